//
// Generated by NVIDIA NVVM Compiler
//
// Compiler Build ID: CL-36424714
// Cuda compilation tools, release 13.0, V13.0.88
// Based on NVVM 20.0.0
//

.version 9.0
.target sm_100
.address_size 64

	// .globl	_Z12lud_diagonalPfiii
// _ZZ12lud_diagonalPfiiiE6shadow has been demoted
// _ZZ13lud_perimeterPfiiiE3dia has been demoted
// _ZZ13lud_perimeterPfiiiE8peri_row has been demoted
// _ZZ13lud_perimeterPfiiiE8peri_col has been demoted
// _ZZ12lud_internalPfiiiE8peri_row has been demoted
// _ZZ12lud_internalPfiiiE8peri_col has been demoted
// _ZZ7lud_allPfiiiE6shadow has been demoted
// _ZZ7lud_allPfiiiE3dia has been demoted
// _ZZ7lud_allPfiiiE8peri_row has been demoted
// _ZZ7lud_allPfiiiE8peri_col has been demoted
// _ZZ7lud_allPfiiiE17peri_row_internal has been demoted
// _ZZ7lud_allPfiiiE17peri_col_internal has been demoted

.visible .entry _Z12lud_diagonalPfiii(
	.param .u64 .ptr .align 1 _Z12lud_diagonalPfiii_param_0,
	.param .u32 _Z12lud_diagonalPfiii_param_1,
	.param .u32 _Z12lud_diagonalPfiii_param_2,
	.param .u32 _Z12lud_diagonalPfiii_param_3
)
{
	.reg .pred 	%p<22>;
	.reg .b16 	%rs<13>;
	.reg .b32 	%r<141>;
	.reg .b32 	%f<175>;
	.reg .b64 	%rd<36>;
	// demoted variable
	.shared .align 4 .b8 _ZZ12lud_diagonalPfiiiE6shadow[1024];
	ld.param.u32 	%r38, [_Z12lud_diagonalPfiii_param_3];
	setp.lt.s32 	%p1, %r38, 1;
	@%p1 bra 	$L__BB0_32;
	mov.u32 	%r1, %tid.x;
	shl.b32 	%r40, %r1, 2;
	mov.u32 	%r41, _ZZ12lud_diagonalPfiiiE6shadow;
	add.s32 	%r2, %r41, %r40;
	mov.b32 	%r129, 0;
$L__BB0_2:
	ld.param.u32 	%r128, [_Z12lud_diagonalPfiii_param_2];
	ld.param.u32 	%r127, [_Z12lud_diagonalPfiii_param_1];
	ld.param.u64 	%rd35, [_Z12lud_diagonalPfiii_param_0];
	shl.b32 	%r43, %r129, 4;
	add.s32 	%r44, %r43, %r128;
	mad.lo.s32 	%r45, %r44, %r127, %r44;
	add.s32 	%r46, %r45, %r1;
	cvta.to.global.u64 	%rd17, %rd35;
	mul.wide.u32 	%rd18, %r46, 4;
	add.s64 	%rd19, %rd17, %rd18;
	ld.global.f32 	%f20, [%rd19];
	st.shared.f32 	[%r2], %f20;
	add.s32 	%r47, %r46, %r127;
	mul.wide.u32 	%rd20, %r47, 4;
	add.s64 	%rd1, %rd17, %rd20;
	ld.global.f32 	%f21, [%rd1];
	st.shared.f32 	[%r2+64], %f21;
	add.s32 	%r48, %r47, %r127;
	mul.wide.u32 	%rd21, %r48, 4;
	add.s64 	%rd2, %rd17, %rd21;
	ld.global.f32 	%f22, [%rd2];
	st.shared.f32 	[%r2+128], %f22;
	add.s32 	%r49, %r48, %r127;
	mul.wide.u32 	%rd22, %r49, 4;
	add.s64 	%rd3, %rd17, %rd22;
	ld.global.f32 	%f23, [%rd3];
	st.shared.f32 	[%r2+192], %f23;
	add.s32 	%r50, %r49, %r127;
	mul.wide.u32 	%rd23, %r50, 4;
	add.s64 	%rd4, %rd17, %rd23;
	ld.global.f32 	%f24, [%rd4];
	st.shared.f32 	[%r2+256], %f24;
	add.s32 	%r51, %r50, %r127;
	mul.wide.u32 	%rd24, %r51, 4;
	add.s64 	%rd5, %rd17, %rd24;
	ld.global.f32 	%f25, [%rd5];
	st.shared.f32 	[%r2+320], %f25;
	add.s32 	%r52, %r51, %r127;
	mul.wide.u32 	%rd25, %r52, 4;
	add.s64 	%rd6, %rd17, %rd25;
	ld.global.f32 	%f26, [%rd6];
	st.shared.f32 	[%r2+384], %f26;
	add.s32 	%r53, %r52, %r127;
	mul.wide.u32 	%rd26, %r53, 4;
	add.s64 	%rd7, %rd17, %rd26;
	ld.global.f32 	%f27, [%rd7];
	st.shared.f32 	[%r2+448], %f27;
	add.s32 	%r54, %r53, %r127;
	mul.wide.u32 	%rd27, %r54, 4;
	add.s64 	%rd8, %rd17, %rd27;
	ld.global.f32 	%f28, [%rd8];
	st.shared.f32 	[%r2+512], %f28;
	add.s32 	%r55, %r54, %r127;
	mul.wide.u32 	%rd28, %r55, 4;
	add.s64 	%rd9, %rd17, %rd28;
	ld.global.f32 	%f29, [%rd9];
	st.shared.f32 	[%r2+576], %f29;
	add.s32 	%r56, %r55, %r127;
	mul.wide.u32 	%rd29, %r56, 4;
	add.s64 	%rd10, %rd17, %rd29;
	ld.global.f32 	%f30, [%rd10];
	st.shared.f32 	[%r2+640], %f30;
	add.s32 	%r57, %r56, %r127;
	mul.wide.u32 	%rd30, %r57, 4;
	add.s64 	%rd11, %rd17, %rd30;
	ld.global.f32 	%f31, [%rd11];
	st.shared.f32 	[%r2+704], %f31;
	add.s32 	%r58, %r57, %r127;
	mul.wide.u32 	%rd31, %r58, 4;
	add.s64 	%rd12, %rd17, %rd31;
	ld.global.f32 	%f32, [%rd12];
	st.shared.f32 	[%r2+768], %f32;
	add.s32 	%r59, %r58, %r127;
	mul.wide.u32 	%rd32, %r59, 4;
	add.s64 	%rd13, %rd17, %rd32;
	ld.global.f32 	%f33, [%rd13];
	st.shared.f32 	[%r2+832], %f33;
	add.s32 	%r60, %r59, %r127;
	mul.wide.u32 	%rd33, %r60, 4;
	add.s64 	%rd14, %rd17, %rd33;
	ld.global.f32 	%f34, [%rd14];
	st.shared.f32 	[%r2+896], %f34;
	add.s32 	%r61, %r60, %r127;
	mul.wide.u32 	%rd34, %r61, 4;
	add.s64 	%rd15, %rd17, %rd34;
	ld.global.f32 	%f35, [%rd15];
	st.shared.f32 	[%r2+960], %f35;
	barrier.sync 	0;
	mov.b32 	%r130, 0;
	mov.b16 	%rs11, 0;
	mov.u16 	%rs12, %rs11;
$L__BB0_3:
	mov.u32 	%r4, %r130;
	mov.u16 	%rs2, %rs12;
	add.s32 	%r130, %r4, 1;
	add.s16 	%rs12, %rs2, 1;
	setp.le.u32 	%p2, %r1, %r4;
	@%p2 bra 	$L__BB0_18;
	setp.ne.s32 	%p3, %r4, 0;
	mad.lo.s32 	%r6, %r1, 60, %r2;
	shl.b32 	%r62, %r4, 2;
	add.s32 	%r7, %r6, %r62;
	@%p3 bra 	$L__BB0_6;
	ld.shared.f32 	%f170, [%r6];
	bra.uni 	$L__BB0_17;
$L__BB0_6:
	ld.shared.f32 	%f170, [%r7];
	setp.lt.u32 	%p4, %r4, 8;
	mov.b32 	%r135, 0;
	@%p4 bra 	$L__BB0_9;
	shl.b32 	%r64, %r1, 6;
	mov.u32 	%r65, _ZZ12lud_diagonalPfiiiE6shadow;
	add.s32 	%r66, %r64, %r65;
	add.s32 	%r132, %r66, 16;
	and.b32  	%r135, %r4, 2147483640;
	neg.s32 	%r133, %r135;
	shl.b32 	%r67, %r4, 2;
	add.s32 	%r68, %r65, %r67;
	add.s32 	%r131, %r68, 256;
$L__BB0_8:
	.pragma "nounroll";
	ld.shared.f32 	%f36, [%r132+-16];
	ld.shared.f32 	%f37, [%r131+-256];
	mul.f32 	%f38, %f36, %f37;
	sub.f32 	%f39, %f170, %f38;
	st.shared.f32 	[%r7], %f39;
	ld.shared.f32 	%f40, [%r132+-12];
	ld.shared.f32 	%f41, [%r131+-192];
	mul.f32 	%f42, %f40, %f41;
	sub.f32 	%f43, %f39, %f42;
	st.shared.f32 	[%r7], %f43;
	ld.shared.f32 	%f44, [%r132+-8];
	ld.shared.f32 	%f45, [%r131+-128];
	mul.f32 	%f46, %f44, %f45;
	sub.f32 	%f47, %f43, %f46;
	st.shared.f32 	[%r7], %f47;
	ld.shared.f32 	%f48, [%r132+-4];
	ld.shared.f32 	%f49, [%r131+-64];
	mul.f32 	%f50, %f48, %f49;
	sub.f32 	%f51, %f47, %f50;
	st.shared.f32 	[%r7], %f51;
	ld.shared.f32 	%f52, [%r132];
	ld.shared.f32 	%f53, [%r131];
	mul.f32 	%f54, %f52, %f53;
	sub.f32 	%f55, %f51, %f54;
	st.shared.f32 	[%r7], %f55;
	ld.shared.f32 	%f56, [%r132+4];
	ld.shared.f32 	%f57, [%r131+64];
	mul.f32 	%f58, %f56, %f57;
	sub.f32 	%f59, %f55, %f58;
	st.shared.f32 	[%r7], %f59;
	ld.shared.f32 	%f60, [%r132+8];
	ld.shared.f32 	%f61, [%r131+128];
	mul.f32 	%f62, %f60, %f61;
	sub.f32 	%f63, %f59, %f62;
	st.shared.f32 	[%r7], %f63;
	ld.shared.f32 	%f64, [%r132+12];
	ld.shared.f32 	%f65, [%r131+192];
	mul.f32 	%f66, %f64, %f65;
	sub.f32 	%f170, %f63, %f66;
	st.shared.f32 	[%r7], %f170;
	add.s32 	%r133, %r133, 8;
	add.s32 	%r132, %r132, 32;
	add.s32 	%r131, %r131, 512;
	setp.ne.s32 	%p5, %r133, 0;
	@%p5 bra 	$L__BB0_8;
$L__BB0_9:
	and.b32  	%r69, %r4, 7;
	setp.eq.s32 	%p6, %r69, 0;
	@%p6 bra 	$L__BB0_17;
	cvt.u32.u16 	%r70, %rs2;
	and.b32  	%r19, %r70, 7;
	add.s32 	%r71, %r19, -1;
	setp.lt.u32 	%p7, %r71, 3;
	@%p7 bra 	$L__BB0_12;
	mad.lo.s32 	%r72, %r1, 60, %r2;
	shl.b32 	%r73, %r135, 2;
	add.s32 	%r74, %r72, %r73;
	ld.shared.f32 	%f67, [%r74];
	shl.b32 	%r75, %r4, 2;
	mov.u32 	%r76, _ZZ12lud_diagonalPfiiiE6shadow;
	add.s32 	%r77, %r76, %r75;
	shl.b32 	%r78, %r135, 6;
	add.s32 	%r79, %r77, %r78;
	ld.shared.f32 	%f68, [%r79];
	mul.f32 	%f69, %f67, %f68;
	sub.f32 	%f70, %f170, %f69;
	st.shared.f32 	[%r7], %f70;
	ld.shared.f32 	%f71, [%r74+4];
	ld.shared.f32 	%f72, [%r79+64];
	mul.f32 	%f73, %f71, %f72;
	sub.f32 	%f74, %f70, %f73;
	st.shared.f32 	[%r7], %f74;
	ld.shared.f32 	%f75, [%r74+8];
	ld.shared.f32 	%f76, [%r79+128];
	mul.f32 	%f77, %f75, %f76;
	sub.f32 	%f78, %f74, %f77;
	st.shared.f32 	[%r7], %f78;
	ld.shared.f32 	%f79, [%r74+12];
	ld.shared.f32 	%f80, [%r79+192];
	mul.f32 	%f81, %f79, %f80;
	sub.f32 	%f170, %f78, %f81;
	st.shared.f32 	[%r7], %f170;
	add.s32 	%r135, %r135, 4;
$L__BB0_12:
	and.b32  	%r80, %r19, 3;
	setp.eq.s32 	%p8, %r80, 0;
	@%p8 bra 	$L__BB0_17;
	and.b16  	%rs7, %rs11, 3;
	setp.eq.s16 	%p9, %rs7, 1;
	@%p9 bra 	$L__BB0_15;
	mad.lo.s32 	%r81, %r1, 60, %r2;
	shl.b32 	%r82, %r135, 2;
	add.s32 	%r83, %r81, %r82;
	ld.shared.f32 	%f82, [%r83];
	shl.b32 	%r84, %r4, 2;
	mov.u32 	%r85, _ZZ12lud_diagonalPfiiiE6shadow;
	add.s32 	%r86, %r85, %r84;
	shl.b32 	%r87, %r135, 6;
	add.s32 	%r88, %r86, %r87;
	ld.shared.f32 	%f83, [%r88];
	mul.f32 	%f84, %f82, %f83;
	sub.f32 	%f85, %f170, %f84;
	st.shared.f32 	[%r7], %f85;
	ld.shared.f32 	%f86, [%r83+4];
	ld.shared.f32 	%f87, [%r88+64];
	mul.f32 	%f88, %f86, %f87;
	sub.f32 	%f170, %f85, %f88;
	st.shared.f32 	[%r7], %f170;
	add.s32 	%r135, %r135, 2;
$L__BB0_15:
	and.b16  	%rs8, %rs11, 1;
	setp.eq.b16 	%p10, %rs8, 1;
	not.pred 	%p11, %p10;
	@%p11 bra 	$L__BB0_17;
	mad.lo.s32 	%r89, %r1, 60, %r2;
	shl.b32 	%r90, %r135, 2;
	add.s32 	%r91, %r89, %r90;
	ld.shared.f32 	%f89, [%r91];
	shl.b32 	%r92, %r4, 2;
	mov.u32 	%r93, _ZZ12lud_diagonalPfiiiE6shadow;
	add.s32 	%r94, %r93, %r92;
	shl.b32 	%r95, %r135, 6;
	add.s32 	%r96, %r94, %r95;
	ld.shared.f32 	%f90, [%r96];
	mul.f32 	%f91, %f89, %f90;
	sub.f32 	%f170, %f170, %f91;
	st.shared.f32 	[%r7], %f170;
$L__BB0_17:
	shl.b32 	%r97, %r4, 2;
	mov.u32 	%r98, _ZZ12lud_diagonalPfiiiE6shadow;
	add.s32 	%r99, %r98, %r97;
	mad.lo.s32 	%r100, %r4, 60, %r99;
	add.s32 	%r101, %r100, %r97;
	ld.shared.f32 	%f92, [%r101];
	div.rn.f32 	%f93, %f170, %f92;
	st.shared.f32 	[%r7], %f93;
$L__BB0_18:
	barrier.sync 	0;
	@%p2 bra 	$L__BB0_30;
	shl.b32 	%r103, %r4, 6;
	mov.u32 	%r104, _ZZ12lud_diagonalPfiiiE6shadow;
	add.s32 	%r24, %r104, %r103;
	shl.b32 	%r105, %r1, 2;
	add.s32 	%r25, %r24, %r105;
	ld.shared.f32 	%f172, [%r25+64];
	setp.lt.u32 	%p13, %r4, 7;
	mov.b32 	%r139, 0;
	@%p13 bra 	$L__BB0_22;
	and.b32  	%r139, %r130, 2147483640;
	mov.b32 	%r137, 0;
$L__BB0_21:
	.pragma "nounroll";
	shl.b32 	%r107, %r137, 2;
	add.s32 	%r108, %r24, %r107;
	ld.shared.f32 	%f94, [%r108+64];
	shl.b32 	%r109, %r137, 6;
	add.s32 	%r110, %r2, %r109;
	ld.shared.f32 	%f95, [%r110];
	mul.f32 	%f96, %f94, %f95;
	sub.f32 	%f97, %f172, %f96;
	st.shared.f32 	[%r25+64], %f97;
	ld.shared.f32 	%f98, [%r108+68];
	ld.shared.f32 	%f99, [%r110+64];
	mul.f32 	%f100, %f98, %f99;
	sub.f32 	%f101, %f97, %f100;
	st.shared.f32 	[%r25+64], %f101;
	ld.shared.f32 	%f102, [%r108+72];
	ld.shared.f32 	%f103, [%r110+128];
	mul.f32 	%f104, %f102, %f103;
	sub.f32 	%f105, %f101, %f104;
	st.shared.f32 	[%r25+64], %f105;
	ld.shared.f32 	%f106, [%r108+76];
	ld.shared.f32 	%f107, [%r110+192];
	mul.f32 	%f108, %f106, %f107;
	sub.f32 	%f109, %f105, %f108;
	st.shared.f32 	[%r25+64], %f109;
	ld.shared.f32 	%f110, [%r108+80];
	ld.shared.f32 	%f111, [%r110+256];
	mul.f32 	%f112, %f110, %f111;
	sub.f32 	%f113, %f109, %f112;
	st.shared.f32 	[%r25+64], %f113;
	ld.shared.f32 	%f114, [%r108+84];
	ld.shared.f32 	%f115, [%r110+320];
	mul.f32 	%f116, %f114, %f115;
	sub.f32 	%f117, %f113, %f116;
	st.shared.f32 	[%r25+64], %f117;
	ld.shared.f32 	%f118, [%r108+88];
	ld.shared.f32 	%f119, [%r110+384];
	mul.f32 	%f120, %f118, %f119;
	sub.f32 	%f121, %f117, %f120;
	st.shared.f32 	[%r25+64], %f121;
	ld.shared.f32 	%f122, [%r108+92];
	ld.shared.f32 	%f123, [%r110+448];
	mul.f32 	%f124, %f122, %f123;
	sub.f32 	%f172, %f121, %f124;
	st.shared.f32 	[%r25+64], %f172;
	add.s32 	%r137, %r137, 8;
	setp.ne.s32 	%p14, %r137, %r139;
	@%p14 bra 	$L__BB0_21;
$L__BB0_22:
	and.b32  	%r111, %r130, 7;
	setp.eq.s32 	%p15, %r111, 0;
	@%p15 bra 	$L__BB0_30;
	cvt.u32.u16 	%r112, %rs12;
	and.b32  	%r30, %r112, 7;
	add.s32 	%r113, %r30, -1;
	setp.lt.u32 	%p16, %r113, 3;
	@%p16 bra 	$L__BB0_25;
	shl.b32 	%r114, %r139, 2;
	add.s32 	%r115, %r24, %r114;
	ld.shared.f32 	%f125, [%r115+64];
	shl.b32 	%r116, %r139, 6;
	add.s32 	%r117, %r2, %r116;
	ld.shared.f32 	%f126, [%r117];
	mul.f32 	%f127, %f125, %f126;
	sub.f32 	%f128, %f172, %f127;
	st.shared.f32 	[%r25+64], %f128;
	ld.shared.f32 	%f129, [%r115+68];
	ld.shared.f32 	%f130, [%r117+64];
	mul.f32 	%f131, %f129, %f130;
	sub.f32 	%f132, %f128, %f131;
	st.shared.f32 	[%r25+64], %f132;
	ld.shared.f32 	%f133, [%r115+72];
	ld.shared.f32 	%f134, [%r117+128];
	mul.f32 	%f135, %f133, %f134;
	sub.f32 	%f136, %f132, %f135;
	st.shared.f32 	[%r25+64], %f136;
	ld.shared.f32 	%f137, [%r115+76];
	ld.shared.f32 	%f138, [%r117+192];
	mul.f32 	%f139, %f137, %f138;
	sub.f32 	%f172, %f136, %f139;
	st.shared.f32 	[%r25+64], %f172;
	add.s32 	%r139, %r139, 4;
$L__BB0_25:
	and.b32  	%r118, %r30, 3;
	setp.eq.s32 	%p17, %r118, 0;
	@%p17 bra 	$L__BB0_30;
	and.b16  	%rs9, %rs11, 3;
	setp.eq.s16 	%p18, %rs9, 0;
	@%p18 bra 	$L__BB0_28;
	shl.b32 	%r119, %r139, 2;
	add.s32 	%r120, %r24, %r119;
	ld.shared.f32 	%f140, [%r120+64];
	shl.b32 	%r121, %r139, 6;
	add.s32 	%r122, %r2, %r121;
	ld.shared.f32 	%f141, [%r122];
	mul.f32 	%f142, %f140, %f141;
	sub.f32 	%f143, %f172, %f142;
	st.shared.f32 	[%r25+64], %f143;
	ld.shared.f32 	%f144, [%r120+68];
	ld.shared.f32 	%f145, [%r122+64];
	mul.f32 	%f146, %f144, %f145;
	sub.f32 	%f172, %f143, %f146;
	st.shared.f32 	[%r25+64], %f172;
	add.s32 	%r139, %r139, 2;
$L__BB0_28:
	and.b16  	%rs10, %rs11, 1;
	setp.eq.b16 	%p19, %rs10, 1;
	@%p19 bra 	$L__BB0_30;
	shl.b32 	%r123, %r139, 2;
	add.s32 	%r124, %r24, %r123;
	ld.shared.f32 	%f147, [%r124+64];
	shl.b32 	%r125, %r139, 6;
	add.s32 	%r126, %r2, %r125;
	ld.shared.f32 	%f148, [%r126];
	mul.f32 	%f149, %f147, %f148;
	sub.f32 	%f150, %f172, %f149;
	st.shared.f32 	[%r25+64], %f150;
$L__BB0_30:
	barrier.sync 	0;
	setp.ne.s32 	%p20, %r130, 15;
	add.s16 	%rs11, %rs11, 1;
	@%p20 bra 	$L__BB0_3;
	ld.shared.f32 	%f151, [%r2+64];
	st.global.f32 	[%rd1], %f151;
	ld.shared.f32 	%f152, [%r2+128];
	st.global.f32 	[%rd2], %f152;
	ld.shared.f32 	%f153, [%r2+192];
	st.global.f32 	[%rd3], %f153;
	ld.shared.f32 	%f154, [%r2+256];
	st.global.f32 	[%rd4], %f154;
	ld.shared.f32 	%f155, [%r2+320];
	st.global.f32 	[%rd5], %f155;
	ld.shared.f32 	%f156, [%r2+384];
	st.global.f32 	[%rd6], %f156;
	ld.shared.f32 	%f157, [%r2+448];
	st.global.f32 	[%rd7], %f157;
	ld.shared.f32 	%f158, [%r2+512];
	st.global.f32 	[%rd8], %f158;
	ld.shared.f32 	%f159, [%r2+576];
	st.global.f32 	[%rd9], %f159;
	ld.shared.f32 	%f160, [%r2+640];
	st.global.f32 	[%rd10], %f160;
	ld.shared.f32 	%f161, [%r2+704];
	st.global.f32 	[%rd11], %f161;
	ld.shared.f32 	%f162, [%r2+768];
	st.global.f32 	[%rd12], %f162;
	ld.shared.f32 	%f163, [%r2+832];
	st.global.f32 	[%rd13], %f163;
	ld.shared.f32 	%f164, [%r2+896];
	st.global.f32 	[%rd14], %f164;
	ld.shared.f32 	%f165, [%r2+960];
	st.global.f32 	[%rd15], %f165;
	barrier.sync 	0;
	add.s32 	%r129, %r129, 1;
	setp.ne.s32 	%p21, %r129, %r38;
	@%p21 bra 	$L__BB0_2;
$L__BB0_32:
	ret;

}
	// .globl	_Z13lud_perimeterPfiii
.visible .entry _Z13lud_perimeterPfiii(
	.param .u64 .ptr .align 1 _Z13lud_perimeterPfiii_param_0,
	.param .u32 _Z13lud_perimeterPfiii_param_1,
	.param .u32 _Z13lud_perimeterPfiii_param_2,
	.param .u32 _Z13lud_perimeterPfiii_param_3
)
{
	.reg .pred 	%p<25>;
	.reg .b16 	%rs<21>;
	.reg .b32 	%r<211>;
	.reg .b32 	%f<223>;
	.reg .b64 	%rd<231>;
	// demoted variable
	.shared .align 4 .b8 _ZZ13lud_perimeterPfiiiE3dia[1024];
	// demoted variable
	.shared .align 4 .b8 _ZZ13lud_perimeterPfiiiE8peri_row[1024];
	// demoted variable
	.shared .align 4 .b8 _ZZ13lud_perimeterPfiiiE8peri_col[1024];
	ld.param.u64 	%rd2, [_Z13lud_perimeterPfiii_param_0];
	ld.param.u32 	%r48, [_Z13lud_perimeterPfiii_param_1];
	ld.param.u32 	%r49, [_Z13lud_perimeterPfiii_param_2];
	ld.param.u32 	%r50, [_Z13lud_perimeterPfiii_param_3];
	cvta.to.global.u64 	%rd1, %rd2;
	setp.lt.s32 	%p1, %r50, 1;
	@%p1 bra 	$L__BB1_39;
	mov.u32 	%r1, %ctaid.x;
	mov.u32 	%r2, %nctaid.x;
	mov.u32 	%r3, %tid.x;
	add.s32 	%r52, %r3, %r48;
	shl.b32 	%r53, %r3, 2;
	mov.u32 	%r54, _ZZ13lud_perimeterPfiiiE3dia;
	add.s32 	%r4, %r54, %r53;
	add.s32 	%r5, %r1, 1;
	mov.u32 	%r55, _ZZ13lud_perimeterPfiiiE8peri_col;
	add.s32 	%r6, %r55, %r53;
	shl.b32 	%r56, %r5, 4;
	add.s32 	%r7, %r56, %r3;
	mov.u32 	%r57, _ZZ13lud_perimeterPfiiiE8peri_row;
	add.s32 	%r8, %r57, %r53;
	mad.lo.s32 	%r9, %r3, 60, %r6;
	add.s32 	%r10, %r52, -16;
	shl.b32 	%r58, %r3, 6;
	add.s32 	%r59, %r58, %r55;
	add.s32 	%r11, %r59, -1024;
	mov.b32 	%r197, 0;
	mul.wide.s32 	%rd98, %r48, 4;
$L__BB1_2:
	add.s32 	%r60, %r197, %r1;
	setp.ge.u32 	%p2, %r60, %r2;
	@%p2 bra 	$L__BB1_38;
	setp.gt.u32 	%p3, %r3, 15;
	shl.b32 	%r61, %r197, 4;
	add.s32 	%r13, %r61, %r49;
	@%p3 bra 	$L__BB1_5;
	mad.lo.s32 	%r90, %r13, %r48, %r13;
	add.s32 	%r91, %r90, %r3;
	mul.wide.s32 	%rd96, %r91, 4;
	add.s64 	%rd97, %rd1, %rd96;
	ld.global.f32 	%f44, [%rd97];
	st.shared.f32 	[%r4], %f44;
	add.s64 	%rd99, %rd97, %rd98;
	ld.global.f32 	%f45, [%rd99];
	st.shared.f32 	[%r4+64], %f45;
	add.s64 	%rd100, %rd99, %rd98;
	ld.global.f32 	%f46, [%rd100];
	st.shared.f32 	[%r4+128], %f46;
	add.s64 	%rd101, %rd100, %rd98;
	ld.global.f32 	%f47, [%rd101];
	st.shared.f32 	[%r4+192], %f47;
	add.s64 	%rd102, %rd101, %rd98;
	ld.global.f32 	%f48, [%rd102];
	st.shared.f32 	[%r4+256], %f48;
	add.s64 	%rd103, %rd102, %rd98;
	ld.global.f32 	%f49, [%rd103];
	st.shared.f32 	[%r4+320], %f49;
	add.s64 	%rd104, %rd103, %rd98;
	ld.global.f32 	%f50, [%rd104];
	st.shared.f32 	[%r4+384], %f50;
	add.s64 	%rd105, %rd104, %rd98;
	ld.global.f32 	%f51, [%rd105];
	st.shared.f32 	[%r4+448], %f51;
	add.s32 	%r92, %r7, %r90;
	mul.wide.u32 	%rd106, %r92, 4;
	add.s64 	%rd107, %rd1, %rd106;
	ld.global.f32 	%f52, [%rd107];
	st.shared.f32 	[%r8], %f52;
	add.s32 	%r93, %r92, %r48;
	mul.wide.u32 	%rd108, %r93, 4;
	add.s64 	%rd109, %rd1, %rd108;
	ld.global.f32 	%f53, [%rd109];
	st.shared.f32 	[%r8+64], %f53;
	add.s32 	%r94, %r93, %r48;
	mul.wide.u32 	%rd110, %r94, 4;
	add.s64 	%rd111, %rd1, %rd110;
	ld.global.f32 	%f54, [%rd111];
	st.shared.f32 	[%r8+128], %f54;
	add.s32 	%r95, %r94, %r48;
	mul.wide.u32 	%rd112, %r95, 4;
	add.s64 	%rd113, %rd1, %rd112;
	ld.global.f32 	%f55, [%rd113];
	st.shared.f32 	[%r8+192], %f55;
	add.s32 	%r96, %r95, %r48;
	mul.wide.u32 	%rd114, %r96, 4;
	add.s64 	%rd115, %rd1, %rd114;
	ld.global.f32 	%f56, [%rd115];
	st.shared.f32 	[%r8+256], %f56;
	add.s32 	%r97, %r96, %r48;
	mul.wide.u32 	%rd116, %r97, 4;
	add.s64 	%rd117, %rd1, %rd116;
	ld.global.f32 	%f57, [%rd117];
	st.shared.f32 	[%r8+320], %f57;
	add.s32 	%r98, %r97, %r48;
	mul.wide.u32 	%rd118, %r98, 4;
	add.s64 	%rd119, %rd1, %rd118;
	ld.global.f32 	%f58, [%rd119];
	st.shared.f32 	[%r8+384], %f58;
	add.s32 	%r99, %r98, %r48;
	mul.wide.u32 	%rd120, %r99, 4;
	add.s64 	%rd121, %rd1, %rd120;
	ld.global.f32 	%f59, [%rd121];
	st.shared.f32 	[%r8+448], %f59;
	add.s32 	%r100, %r99, %r48;
	mul.wide.u32 	%rd122, %r100, 4;
	add.s64 	%rd123, %rd1, %rd122;
	ld.global.f32 	%f60, [%rd123];
	st.shared.f32 	[%r8+512], %f60;
	add.s32 	%r101, %r100, %r48;
	mul.wide.u32 	%rd124, %r101, 4;
	add.s64 	%rd125, %rd1, %rd124;
	ld.global.f32 	%f61, [%rd125];
	st.shared.f32 	[%r8+576], %f61;
	add.s32 	%r102, %r101, %r48;
	mul.wide.u32 	%rd126, %r102, 4;
	add.s64 	%rd127, %rd1, %rd126;
	ld.global.f32 	%f62, [%rd127];
	st.shared.f32 	[%r8+640], %f62;
	add.s32 	%r103, %r102, %r48;
	mul.wide.u32 	%rd128, %r103, 4;
	add.s64 	%rd129, %rd1, %rd128;
	ld.global.f32 	%f63, [%rd129];
	st.shared.f32 	[%r8+704], %f63;
	add.s32 	%r104, %r103, %r48;
	mul.wide.u32 	%rd130, %r104, 4;
	add.s64 	%rd131, %rd1, %rd130;
	ld.global.f32 	%f64, [%rd131];
	st.shared.f32 	[%r8+768], %f64;
	add.s32 	%r105, %r104, %r48;
	mul.wide.u32 	%rd132, %r105, 4;
	add.s64 	%rd133, %rd1, %rd132;
	ld.global.f32 	%f65, [%rd133];
	st.shared.f32 	[%r8+832], %f65;
	add.s32 	%r106, %r105, %r48;
	mul.wide.u32 	%rd134, %r106, 4;
	add.s64 	%rd135, %rd1, %rd134;
	ld.global.f32 	%f66, [%rd135];
	st.shared.f32 	[%r8+896], %f66;
	add.s32 	%r107, %r106, %r48;
	mul.wide.u32 	%rd136, %r107, 4;
	add.s64 	%rd137, %rd1, %rd136;
	ld.global.f32 	%f67, [%rd137];
	st.shared.f32 	[%r8+960], %f67;
	bra.uni 	$L__BB1_6;
$L__BB1_5:
	add.s32 	%r62, %r13, 8;
	mad.lo.s32 	%r63, %r62, %r48, %r13;
	cvt.s64.s32 	%rd3, %r63;
	cvt.u64.u32 	%rd4, %r3;
	add.s64 	%rd5, %rd3, %rd4;
	shl.b64 	%rd6, %rd5, 2;
	add.s64 	%rd7, %rd1, %rd6;
	ld.global.f32 	%f20, [%rd7+-64];
	st.shared.f32 	[%r4+448], %f20;
	add.s32 	%r64, %r63, %r48;
	cvt.s64.s32 	%rd8, %r64;
	add.s64 	%rd9, %rd8, %rd4;
	shl.b64 	%rd10, %rd9, 2;
	add.s64 	%rd11, %rd1, %rd10;
	ld.global.f32 	%f21, [%rd11+-64];
	st.shared.f32 	[%r4+512], %f21;
	add.s32 	%r65, %r64, %r48;
	cvt.s64.s32 	%rd12, %r65;
	add.s64 	%rd13, %rd12, %rd4;
	shl.b64 	%rd14, %rd13, 2;
	add.s64 	%rd15, %rd1, %rd14;
	ld.global.f32 	%f22, [%rd15+-64];
	st.shared.f32 	[%r4+576], %f22;
	add.s32 	%r66, %r65, %r48;
	cvt.s64.s32 	%rd16, %r66;
	add.s64 	%rd17, %rd16, %rd4;
	shl.b64 	%rd18, %rd17, 2;
	add.s64 	%rd19, %rd1, %rd18;
	ld.global.f32 	%f23, [%rd19+-64];
	st.shared.f32 	[%r4+640], %f23;
	add.s32 	%r67, %r66, %r48;
	cvt.s64.s32 	%rd20, %r67;
	add.s64 	%rd21, %rd20, %rd4;
	shl.b64 	%rd22, %rd21, 2;
	add.s64 	%rd23, %rd1, %rd22;
	ld.global.f32 	%f24, [%rd23+-64];
	st.shared.f32 	[%r4+704], %f24;
	add.s32 	%r68, %r67, %r48;
	cvt.s64.s32 	%rd24, %r68;
	add.s64 	%rd25, %rd24, %rd4;
	shl.b64 	%rd26, %rd25, 2;
	add.s64 	%rd27, %rd1, %rd26;
	ld.global.f32 	%f25, [%rd27+-64];
	st.shared.f32 	[%r4+768], %f25;
	add.s32 	%r69, %r68, %r48;
	cvt.s64.s32 	%rd28, %r69;
	add.s64 	%rd29, %rd28, %rd4;
	shl.b64 	%rd30, %rd29, 2;
	add.s64 	%rd31, %rd1, %rd30;
	ld.global.f32 	%f26, [%rd31+-64];
	st.shared.f32 	[%r4+832], %f26;
	add.s32 	%r70, %r69, %r10;
	mul.wide.s32 	%rd32, %r70, 4;
	add.s64 	%rd33, %rd1, %rd32;
	ld.global.f32 	%f27, [%rd33];
	st.shared.f32 	[%r4+896], %f27;
	add.s32 	%r71, %r197, %r5;
	shl.b32 	%r72, %r71, 4;
	add.s32 	%r73, %r72, %r49;
	mad.lo.s32 	%r74, %r73, %r48, %r13;
	cvt.s64.s32 	%rd34, %r74;
	add.s64 	%rd35, %rd34, %rd4;
	shl.b64 	%rd36, %rd35, 2;
	add.s64 	%rd37, %rd1, %rd36;
	ld.global.f32 	%f28, [%rd37+-64];
	st.shared.f32 	[%r6+-64], %f28;
	add.s32 	%r75, %r74, %r48;
	cvt.s64.s32 	%rd38, %r75;
	add.s64 	%rd39, %rd38, %rd4;
	shl.b64 	%rd40, %rd39, 2;
	add.s64 	%rd41, %rd1, %rd40;
	ld.global.f32 	%f29, [%rd41+-64];
	st.shared.f32 	[%r6], %f29;
	add.s32 	%r76, %r75, %r48;
	cvt.s64.s32 	%rd42, %r76;
	add.s64 	%rd43, %rd42, %rd4;
	shl.b64 	%rd44, %rd43, 2;
	add.s64 	%rd45, %rd1, %rd44;
	ld.global.f32 	%f30, [%rd45+-64];
	st.shared.f32 	[%r6+64], %f30;
	add.s32 	%r77, %r76, %r48;
	cvt.s64.s32 	%rd46, %r77;
	add.s64 	%rd47, %rd46, %rd4;
	shl.b64 	%rd48, %rd47, 2;
	add.s64 	%rd49, %rd1, %rd48;
	ld.global.f32 	%f31, [%rd49+-64];
	st.shared.f32 	[%r6+128], %f31;
	add.s32 	%r78, %r77, %r48;
	cvt.s64.s32 	%rd50, %r78;
	add.s64 	%rd51, %rd50, %rd4;
	shl.b64 	%rd52, %rd51, 2;
	add.s64 	%rd53, %rd1, %rd52;
	ld.global.f32 	%f32, [%rd53+-64];
	st.shared.f32 	[%r6+192], %f32;
	add.s32 	%r79, %r78, %r48;
	cvt.s64.s32 	%rd54, %r79;
	add.s64 	%rd55, %rd54, %rd4;
	shl.b64 	%rd56, %rd55, 2;
	add.s64 	%rd57, %rd1, %rd56;
	ld.global.f32 	%f33, [%rd57+-64];
	st.shared.f32 	[%r6+256], %f33;
	add.s32 	%r80, %r79, %r48;
	cvt.s64.s32 	%rd58, %r80;
	add.s64 	%rd59, %rd58, %rd4;
	shl.b64 	%rd60, %rd59, 2;
	add.s64 	%rd61, %rd1, %rd60;
	ld.global.f32 	%f34, [%rd61+-64];
	st.shared.f32 	[%r6+320], %f34;
	add.s32 	%r81, %r80, %r48;
	cvt.s64.s32 	%rd62, %r81;
	add.s64 	%rd63, %rd62, %rd4;
	shl.b64 	%rd64, %rd63, 2;
	add.s64 	%rd65, %rd1, %rd64;
	ld.global.f32 	%f35, [%rd65+-64];
	st.shared.f32 	[%r6+384], %f35;
	add.s32 	%r82, %r81, %r48;
	cvt.s64.s32 	%rd66, %r82;
	add.s64 	%rd67, %rd66, %rd4;
	shl.b64 	%rd68, %rd67, 2;
	add.s64 	%rd69, %rd1, %rd68;
	ld.global.f32 	%f36, [%rd69+-64];
	st.shared.f32 	[%r6+448], %f36;
	add.s32 	%r83, %r82, %r48;
	cvt.s64.s32 	%rd70, %r83;
	add.s64 	%rd71, %rd70, %rd4;
	shl.b64 	%rd72, %rd71, 2;
	add.s64 	%rd73, %rd1, %rd72;
	ld.global.f32 	%f37, [%rd73+-64];
	st.shared.f32 	[%r6+512], %f37;
	add.s32 	%r84, %r83, %r48;
	cvt.s64.s32 	%rd74, %r84;
	add.s64 	%rd75, %rd74, %rd4;
	shl.b64 	%rd76, %rd75, 2;
	add.s64 	%rd77, %rd1, %rd76;
	ld.global.f32 	%f38, [%rd77+-64];
	st.shared.f32 	[%r6+576], %f38;
	add.s32 	%r85, %r84, %r48;
	cvt.s64.s32 	%rd78, %r85;
	add.s64 	%rd79, %rd78, %rd4;
	shl.b64 	%rd80, %rd79, 2;
	add.s64 	%rd81, %rd1, %rd80;
	ld.global.f32 	%f39, [%rd81+-64];
	st.shared.f32 	[%r6+640], %f39;
	add.s32 	%r86, %r85, %r48;
	cvt.s64.s32 	%rd82, %r86;
	add.s64 	%rd83, %rd82, %rd4;
	shl.b64 	%rd84, %rd83, 2;
	add.s64 	%rd85, %rd1, %rd84;
	ld.global.f32 	%f40, [%rd85+-64];
	st.shared.f32 	[%r6+704], %f40;
	add.s32 	%r87, %r86, %r48;
	cvt.s64.s32 	%rd86, %r87;
	add.s64 	%rd87, %rd86, %rd4;
	shl.b64 	%rd88, %rd87, 2;
	add.s64 	%rd89, %rd1, %rd88;
	ld.global.f32 	%f41, [%rd89+-64];
	st.shared.f32 	[%r6+768], %f41;
	add.s32 	%r88, %r87, %r48;
	cvt.s64.s32 	%rd90, %r88;
	add.s64 	%rd91, %rd90, %rd4;
	shl.b64 	%rd92, %rd91, 2;
	add.s64 	%rd93, %rd1, %rd92;
	ld.global.f32 	%f42, [%rd93+-64];
	st.shared.f32 	[%r6+832], %f42;
	add.s32 	%r89, %r88, %r10;
	mul.wide.s32 	%rd94, %r89, 4;
	add.s64 	%rd95, %rd1, %rd94;
	ld.global.f32 	%f43, [%rd95];
	st.shared.f32 	[%r6+896], %f43;
$L__BB1_6:
	setp.lt.u32 	%p4, %r3, 16;
	barrier.sync 	0;
	@%p4 bra 	$L__BB1_10;
	mov.b32 	%r204, 0;
	mov.b16 	%rs19, 0;
	mov.u16 	%rs20, %rs19;
$L__BB1_8:
	setp.ne.s32 	%p5, %r204, 0;
	shl.b32 	%r109, %r204, 2;
	mov.u32 	%r110, _ZZ13lud_perimeterPfiiiE3dia;
	add.s32 	%r29, %r110, %r109;
	add.s32 	%r30, %r9, %r109;
	@%p5 bra 	$L__BB1_23;
	ld.shared.f32 	%f222, [%r9+-1024];
	bra.uni 	$L__BB1_34;
$L__BB1_10:
	mov.b32 	%r198, 1;
	mov.b32 	%r199, 0;
	mov.b16 	%rs17, 0;
	mov.u16 	%rs18, %rs17;
$L__BB1_11:
	mov.u32 	%r14, %r199;
	mov.u32 	%r199, %r198;
	add.s16 	%rs18, %rs18, 1;
	shl.b32 	%r138, %r199, 6;
	mov.u32 	%r139, _ZZ13lud_perimeterPfiiiE3dia;
	add.s32 	%r16, %r139, %r138;
	add.s32 	%r17, %r8, %r138;
	ld.shared.f32 	%f215, [%r17];
	setp.lt.u32 	%p15, %r14, 7;
	mov.b32 	%r202, 0;
	@%p15 bra 	$L__BB1_14;
	and.b32  	%r202, %r199, 2147483640;
	mov.b32 	%r200, 0;
$L__BB1_13:
	.pragma "nounroll";
	shl.b32 	%r141, %r200, 2;
	add.s32 	%r142, %r16, %r141;
	ld.shared.f32 	%f126, [%r142];
	shl.b32 	%r143, %r200, 6;
	add.s32 	%r144, %r8, %r143;
	ld.shared.f32 	%f127, [%r144];
	mul.f32 	%f128, %f126, %f127;
	sub.f32 	%f129, %f215, %f128;
	st.shared.f32 	[%r17], %f129;
	ld.shared.f32 	%f130, [%r142+4];
	ld.shared.f32 	%f131, [%r144+64];
	mul.f32 	%f132, %f130, %f131;
	sub.f32 	%f133, %f129, %f132;
	st.shared.f32 	[%r17], %f133;
	ld.shared.f32 	%f134, [%r142+8];
	ld.shared.f32 	%f135, [%r144+128];
	mul.f32 	%f136, %f134, %f135;
	sub.f32 	%f137, %f133, %f136;
	st.shared.f32 	[%r17], %f137;
	ld.shared.f32 	%f138, [%r142+12];
	ld.shared.f32 	%f139, [%r144+192];
	mul.f32 	%f140, %f138, %f139;
	sub.f32 	%f141, %f137, %f140;
	st.shared.f32 	[%r17], %f141;
	ld.shared.f32 	%f142, [%r142+16];
	ld.shared.f32 	%f143, [%r144+256];
	mul.f32 	%f144, %f142, %f143;
	sub.f32 	%f145, %f141, %f144;
	st.shared.f32 	[%r17], %f145;
	ld.shared.f32 	%f146, [%r142+20];
	ld.shared.f32 	%f147, [%r144+320];
	mul.f32 	%f148, %f146, %f147;
	sub.f32 	%f149, %f145, %f148;
	st.shared.f32 	[%r17], %f149;
	ld.shared.f32 	%f150, [%r142+24];
	ld.shared.f32 	%f151, [%r144+384];
	mul.f32 	%f152, %f150, %f151;
	sub.f32 	%f153, %f149, %f152;
	st.shared.f32 	[%r17], %f153;
	ld.shared.f32 	%f154, [%r142+28];
	ld.shared.f32 	%f155, [%r144+448];
	mul.f32 	%f156, %f154, %f155;
	sub.f32 	%f215, %f153, %f156;
	st.shared.f32 	[%r17], %f215;
	add.s32 	%r200, %r200, 8;
	setp.ne.s32 	%p16, %r200, %r202;
	@%p16 bra 	$L__BB1_13;
$L__BB1_14:
	and.b32  	%r145, %r199, 7;
	setp.eq.s32 	%p17, %r145, 0;
	@%p17 bra 	$L__BB1_22;
	cvt.u32.u16 	%r146, %rs18;
	and.b32  	%r22, %r146, 7;
	add.s32 	%r147, %r22, -1;
	setp.lt.u32 	%p18, %r147, 3;
	@%p18 bra 	$L__BB1_17;
	shl.b32 	%r148, %r202, 2;
	add.s32 	%r149, %r16, %r148;
	ld.shared.f32 	%f157, [%r149];
	shl.b32 	%r150, %r202, 6;
	add.s32 	%r151, %r8, %r150;
	ld.shared.f32 	%f158, [%r151];
	mul.f32 	%f159, %f157, %f158;
	sub.f32 	%f160, %f215, %f159;
	st.shared.f32 	[%r17], %f160;
	ld.shared.f32 	%f161, [%r149+4];
	ld.shared.f32 	%f162, [%r151+64];
	mul.f32 	%f163, %f161, %f162;
	sub.f32 	%f164, %f160, %f163;
	st.shared.f32 	[%r17], %f164;
	ld.shared.f32 	%f165, [%r149+8];
	ld.shared.f32 	%f166, [%r151+128];
	mul.f32 	%f167, %f165, %f166;
	sub.f32 	%f168, %f164, %f167;
	st.shared.f32 	[%r17], %f168;
	ld.shared.f32 	%f169, [%r149+12];
	ld.shared.f32 	%f170, [%r151+192];
	mul.f32 	%f171, %f169, %f170;
	sub.f32 	%f215, %f168, %f171;
	st.shared.f32 	[%r17], %f215;
	add.s32 	%r202, %r202, 4;
$L__BB1_17:
	and.b32  	%r152, %r22, 3;
	setp.eq.s32 	%p19, %r152, 0;
	@%p19 bra 	$L__BB1_22;
	and.b16  	%rs15, %rs17, 3;
	setp.eq.s16 	%p20, %rs15, 0;
	@%p20 bra 	$L__BB1_20;
	shl.b32 	%r153, %r202, 2;
	add.s32 	%r154, %r16, %r153;
	ld.shared.f32 	%f172, [%r154];
	shl.b32 	%r155, %r202, 6;
	add.s32 	%r156, %r8, %r155;
	ld.shared.f32 	%f173, [%r156];
	mul.f32 	%f174, %f172, %f173;
	sub.f32 	%f175, %f215, %f174;
	st.shared.f32 	[%r17], %f175;
	ld.shared.f32 	%f176, [%r154+4];
	ld.shared.f32 	%f177, [%r156+64];
	mul.f32 	%f178, %f176, %f177;
	sub.f32 	%f215, %f175, %f178;
	st.shared.f32 	[%r17], %f215;
	add.s32 	%r202, %r202, 2;
$L__BB1_20:
	and.b16  	%rs16, %rs17, 1;
	setp.eq.b16 	%p21, %rs16, 1;
	@%p21 bra 	$L__BB1_22;
	shl.b32 	%r157, %r202, 2;
	add.s32 	%r158, %r16, %r157;
	ld.shared.f32 	%f179, [%r158];
	shl.b32 	%r159, %r202, 6;
	add.s32 	%r160, %r8, %r159;
	ld.shared.f32 	%f180, [%r160];
	mul.f32 	%f181, %f179, %f180;
	sub.f32 	%f182, %f215, %f181;
	st.shared.f32 	[%r17], %f182;
$L__BB1_22:
	add.s32 	%r198, %r199, 1;
	setp.eq.s32 	%p22, %r198, 16;
	add.s16 	%rs17, %rs17, 1;
	@%p22 bra 	$L__BB1_35;
	bra.uni 	$L__BB1_11;
$L__BB1_23:
	ld.shared.f32 	%f222, [%r30+-1024];
	setp.lt.u32 	%p6, %r204, 8;
	mov.b32 	%r209, 0;
	@%p6 bra 	$L__BB1_26;
	and.b32  	%r209, %r204, 2147483640;
	add.s32 	%r207, %r29, 256;
	and.b32  	%r115, %r204, -8;
	neg.s32 	%r206, %r115;
	mov.u32 	%r205, %r11;
$L__BB1_25:
	.pragma "nounroll";
	ld.shared.f32 	%f68, [%r205];
	ld.shared.f32 	%f69, [%r207+-256];
	mul.f32 	%f70, %f68, %f69;
	sub.f32 	%f71, %f222, %f70;
	st.shared.f32 	[%r30+-1024], %f71;
	ld.shared.f32 	%f72, [%r205+4];
	ld.shared.f32 	%f73, [%r207+-192];
	mul.f32 	%f74, %f72, %f73;
	sub.f32 	%f75, %f71, %f74;
	st.shared.f32 	[%r30+-1024], %f75;
	ld.shared.f32 	%f76, [%r205+8];
	ld.shared.f32 	%f77, [%r207+-128];
	mul.f32 	%f78, %f76, %f77;
	sub.f32 	%f79, %f75, %f78;
	st.shared.f32 	[%r30+-1024], %f79;
	ld.shared.f32 	%f80, [%r205+12];
	ld.shared.f32 	%f81, [%r207+-64];
	mul.f32 	%f82, %f80, %f81;
	sub.f32 	%f83, %f79, %f82;
	st.shared.f32 	[%r30+-1024], %f83;
	ld.shared.f32 	%f84, [%r205+16];
	ld.shared.f32 	%f85, [%r207];
	mul.f32 	%f86, %f84, %f85;
	sub.f32 	%f87, %f83, %f86;
	st.shared.f32 	[%r30+-1024], %f87;
	ld.shared.f32 	%f88, [%r205+20];
	ld.shared.f32 	%f89, [%r207+64];
	mul.f32 	%f90, %f88, %f89;
	sub.f32 	%f91, %f87, %f90;
	st.shared.f32 	[%r30+-1024], %f91;
	ld.shared.f32 	%f92, [%r205+24];
	ld.shared.f32 	%f93, [%r207+128];
	mul.f32 	%f94, %f92, %f93;
	sub.f32 	%f95, %f91, %f94;
	st.shared.f32 	[%r30+-1024], %f95;
	ld.shared.f32 	%f96, [%r205+28];
	ld.shared.f32 	%f97, [%r207+192];
	mul.f32 	%f98, %f96, %f97;
	sub.f32 	%f222, %f95, %f98;
	st.shared.f32 	[%r30+-1024], %f222;
	add.s32 	%r207, %r207, 512;
	add.s32 	%r206, %r206, 8;
	add.s32 	%r205, %r205, 32;
	setp.ne.s32 	%p7, %r206, 0;
	@%p7 bra 	$L__BB1_25;
$L__BB1_26:
	and.b32  	%r116, %r204, 7;
	setp.eq.s32 	%p8, %r116, 0;
	@%p8 bra 	$L__BB1_34;
	cvt.u32.u16 	%r117, %rs20;
	and.b32  	%r41, %r117, 7;
	add.s32 	%r118, %r41, -1;
	setp.lt.u32 	%p9, %r118, 3;
	@%p9 bra 	$L__BB1_29;
	shl.b32 	%r119, %r209, 2;
	add.s32 	%r120, %r9, %r119;
	ld.shared.f32 	%f99, [%r120+-1024];
	shl.b32 	%r121, %r209, 6;
	add.s32 	%r122, %r29, %r121;
	ld.shared.f32 	%f100, [%r122];
	mul.f32 	%f101, %f99, %f100;
	sub.f32 	%f102, %f222, %f101;
	st.shared.f32 	[%r30+-1024], %f102;
	ld.shared.f32 	%f103, [%r120+-1020];
	ld.shared.f32 	%f104, [%r122+64];
	mul.f32 	%f105, %f103, %f104;
	sub.f32 	%f106, %f102, %f105;
	st.shared.f32 	[%r30+-1024], %f106;
	ld.shared.f32 	%f107, [%r120+-1016];
	ld.shared.f32 	%f108, [%r122+128];
	mul.f32 	%f109, %f107, %f108;
	sub.f32 	%f110, %f106, %f109;
	st.shared.f32 	[%r30+-1024], %f110;
	ld.shared.f32 	%f111, [%r120+-1012];
	ld.shared.f32 	%f112, [%r122+192];
	mul.f32 	%f113, %f111, %f112;
	sub.f32 	%f222, %f110, %f113;
	st.shared.f32 	[%r30+-1024], %f222;
	add.s32 	%r209, %r209, 4;
$L__BB1_29:
	and.b32  	%r123, %r41, 3;
	setp.eq.s32 	%p10, %r123, 0;
	@%p10 bra 	$L__BB1_34;
	and.b16  	%rs11, %rs19, 3;
	setp.eq.s16 	%p11, %rs11, 1;
	@%p11 bra 	$L__BB1_32;
	shl.b32 	%r124, %r209, 2;
	add.s32 	%r125, %r9, %r124;
	ld.shared.f32 	%f114, [%r125+-1024];
	shl.b32 	%r126, %r209, 6;
	add.s32 	%r127, %r29, %r126;
	ld.shared.f32 	%f115, [%r127];
	mul.f32 	%f116, %f114, %f115;
	sub.f32 	%f117, %f222, %f116;
	st.shared.f32 	[%r30+-1024], %f117;
	ld.shared.f32 	%f118, [%r125+-1020];
	ld.shared.f32 	%f119, [%r127+64];
	mul.f32 	%f120, %f118, %f119;
	sub.f32 	%f222, %f117, %f120;
	st.shared.f32 	[%r30+-1024], %f222;
	add.s32 	%r209, %r209, 2;
$L__BB1_32:
	and.b16  	%rs12, %rs19, 1;
	setp.eq.b16 	%p12, %rs12, 1;
	not.pred 	%p13, %p12;
	@%p13 bra 	$L__BB1_34;
	shl.b32 	%r128, %r209, 2;
	add.s32 	%r129, %r9, %r128;
	ld.shared.f32 	%f121, [%r129+-1024];
	shl.b32 	%r130, %r209, 6;
	add.s32 	%r131, %r29, %r130;
	ld.shared.f32 	%f122, [%r131];
	mul.f32 	%f123, %f121, %f122;
	sub.f32 	%f222, %f222, %f123;
$L__BB1_34:
	mad.lo.s32 	%r132, %r204, 60, %r29;
	shl.b32 	%r133, %r204, 2;
	add.s32 	%r134, %r132, %r133;
	ld.shared.f32 	%f124, [%r134];
	div.rn.f32 	%f125, %f222, %f124;
	st.shared.f32 	[%r30+-1024], %f125;
	add.s32 	%r204, %r204, 1;
	setp.ne.s32 	%p14, %r204, 16;
	add.s16 	%rs20, %rs20, 1;
	add.s16 	%rs19, %rs19, 1;
	@%p14 bra 	$L__BB1_8;
$L__BB1_35:
	setp.gt.u32 	%p23, %r3, 15;
	barrier.sync 	0;
	@%p23 bra 	$L__BB1_37;
	mad.lo.s32 	%r180, %r48, %r13, %r48;
	add.s32 	%r181, %r180, %r13;
	ld.shared.f32 	%f199, [%r8+64];
	add.s32 	%r182, %r7, %r181;
	mul.wide.u32 	%rd201, %r182, 4;
	add.s64 	%rd202, %rd1, %rd201;
	st.global.f32 	[%rd202], %f199;
	ld.shared.f32 	%f200, [%r8+128];
	add.s32 	%r183, %r182, %r48;
	mul.wide.u32 	%rd203, %r183, 4;
	add.s64 	%rd204, %rd1, %rd203;
	st.global.f32 	[%rd204], %f200;
	ld.shared.f32 	%f201, [%r8+192];
	add.s32 	%r184, %r183, %r48;
	mul.wide.u32 	%rd205, %r184, 4;
	add.s64 	%rd206, %rd1, %rd205;
	st.global.f32 	[%rd206], %f201;
	ld.shared.f32 	%f202, [%r8+256];
	add.s32 	%r185, %r184, %r48;
	mul.wide.u32 	%rd207, %r185, 4;
	add.s64 	%rd208, %rd1, %rd207;
	st.global.f32 	[%rd208], %f202;
	ld.shared.f32 	%f203, [%r8+320];
	add.s32 	%r186, %r185, %r48;
	mul.wide.u32 	%rd209, %r186, 4;
	add.s64 	%rd210, %rd1, %rd209;
	st.global.f32 	[%rd210], %f203;
	ld.shared.f32 	%f204, [%r8+384];
	add.s32 	%r187, %r186, %r48;
	mul.wide.u32 	%rd211, %r187, 4;
	add.s64 	%rd212, %rd1, %rd211;
	st.global.f32 	[%rd212], %f204;
	ld.shared.f32 	%f205, [%r8+448];
	add.s32 	%r188, %r187, %r48;
	mul.wide.u32 	%rd213, %r188, 4;
	add.s64 	%rd214, %rd1, %rd213;
	st.global.f32 	[%rd214], %f205;
	ld.shared.f32 	%f206, [%r8+512];
	add.s32 	%r189, %r188, %r48;
	mul.wide.u32 	%rd215, %r189, 4;
	add.s64 	%rd216, %rd1, %rd215;
	st.global.f32 	[%rd216], %f206;
	ld.shared.f32 	%f207, [%r8+576];
	add.s32 	%r190, %r189, %r48;
	mul.wide.u32 	%rd217, %r190, 4;
	add.s64 	%rd218, %rd1, %rd217;
	st.global.f32 	[%rd218], %f207;
	ld.shared.f32 	%f208, [%r8+640];
	add.s32 	%r191, %r190, %r48;
	mul.wide.u32 	%rd219, %r191, 4;
	add.s64 	%rd220, %rd1, %rd219;
	st.global.f32 	[%rd220], %f208;
	ld.shared.f32 	%f209, [%r8+704];
	add.s32 	%r192, %r191, %r48;
	mul.wide.u32 	%rd221, %r192, 4;
	add.s64 	%rd222, %rd1, %rd221;
	st.global.f32 	[%rd222], %f209;
	ld.shared.f32 	%f210, [%r8+768];
	add.s32 	%r193, %r192, %r48;
	mul.wide.u32 	%rd223, %r193, 4;
	add.s64 	%rd224, %rd1, %rd223;
	st.global.f32 	[%rd224], %f210;
	ld.shared.f32 	%f211, [%r8+832];
	add.s32 	%r194, %r193, %r48;
	mul.wide.u32 	%rd225, %r194, 4;
	add.s64 	%rd226, %rd1, %rd225;
	st.global.f32 	[%rd226], %f211;
	ld.shared.f32 	%f212, [%r8+896];
	add.s32 	%r195, %r194, %r48;
	mul.wide.u32 	%rd227, %r195, 4;
	add.s64 	%rd228, %rd1, %rd227;
	st.global.f32 	[%rd228], %f212;
	ld.shared.f32 	%f213, [%r8+960];
	add.s32 	%r196, %r195, %r48;
	mul.wide.u32 	%rd229, %r196, 4;
	add.s64 	%rd230, %rd1, %rd229;
	st.global.f32 	[%rd230], %f213;
	bra.uni 	$L__BB1_38;
$L__BB1_37:
	add.s32 	%r161, %r197, %r5;
	shl.b32 	%r162, %r161, 4;
	add.s32 	%r163, %r162, %r49;
	mad.lo.s32 	%r164, %r163, %r48, %r13;
	ld.shared.f32 	%f183, [%r6+-64];
	cvt.s64.s32 	%rd138, %r164;
	cvt.u64.u32 	%rd139, %r3;
	add.s64 	%rd140, %rd138, %rd139;
	shl.b64 	%rd141, %rd140, 2;
	add.s64 	%rd142, %rd1, %rd141;
	st.global.f32 	[%rd142+-64], %f183;
	add.s32 	%r165, %r164, %r48;
	ld.shared.f32 	%f184, [%r6];
	cvt.s64.s32 	%rd143, %r165;
	add.s64 	%rd144, %rd143, %rd139;
	shl.b64 	%rd145, %rd144, 2;
	add.s64 	%rd146, %rd1, %rd145;
	st.global.f32 	[%rd146+-64], %f184;
	add.s32 	%r166, %r165, %r48;
	ld.shared.f32 	%f185, [%r6+64];
	cvt.s64.s32 	%rd147, %r166;
	add.s64 	%rd148, %rd147, %rd139;
	shl.b64 	%rd149, %rd148, 2;
	add.s64 	%rd150, %rd1, %rd149;
	st.global.f32 	[%rd150+-64], %f185;
	add.s32 	%r167, %r166, %r48;
	ld.shared.f32 	%f186, [%r6+128];
	cvt.s64.s32 	%rd151, %r167;
	add.s64 	%rd152, %rd151, %rd139;
	shl.b64 	%rd153, %rd152, 2;
	add.s64 	%rd154, %rd1, %rd153;
	st.global.f32 	[%rd154+-64], %f186;
	add.s32 	%r168, %r167, %r48;
	ld.shared.f32 	%f187, [%r6+192];
	cvt.s64.s32 	%rd155, %r168;
	add.s64 	%rd156, %rd155, %rd139;
	shl.b64 	%rd157, %rd156, 2;
	add.s64 	%rd158, %rd1, %rd157;
	st.global.f32 	[%rd158+-64], %f187;
	add.s32 	%r169, %r168, %r48;
	ld.shared.f32 	%f188, [%r6+256];
	cvt.s64.s32 	%rd159, %r169;
	add.s64 	%rd160, %rd159, %rd139;
	shl.b64 	%rd161, %rd160, 2;
	add.s64 	%rd162, %rd1, %rd161;
	st.global.f32 	[%rd162+-64], %f188;
	add.s32 	%r170, %r169, %r48;
	ld.shared.f32 	%f189, [%r6+320];
	cvt.s64.s32 	%rd163, %r170;
	add.s64 	%rd164, %rd163, %rd139;
	shl.b64 	%rd165, %rd164, 2;
	add.s64 	%rd166, %rd1, %rd165;
	st.global.f32 	[%rd166+-64], %f189;
	add.s32 	%r171, %r170, %r48;
	ld.shared.f32 	%f190, [%r6+384];
	cvt.s64.s32 	%rd167, %r171;
	add.s64 	%rd168, %rd167, %rd139;
	shl.b64 	%rd169, %rd168, 2;
	add.s64 	%rd170, %rd1, %rd169;
	st.global.f32 	[%rd170+-64], %f190;
	add.s32 	%r172, %r171, %r48;
	ld.shared.f32 	%f191, [%r6+448];
	cvt.s64.s32 	%rd171, %r172;
	add.s64 	%rd172, %rd171, %rd139;
	shl.b64 	%rd173, %rd172, 2;
	add.s64 	%rd174, %rd1, %rd173;
	st.global.f32 	[%rd174+-64], %f191;
	add.s32 	%r173, %r172, %r48;
	ld.shared.f32 	%f192, [%r6+512];
	cvt.s64.s32 	%rd175, %r173;
	add.s64 	%rd176, %rd175, %rd139;
	shl.b64 	%rd177, %rd176, 2;
	add.s64 	%rd178, %rd1, %rd177;
	st.global.f32 	[%rd178+-64], %f192;
	add.s32 	%r174, %r173, %r48;
	ld.shared.f32 	%f193, [%r6+576];
	cvt.s64.s32 	%rd179, %r174;
	add.s64 	%rd180, %rd179, %rd139;
	shl.b64 	%rd181, %rd180, 2;
	add.s64 	%rd182, %rd1, %rd181;
	st.global.f32 	[%rd182+-64], %f193;
	add.s32 	%r175, %r174, %r48;
	ld.shared.f32 	%f194, [%r6+640];
	cvt.s64.s32 	%rd183, %r175;
	add.s64 	%rd184, %rd183, %rd139;
	shl.b64 	%rd185, %rd184, 2;
	add.s64 	%rd186, %rd1, %rd185;
	st.global.f32 	[%rd186+-64], %f194;
	add.s32 	%r176, %r175, %r48;
	ld.shared.f32 	%f195, [%r6+704];
	cvt.s64.s32 	%rd187, %r176;
	add.s64 	%rd188, %rd187, %rd139;
	shl.b64 	%rd189, %rd188, 2;
	add.s64 	%rd190, %rd1, %rd189;
	st.global.f32 	[%rd190+-64], %f195;
	add.s32 	%r177, %r176, %r48;
	ld.shared.f32 	%f196, [%r6+768];
	cvt.s64.s32 	%rd191, %r177;
	add.s64 	%rd192, %rd191, %rd139;
	shl.b64 	%rd193, %rd192, 2;
	add.s64 	%rd194, %rd1, %rd193;
	st.global.f32 	[%rd194+-64], %f196;
	add.s32 	%r178, %r177, %r48;
	ld.shared.f32 	%f197, [%r6+832];
	cvt.s64.s32 	%rd195, %r178;
	add.s64 	%rd196, %rd195, %rd139;
	shl.b64 	%rd197, %rd196, 2;
	add.s64 	%rd198, %rd1, %rd197;
	st.global.f32 	[%rd198+-64], %f197;
	ld.shared.f32 	%f198, [%r6+896];
	add.s32 	%r179, %r178, %r10;
	mul.wide.s32 	%rd199, %r179, 4;
	add.s64 	%rd200, %rd1, %rd199;
	st.global.f32 	[%rd200], %f198;
$L__BB1_38:
	add.s32 	%r197, %r197, 1;
	setp.ne.s32 	%p24, %r197, %r50;
	@%p24 bra 	$L__BB1_2;
$L__BB1_39:
	ret;

}
	// .globl	_Z12lud_internalPfiii
.visible .entry _Z12lud_internalPfiii(
	.param .u64 .ptr .align 1 _Z12lud_internalPfiii_param_0,
	.param .u32 _Z12lud_internalPfiii_param_1,
	.param .u32 _Z12lud_internalPfiii_param_2,
	.param .u32 _Z12lud_internalPfiii_param_3
)
{
	.reg .pred 	%p<6>;
	.reg .b32 	%r<53>;
	.reg .b32 	%f<53>;
	.reg .b64 	%rd<9>;
	// demoted variable
	.shared .align 4 .b8 _ZZ12lud_internalPfiiiE8peri_row[1024];
	// demoted variable
	.shared .align 4 .b8 _ZZ12lud_internalPfiiiE8peri_col[1024];
	ld.param.u64 	%rd2, [_Z12lud_internalPfiii_param_0];
	ld.param.u32 	%r26, [_Z12lud_internalPfiii_param_1];
	ld.param.u32 	%r27, [_Z12lud_internalPfiii_param_2];
	ld.param.u32 	%r28, [_Z12lud_internalPfiii_param_3];
	setp.lt.s32 	%p1, %r28, 1;
	@%p1 bra 	$L__BB2_5;
	cvta.to.global.u64 	%rd1, %rd2;
	mov.u32 	%r47, %ctaid.x;
	mov.u32 	%r48, %ctaid.y;
	mov.u32 	%r3, %nctaid.x;
	mov.u32 	%r4, %nctaid.y;
	mov.u32 	%r29, %tid.y;
	mov.u32 	%r30, %tid.x;
	shl.b32 	%r31, %r29, 6;
	mov.u32 	%r32, _ZZ12lud_internalPfiiiE8peri_row;
	shl.b32 	%r33, %r30, 2;
	add.s32 	%r8, %r32, %r33;
	add.s32 	%r5, %r8, %r31;
	mov.u32 	%r34, _ZZ12lud_internalPfiiiE8peri_col;
	add.s32 	%r6, %r34, %r31;
	add.s32 	%r7, %r6, %r33;
	neg.s32 	%r52, %r28;
	add.s32 	%r35, %r30, %r27;
	add.s32 	%r36, %r29, %r27;
	mad.lo.s32 	%r37, %r26, %r36, %r35;
	shl.b32 	%r38, %r47, 4;
	add.s32 	%r51, %r37, %r38;
	shl.b32 	%r39, %r26, 4;
	add.s32 	%r11, %r39, 16;
	shl.b32 	%r40, %r48, 4;
	add.s32 	%r41, %r36, %r40;
	add.s32 	%r42, %r41, 16;
	mad.lo.s32 	%r43, %r26, %r42, %r35;
	add.s32 	%r50, %r43, 16;
	add.s32 	%r49, %r43, %r38;
$L__BB2_2:
	setp.ge.u32 	%p2, %r47, %r3;
	setp.ge.u32 	%p3, %r48, %r4;
	or.pred  	%p4, %p2, %p3;
	@%p4 bra 	$L__BB2_4;
	add.s32 	%r44, %r51, 16;
	mul.wide.u32 	%rd3, %r44, 4;
	add.s64 	%rd4, %rd1, %rd3;
	ld.global.f32 	%f1, [%rd4];
	st.shared.f32 	[%r5], %f1;
	add.s32 	%r45, %r50, -16;
	mul.wide.u32 	%rd5, %r45, 4;
	add.s64 	%rd6, %rd1, %rd5;
	ld.global.f32 	%f2, [%rd6];
	st.shared.f32 	[%r7], %f2;
	barrier.sync 	0;
	ld.shared.f32 	%f3, [%r6];
	ld.shared.f32 	%f4, [%r8];
	fma.rn.f32 	%f5, %f3, %f4, 0f00000000;
	ld.shared.f32 	%f6, [%r6+4];
	ld.shared.f32 	%f7, [%r8+64];
	fma.rn.f32 	%f8, %f6, %f7, %f5;
	ld.shared.f32 	%f9, [%r6+8];
	ld.shared.f32 	%f10, [%r8+128];
	fma.rn.f32 	%f11, %f9, %f10, %f8;
	ld.shared.f32 	%f12, [%r6+12];
	ld.shared.f32 	%f13, [%r8+192];
	fma.rn.f32 	%f14, %f12, %f13, %f11;
	ld.shared.f32 	%f15, [%r6+16];
	ld.shared.f32 	%f16, [%r8+256];
	fma.rn.f32 	%f17, %f15, %f16, %f14;
	ld.shared.f32 	%f18, [%r6+20];
	ld.shared.f32 	%f19, [%r8+320];
	fma.rn.f32 	%f20, %f18, %f19, %f17;
	ld.shared.f32 	%f21, [%r6+24];
	ld.shared.f32 	%f22, [%r8+384];
	fma.rn.f32 	%f23, %f21, %f22, %f20;
	ld.shared.f32 	%f24, [%r6+28];
	ld.shared.f32 	%f25, [%r8+448];
	fma.rn.f32 	%f26, %f24, %f25, %f23;
	ld.shared.f32 	%f27, [%r6+32];
	ld.shared.f32 	%f28, [%r8+512];
	fma.rn.f32 	%f29, %f27, %f28, %f26;
	ld.shared.f32 	%f30, [%r6+36];
	ld.shared.f32 	%f31, [%r8+576];
	fma.rn.f32 	%f32, %f30, %f31, %f29;
	ld.shared.f32 	%f33, [%r6+40];
	ld.shared.f32 	%f34, [%r8+640];
	fma.rn.f32 	%f35, %f33, %f34, %f32;
	ld.shared.f32 	%f36, [%r6+44];
	ld.shared.f32 	%f37, [%r8+704];
	fma.rn.f32 	%f38, %f36, %f37, %f35;
	ld.shared.f32 	%f39, [%r6+48];
	ld.shared.f32 	%f40, [%r8+768];
	fma.rn.f32 	%f41, %f39, %f40, %f38;
	ld.shared.f32 	%f42, [%r6+52];
	ld.shared.f32 	%f43, [%r8+832];
	fma.rn.f32 	%f44, %f42, %f43, %f41;
	ld.shared.f32 	%f45, [%r6+56];
	ld.shared.f32 	%f46, [%r8+896];
	fma.rn.f32 	%f47, %f45, %f46, %f44;
	ld.shared.f32 	%f48, [%r6+60];
	ld.shared.f32 	%f49, [%r8+960];
	fma.rn.f32 	%f50, %f48, %f49, %f47;
	add.s32 	%r46, %r49, 16;
	mul.wide.u32 	%rd7, %r46, 4;
	add.s64 	%rd8, %rd1, %rd7;
	ld.global.f32 	%f51, [%rd8];
	sub.f32 	%f52, %f51, %f50;
	st.global.f32 	[%rd8], %f52;
$L__BB2_4:
	add.s32 	%r52, %r52, 1;
	setp.ne.s32 	%p5, %r52, 0;
	add.s32 	%r51, %r51, %r11;
	add.s32 	%r50, %r50, %r11;
	add.s32 	%r49, %r49, %r11;
	add.s32 	%r48, %r48, 1;
	add.s32 	%r47, %r47, 1;
	@%p5 bra 	$L__BB2_2;
$L__BB2_5:
	ret;

}
	// .globl	_Z7lud_allPfiii
.visible .entry _Z7lud_allPfiii(
	.param .u64 .ptr .align 1 _Z7lud_allPfiii_param_0,
	.param .u32 _Z7lud_allPfiii_param_1,
	.param .u32 _Z7lud_allPfiii_param_2,
	.param .u32 _Z7lud_allPfiii_param_3
)
{
	.reg .pred 	%p<47>;
	.reg .b16 	%rs<33>;
	.reg .b32 	%r<322>;
	.reg .b32 	%f<449>;
	.reg .b64 	%rd<145>;
	// demoted variable
	.shared .align 4 .b8 _ZZ7lud_allPfiiiE6shadow[1024];
	// demoted variable
	.shared .align 4 .b8 _ZZ7lud_allPfiiiE3dia[1024];
	// demoted variable
	.shared .align 4 .b8 _ZZ7lud_allPfiiiE8peri_row[1024];
	// demoted variable
	.shared .align 4 .b8 _ZZ7lud_allPfiiiE8peri_col[1024];
	// demoted variable
	.shared .align 4 .b8 _ZZ7lud_allPfiiiE17peri_row_internal[1024];
	// demoted variable
	.shared .align 4 .b8 _ZZ7lud_allPfiiiE17peri_col_internal[1024];
	ld.param.u32 	%r75, [_Z7lud_allPfiii_param_3];
	barrier.sync 	0;
	setp.lt.s32 	%p1, %r75, 1;
	@%p1 bra 	$L__BB3_65;
	mov.u32 	%r1, %tid.x;
	shl.b32 	%r77, %r1, 2;
	mov.u32 	%r78, _ZZ7lud_allPfiiiE6shadow;
	add.s32 	%r2, %r78, %r77;
	mov.u32 	%r79, _ZZ7lud_allPfiiiE8peri_row;
	add.s32 	%r3, %r79, %r77;
	mov.u32 	%r80, _ZZ7lud_allPfiiiE8peri_col;
	add.s32 	%r81, %r80, %r77;
	mad.lo.s32 	%r4, %r1, 60, %r81;
	mov.b32 	%r299, 0;
$L__BB3_2:
	ld.param.u32 	%r295, [_Z7lud_allPfiii_param_2];
	ld.param.u64 	%rd142, [_Z7lud_allPfiii_param_0];
	cvta.to.global.u64 	%rd1, %rd142;
	mov.u32 	%r6, %ctaid.y;
	mov.u32 	%r7, %ctaid.x;
	or.b32  	%r82, %r7, %r6;
	mov.u32 	%r8, %tid.y;
	or.b32  	%r83, %r82, %r8;
	setp.ne.s32 	%p2, %r83, 0;
	add.s32 	%r9, %r299, %r7;
	shl.b32 	%r84, %r299, 4;
	add.s32 	%r10, %r84, %r295;
	@%p2 bra 	$L__BB3_32;
	ld.param.u32 	%r290, [_Z7lud_allPfiii_param_1];
	mad.lo.s32 	%r86, %r10, %r290, %r10;
	add.s32 	%r87, %r86, %r1;
	mul.wide.u32 	%rd33, %r87, 4;
	add.s64 	%rd34, %rd1, %rd33;
	ld.global.f32 	%f39, [%rd34];
	st.shared.f32 	[%r2], %f39;
	add.s32 	%r88, %r87, %r290;
	mul.wide.u32 	%rd35, %r88, 4;
	add.s64 	%rd36, %rd1, %rd35;
	ld.global.f32 	%f40, [%rd36];
	st.shared.f32 	[%r2+64], %f40;
	add.s32 	%r89, %r88, %r290;
	mul.wide.u32 	%rd37, %r89, 4;
	add.s64 	%rd38, %rd1, %rd37;
	ld.global.f32 	%f41, [%rd38];
	st.shared.f32 	[%r2+128], %f41;
	add.s32 	%r90, %r89, %r290;
	mul.wide.u32 	%rd39, %r90, 4;
	add.s64 	%rd40, %rd1, %rd39;
	ld.global.f32 	%f42, [%rd40];
	st.shared.f32 	[%r2+192], %f42;
	add.s32 	%r91, %r90, %r290;
	mul.wide.u32 	%rd41, %r91, 4;
	add.s64 	%rd42, %rd1, %rd41;
	ld.global.f32 	%f43, [%rd42];
	st.shared.f32 	[%r2+256], %f43;
	add.s32 	%r92, %r91, %r290;
	mul.wide.u32 	%rd43, %r92, 4;
	add.s64 	%rd44, %rd1, %rd43;
	ld.global.f32 	%f44, [%rd44];
	st.shared.f32 	[%r2+320], %f44;
	add.s32 	%r93, %r92, %r290;
	mul.wide.u32 	%rd45, %r93, 4;
	add.s64 	%rd46, %rd1, %rd45;
	ld.global.f32 	%f45, [%rd46];
	st.shared.f32 	[%r2+384], %f45;
	add.s32 	%r94, %r93, %r290;
	mul.wide.u32 	%rd47, %r94, 4;
	add.s64 	%rd48, %rd1, %rd47;
	ld.global.f32 	%f46, [%rd48];
	st.shared.f32 	[%r2+448], %f46;
	add.s32 	%r95, %r94, %r290;
	mul.wide.u32 	%rd49, %r95, 4;
	add.s64 	%rd50, %rd1, %rd49;
	ld.global.f32 	%f47, [%rd50];
	st.shared.f32 	[%r2+512], %f47;
	add.s32 	%r96, %r95, %r290;
	mul.wide.u32 	%rd51, %r96, 4;
	add.s64 	%rd52, %rd1, %rd51;
	ld.global.f32 	%f48, [%rd52];
	st.shared.f32 	[%r2+576], %f48;
	add.s32 	%r97, %r96, %r290;
	mul.wide.u32 	%rd53, %r97, 4;
	add.s64 	%rd54, %rd1, %rd53;
	ld.global.f32 	%f49, [%rd54];
	st.shared.f32 	[%r2+640], %f49;
	add.s32 	%r98, %r97, %r290;
	mul.wide.u32 	%rd55, %r98, 4;
	add.s64 	%rd56, %rd1, %rd55;
	ld.global.f32 	%f50, [%rd56];
	st.shared.f32 	[%r2+704], %f50;
	add.s32 	%r99, %r98, %r290;
	mul.wide.u32 	%rd57, %r99, 4;
	add.s64 	%rd58, %rd1, %rd57;
	ld.global.f32 	%f51, [%rd58];
	st.shared.f32 	[%r2+768], %f51;
	add.s32 	%r100, %r99, %r290;
	mul.wide.u32 	%rd59, %r100, 4;
	add.s64 	%rd60, %rd1, %rd59;
	ld.global.f32 	%f52, [%rd60];
	st.shared.f32 	[%r2+832], %f52;
	add.s32 	%r101, %r100, %r290;
	mul.wide.u32 	%rd61, %r101, 4;
	add.s64 	%rd62, %rd1, %rd61;
	ld.global.f32 	%f53, [%rd62];
	st.shared.f32 	[%r2+896], %f53;
	add.s32 	%r102, %r101, %r290;
	mul.wide.u32 	%rd63, %r102, 4;
	add.s64 	%rd64, %rd1, %rd63;
	ld.global.f32 	%f54, [%rd64];
	st.shared.f32 	[%r2+960], %f54;
	barrier.sync 	0;
	mov.b32 	%r300, 0;
	mov.b16 	%rs27, 0;
	mov.u16 	%rs28, %rs27;
$L__BB3_4:
	mov.u32 	%r11, %r300;
	mov.u16 	%rs2, %rs28;
	add.s32 	%r300, %r11, 1;
	add.s16 	%rs28, %rs2, 1;
	setp.le.u32 	%p3, %r1, %r11;
	@%p3 bra 	$L__BB3_19;
	setp.ne.s32 	%p4, %r11, 0;
	shl.b32 	%r103, %r11, 2;
	mov.u32 	%r104, _ZZ7lud_allPfiiiE6shadow;
	add.s32 	%r13, %r104, %r103;
	mad.lo.s32 	%r14, %r1, 60, %r2;
	add.s32 	%r15, %r14, %r103;
	@%p4 bra 	$L__BB3_7;
	ld.shared.f32 	%f435, [%r14];
	bra.uni 	$L__BB3_18;
$L__BB3_7:
	ld.shared.f32 	%f435, [%r15];
	setp.lt.u32 	%p5, %r11, 8;
	mov.b32 	%r305, 0;
	@%p5 bra 	$L__BB3_10;
	shl.b32 	%r106, %r1, 6;
	add.s32 	%r108, %r106, %r104;
	add.s32 	%r302, %r108, 16;
	and.b32  	%r305, %r11, 2147483640;
	neg.s32 	%r303, %r305;
	add.s32 	%r301, %r13, 256;
$L__BB3_9:
	.pragma "nounroll";
	ld.shared.f32 	%f55, [%r302+-16];
	ld.shared.f32 	%f56, [%r301+-256];
	mul.f32 	%f57, %f55, %f56;
	sub.f32 	%f58, %f435, %f57;
	st.shared.f32 	[%r15], %f58;
	ld.shared.f32 	%f59, [%r302+-12];
	ld.shared.f32 	%f60, [%r301+-192];
	mul.f32 	%f61, %f59, %f60;
	sub.f32 	%f62, %f58, %f61;
	st.shared.f32 	[%r15], %f62;
	ld.shared.f32 	%f63, [%r302+-8];
	ld.shared.f32 	%f64, [%r301+-128];
	mul.f32 	%f65, %f63, %f64;
	sub.f32 	%f66, %f62, %f65;
	st.shared.f32 	[%r15], %f66;
	ld.shared.f32 	%f67, [%r302+-4];
	ld.shared.f32 	%f68, [%r301+-64];
	mul.f32 	%f69, %f67, %f68;
	sub.f32 	%f70, %f66, %f69;
	st.shared.f32 	[%r15], %f70;
	ld.shared.f32 	%f71, [%r302];
	ld.shared.f32 	%f72, [%r301];
	mul.f32 	%f73, %f71, %f72;
	sub.f32 	%f74, %f70, %f73;
	st.shared.f32 	[%r15], %f74;
	ld.shared.f32 	%f75, [%r302+4];
	ld.shared.f32 	%f76, [%r301+64];
	mul.f32 	%f77, %f75, %f76;
	sub.f32 	%f78, %f74, %f77;
	st.shared.f32 	[%r15], %f78;
	ld.shared.f32 	%f79, [%r302+8];
	ld.shared.f32 	%f80, [%r301+128];
	mul.f32 	%f81, %f79, %f80;
	sub.f32 	%f82, %f78, %f81;
	st.shared.f32 	[%r15], %f82;
	ld.shared.f32 	%f83, [%r302+12];
	ld.shared.f32 	%f84, [%r301+192];
	mul.f32 	%f85, %f83, %f84;
	sub.f32 	%f435, %f82, %f85;
	st.shared.f32 	[%r15], %f435;
	add.s32 	%r303, %r303, 8;
	add.s32 	%r302, %r302, 32;
	add.s32 	%r301, %r301, 512;
	setp.ne.s32 	%p6, %r303, 0;
	@%p6 bra 	$L__BB3_9;
$L__BB3_10:
	and.b32  	%r111, %r11, 7;
	setp.eq.s32 	%p7, %r111, 0;
	@%p7 bra 	$L__BB3_18;
	cvt.u32.u16 	%r112, %rs2;
	and.b32  	%r27, %r112, 7;
	add.s32 	%r113, %r27, -1;
	setp.lt.u32 	%p8, %r113, 3;
	@%p8 bra 	$L__BB3_13;
	shl.b32 	%r114, %r305, 2;
	add.s32 	%r115, %r14, %r114;
	ld.shared.f32 	%f86, [%r115];
	shl.b32 	%r116, %r305, 6;
	add.s32 	%r117, %r13, %r116;
	ld.shared.f32 	%f87, [%r117];
	mul.f32 	%f88, %f86, %f87;
	sub.f32 	%f89, %f435, %f88;
	st.shared.f32 	[%r15], %f89;
	ld.shared.f32 	%f90, [%r115+4];
	ld.shared.f32 	%f91, [%r117+64];
	mul.f32 	%f92, %f90, %f91;
	sub.f32 	%f93, %f89, %f92;
	st.shared.f32 	[%r15], %f93;
	ld.shared.f32 	%f94, [%r115+8];
	ld.shared.f32 	%f95, [%r117+128];
	mul.f32 	%f96, %f94, %f95;
	sub.f32 	%f97, %f93, %f96;
	st.shared.f32 	[%r15], %f97;
	ld.shared.f32 	%f98, [%r115+12];
	ld.shared.f32 	%f99, [%r117+192];
	mul.f32 	%f100, %f98, %f99;
	sub.f32 	%f435, %f97, %f100;
	st.shared.f32 	[%r15], %f435;
	add.s32 	%r305, %r305, 4;
$L__BB3_13:
	and.b32  	%r118, %r27, 3;
	setp.eq.s32 	%p9, %r118, 0;
	@%p9 bra 	$L__BB3_18;
	and.b16  	%rs15, %rs27, 3;
	setp.eq.s16 	%p10, %rs15, 1;
	@%p10 bra 	$L__BB3_16;
	shl.b32 	%r119, %r305, 2;
	add.s32 	%r120, %r14, %r119;
	ld.shared.f32 	%f101, [%r120];
	shl.b32 	%r121, %r305, 6;
	add.s32 	%r122, %r13, %r121;
	ld.shared.f32 	%f102, [%r122];
	mul.f32 	%f103, %f101, %f102;
	sub.f32 	%f104, %f435, %f103;
	st.shared.f32 	[%r15], %f104;
	ld.shared.f32 	%f105, [%r120+4];
	ld.shared.f32 	%f106, [%r122+64];
	mul.f32 	%f107, %f105, %f106;
	sub.f32 	%f435, %f104, %f107;
	st.shared.f32 	[%r15], %f435;
	add.s32 	%r305, %r305, 2;
$L__BB3_16:
	and.b16  	%rs16, %rs27, 1;
	setp.eq.b16 	%p11, %rs16, 1;
	not.pred 	%p12, %p11;
	@%p12 bra 	$L__BB3_18;
	shl.b32 	%r123, %r305, 2;
	add.s32 	%r124, %r14, %r123;
	ld.shared.f32 	%f108, [%r124];
	shl.b32 	%r125, %r305, 6;
	add.s32 	%r126, %r13, %r125;
	ld.shared.f32 	%f109, [%r126];
	mul.f32 	%f110, %f108, %f109;
	sub.f32 	%f435, %f435, %f110;
	st.shared.f32 	[%r15], %f435;
$L__BB3_18:
	mad.lo.s32 	%r127, %r11, 60, %r13;
	add.s32 	%r129, %r127, %r103;
	ld.shared.f32 	%f111, [%r129];
	div.rn.f32 	%f112, %f435, %f111;
	st.shared.f32 	[%r15], %f112;
$L__BB3_19:
	setp.le.u32 	%p13, %r1, %r11;
	barrier.sync 	0;
	@%p13 bra 	$L__BB3_31;
	shl.b32 	%r131, %r11, 6;
	mov.u32 	%r132, _ZZ7lud_allPfiiiE6shadow;
	add.s32 	%r32, %r132, %r131;
	shl.b32 	%r133, %r1, 2;
	add.s32 	%r33, %r32, %r133;
	ld.shared.f32 	%f437, [%r33+64];
	setp.lt.u32 	%p14, %r11, 7;
	mov.b32 	%r309, 0;
	@%p14 bra 	$L__BB3_23;
	and.b32  	%r309, %r300, 2147483640;
	mov.b32 	%r307, 0;
$L__BB3_22:
	.pragma "nounroll";
	shl.b32 	%r135, %r307, 2;
	add.s32 	%r136, %r32, %r135;
	ld.shared.f32 	%f113, [%r136+64];
	shl.b32 	%r137, %r307, 6;
	add.s32 	%r138, %r2, %r137;
	ld.shared.f32 	%f114, [%r138];
	mul.f32 	%f115, %f113, %f114;
	sub.f32 	%f116, %f437, %f115;
	st.shared.f32 	[%r33+64], %f116;
	ld.shared.f32 	%f117, [%r136+68];
	ld.shared.f32 	%f118, [%r138+64];
	mul.f32 	%f119, %f117, %f118;
	sub.f32 	%f120, %f116, %f119;
	st.shared.f32 	[%r33+64], %f120;
	ld.shared.f32 	%f121, [%r136+72];
	ld.shared.f32 	%f122, [%r138+128];
	mul.f32 	%f123, %f121, %f122;
	sub.f32 	%f124, %f120, %f123;
	st.shared.f32 	[%r33+64], %f124;
	ld.shared.f32 	%f125, [%r136+76];
	ld.shared.f32 	%f126, [%r138+192];
	mul.f32 	%f127, %f125, %f126;
	sub.f32 	%f128, %f124, %f127;
	st.shared.f32 	[%r33+64], %f128;
	ld.shared.f32 	%f129, [%r136+80];
	ld.shared.f32 	%f130, [%r138+256];
	mul.f32 	%f131, %f129, %f130;
	sub.f32 	%f132, %f128, %f131;
	st.shared.f32 	[%r33+64], %f132;
	ld.shared.f32 	%f133, [%r136+84];
	ld.shared.f32 	%f134, [%r138+320];
	mul.f32 	%f135, %f133, %f134;
	sub.f32 	%f136, %f132, %f135;
	st.shared.f32 	[%r33+64], %f136;
	ld.shared.f32 	%f137, [%r136+88];
	ld.shared.f32 	%f138, [%r138+384];
	mul.f32 	%f139, %f137, %f138;
	sub.f32 	%f140, %f136, %f139;
	st.shared.f32 	[%r33+64], %f140;
	ld.shared.f32 	%f141, [%r136+92];
	ld.shared.f32 	%f142, [%r138+448];
	mul.f32 	%f143, %f141, %f142;
	sub.f32 	%f437, %f140, %f143;
	st.shared.f32 	[%r33+64], %f437;
	add.s32 	%r307, %r307, 8;
	setp.ne.s32 	%p15, %r307, %r309;
	@%p15 bra 	$L__BB3_22;
$L__BB3_23:
	and.b32  	%r139, %r300, 7;
	setp.eq.s32 	%p16, %r139, 0;
	@%p16 bra 	$L__BB3_31;
	cvt.u32.u16 	%r140, %rs28;
	and.b32  	%r38, %r140, 7;
	add.s32 	%r141, %r38, -1;
	setp.lt.u32 	%p17, %r141, 3;
	@%p17 bra 	$L__BB3_26;
	shl.b32 	%r142, %r309, 2;
	add.s32 	%r143, %r32, %r142;
	ld.shared.f32 	%f144, [%r143+64];
	shl.b32 	%r144, %r309, 6;
	add.s32 	%r145, %r2, %r144;
	ld.shared.f32 	%f145, [%r145];
	mul.f32 	%f146, %f144, %f145;
	sub.f32 	%f147, %f437, %f146;
	st.shared.f32 	[%r33+64], %f147;
	ld.shared.f32 	%f148, [%r143+68];
	ld.shared.f32 	%f149, [%r145+64];
	mul.f32 	%f150, %f148, %f149;
	sub.f32 	%f151, %f147, %f150;
	st.shared.f32 	[%r33+64], %f151;
	ld.shared.f32 	%f152, [%r143+72];
	ld.shared.f32 	%f153, [%r145+128];
	mul.f32 	%f154, %f152, %f153;
	sub.f32 	%f155, %f151, %f154;
	st.shared.f32 	[%r33+64], %f155;
	ld.shared.f32 	%f156, [%r143+76];
	ld.shared.f32 	%f157, [%r145+192];
	mul.f32 	%f158, %f156, %f157;
	sub.f32 	%f437, %f155, %f158;
	st.shared.f32 	[%r33+64], %f437;
	add.s32 	%r309, %r309, 4;
$L__BB3_26:
	and.b32  	%r146, %r38, 3;
	setp.eq.s32 	%p18, %r146, 0;
	@%p18 bra 	$L__BB3_31;
	and.b16  	%rs17, %rs27, 3;
	setp.eq.s16 	%p19, %rs17, 0;
	@%p19 bra 	$L__BB3_29;
	shl.b32 	%r147, %r309, 2;
	add.s32 	%r148, %r32, %r147;
	ld.shared.f32 	%f159, [%r148+64];
	shl.b32 	%r149, %r309, 6;
	add.s32 	%r150, %r2, %r149;
	ld.shared.f32 	%f160, [%r150];
	mul.f32 	%f161, %f159, %f160;
	sub.f32 	%f162, %f437, %f161;
	st.shared.f32 	[%r33+64], %f162;
	ld.shared.f32 	%f163, [%r148+68];
	ld.shared.f32 	%f164, [%r150+64];
	mul.f32 	%f165, %f163, %f164;
	sub.f32 	%f437, %f162, %f165;
	st.shared.f32 	[%r33+64], %f437;
	add.s32 	%r309, %r309, 2;
$L__BB3_29:
	and.b16  	%rs18, %rs27, 1;
	setp.eq.b16 	%p20, %rs18, 1;
	@%p20 bra 	$L__BB3_31;
	shl.b32 	%r151, %r309, 2;
	add.s32 	%r152, %r32, %r151;
	ld.shared.f32 	%f166, [%r152+64];
	shl.b32 	%r153, %r309, 6;
	add.s32 	%r154, %r2, %r153;
	ld.shared.f32 	%f167, [%r154];
	mul.f32 	%f168, %f166, %f167;
	sub.f32 	%f169, %f437, %f168;
	st.shared.f32 	[%r33+64], %f169;
$L__BB3_31:
	barrier.sync 	0;
	setp.ne.s32 	%p21, %r300, 15;
	add.s16 	%rs27, %rs27, 1;
	@%p21 bra 	$L__BB3_4;
$L__BB3_32:
	ld.param.u32 	%r291, [_Z7lud_allPfiii_param_1];
	or.b32  	%r155, %r8, %r6;
	setp.ne.s32 	%p22, %r155, 0;
	barrier.sync 	0;
	mad.lo.s32 	%r156, %r291, %r10, %r291;
	add.s32 	%r157, %r156, %r10;
	ld.shared.f32 	%f170, [%r2+64];
	add.s32 	%r158, %r157, %r1;
	mul.wide.u32 	%rd65, %r158, 4;
	add.s64 	%rd66, %rd1, %rd65;
	st.global.f32 	[%rd66], %f170;
	ld.shared.f32 	%f171, [%r2+128];
	add.s32 	%r159, %r158, %r291;
	mul.wide.u32 	%rd67, %r159, 4;
	add.s64 	%rd68, %rd1, %rd67;
	st.global.f32 	[%rd68], %f171;
	ld.shared.f32 	%f172, [%r2+192];
	add.s32 	%r160, %r159, %r291;
	mul.wide.u32 	%rd69, %r160, 4;
	add.s64 	%rd70, %rd1, %rd69;
	st.global.f32 	[%rd70], %f172;
	ld.shared.f32 	%f173, [%r2+256];
	add.s32 	%r161, %r160, %r291;
	mul.wide.u32 	%rd71, %r161, 4;
	add.s64 	%rd72, %rd1, %rd71;
	st.global.f32 	[%rd72], %f173;
	ld.shared.f32 	%f174, [%r2+320];
	add.s32 	%r162, %r161, %r291;
	mul.wide.u32 	%rd73, %r162, 4;
	add.s64 	%rd74, %rd1, %rd73;
	st.global.f32 	[%rd74], %f174;
	ld.shared.f32 	%f175, [%r2+384];
	add.s32 	%r163, %r162, %r291;
	mul.wide.u32 	%rd75, %r163, 4;
	add.s64 	%rd76, %rd1, %rd75;
	st.global.f32 	[%rd76], %f175;
	ld.shared.f32 	%f176, [%r2+448];
	add.s32 	%r164, %r163, %r291;
	mul.wide.u32 	%rd77, %r164, 4;
	add.s64 	%rd78, %rd1, %rd77;
	st.global.f32 	[%rd78], %f176;
	ld.shared.f32 	%f177, [%r2+512];
	add.s32 	%r165, %r164, %r291;
	mul.wide.u32 	%rd79, %r165, 4;
	add.s64 	%rd80, %rd1, %rd79;
	st.global.f32 	[%rd80], %f177;
	ld.shared.f32 	%f178, [%r2+576];
	add.s32 	%r166, %r165, %r291;
	mul.wide.u32 	%rd81, %r166, 4;
	add.s64 	%rd82, %rd1, %rd81;
	st.global.f32 	[%rd82], %f178;
	ld.shared.f32 	%f179, [%r2+640];
	add.s32 	%r167, %r166, %r291;
	mul.wide.u32 	%rd83, %r167, 4;
	add.s64 	%rd84, %rd1, %rd83;
	st.global.f32 	[%rd84], %f179;
	ld.shared.f32 	%f180, [%r2+704];
	add.s32 	%r168, %r167, %r291;
	mul.wide.u32 	%rd85, %r168, 4;
	add.s64 	%rd86, %rd1, %rd85;
	st.global.f32 	[%rd86], %f180;
	ld.shared.f32 	%f181, [%r2+768];
	add.s32 	%r169, %r168, %r291;
	mul.wide.u32 	%rd87, %r169, 4;
	add.s64 	%rd88, %rd1, %rd87;
	st.global.f32 	[%rd88], %f181;
	ld.shared.f32 	%f182, [%r2+832];
	add.s32 	%r170, %r169, %r291;
	mul.wide.u32 	%rd89, %r170, 4;
	add.s64 	%rd90, %rd1, %rd89;
	st.global.f32 	[%rd90], %f182;
	ld.shared.f32 	%f183, [%r2+896];
	add.s32 	%r171, %r170, %r291;
	mul.wide.u32 	%rd91, %r171, 4;
	add.s64 	%rd92, %rd1, %rd91;
	st.global.f32 	[%rd92], %f183;
	ld.shared.f32 	%f184, [%r2+960];
	add.s32 	%r172, %r171, %r291;
	mul.wide.u32 	%rd93, %r172, 4;
	add.s64 	%rd94, %rd1, %rd93;
	st.global.f32 	[%rd94], %f184;
	barrier.sync 	0;
	mov.u32 	%r173, %nctaid.x;
	setp.ge.u32 	%p23, %r9, %r173;
	or.pred  	%p24, %p22, %p23;
	@%p24 bra 	$L__BB3_62;
	ld.param.u32 	%r296, [_Z7lud_allPfiii_param_2];
	ld.param.u32 	%r292, [_Z7lud_allPfiii_param_1];
	ld.param.u64 	%rd143, [_Z7lud_allPfiii_param_0];
	mad.lo.s32 	%r176, %r10, %r292, %r10;
	add.s32 	%r177, %r176, %r1;
	cvta.to.global.u64 	%rd95, %rd143;
	mul.wide.s32 	%rd96, %r177, 4;
	add.s64 	%rd97, %rd95, %rd96;
	ld.global.f32 	%f185, [%rd97];
	shl.b32 	%r178, %r1, 2;
	mov.u32 	%r179, _ZZ7lud_allPfiiiE3dia;
	add.s32 	%r180, %r179, %r178;
	st.shared.f32 	[%r180], %f185;
	mul.wide.s32 	%rd98, %r292, 4;
	add.s64 	%rd99, %rd97, %rd98;
	ld.global.f32 	%f186, [%rd99];
	st.shared.f32 	[%r180+64], %f186;
	add.s64 	%rd100, %rd99, %rd98;
	ld.global.f32 	%f187, [%rd100];
	st.shared.f32 	[%r180+128], %f187;
	add.s64 	%rd101, %rd100, %rd98;
	ld.global.f32 	%f188, [%rd101];
	st.shared.f32 	[%r180+192], %f188;
	add.s64 	%rd102, %rd101, %rd98;
	ld.global.f32 	%f189, [%rd102];
	st.shared.f32 	[%r180+256], %f189;
	add.s64 	%rd103, %rd102, %rd98;
	ld.global.f32 	%f190, [%rd103];
	st.shared.f32 	[%r180+320], %f190;
	add.s64 	%rd104, %rd103, %rd98;
	ld.global.f32 	%f191, [%rd104];
	st.shared.f32 	[%r180+384], %f191;
	add.s64 	%rd105, %rd104, %rd98;
	ld.global.f32 	%f192, [%rd105];
	st.shared.f32 	[%r180+448], %f192;
	barrier.sync 	0;
	add.s32 	%r181, %r7, 1;
	shl.b32 	%r182, %r181, 4;
	add.s32 	%r183, %r177, %r182;
	mul.wide.u32 	%rd106, %r183, 4;
	add.s64 	%rd107, %rd95, %rd106;
	ld.global.f32 	%f193, [%rd107];
	st.shared.f32 	[%r3], %f193;
	add.s32 	%r184, %r183, %r292;
	mul.wide.u32 	%rd108, %r184, 4;
	add.s64 	%rd2, %rd95, %rd108;
	ld.global.f32 	%f194, [%rd2];
	st.shared.f32 	[%r3+64], %f194;
	add.s32 	%r185, %r184, %r292;
	mul.wide.u32 	%rd109, %r185, 4;
	add.s64 	%rd3, %rd95, %rd109;
	ld.global.f32 	%f195, [%rd3];
	st.shared.f32 	[%r3+128], %f195;
	add.s32 	%r186, %r185, %r292;
	mul.wide.u32 	%rd110, %r186, 4;
	add.s64 	%rd4, %rd95, %rd110;
	ld.global.f32 	%f196, [%rd4];
	st.shared.f32 	[%r3+192], %f196;
	add.s32 	%r187, %r186, %r292;
	mul.wide.u32 	%rd111, %r187, 4;
	add.s64 	%rd5, %rd95, %rd111;
	ld.global.f32 	%f197, [%rd5];
	st.shared.f32 	[%r3+256], %f197;
	add.s32 	%r188, %r187, %r292;
	mul.wide.u32 	%rd112, %r188, 4;
	add.s64 	%rd6, %rd95, %rd112;
	ld.global.f32 	%f198, [%rd6];
	st.shared.f32 	[%r3+320], %f198;
	add.s32 	%r189, %r188, %r292;
	mul.wide.u32 	%rd113, %r189, 4;
	add.s64 	%rd7, %rd95, %rd113;
	ld.global.f32 	%f199, [%rd7];
	st.shared.f32 	[%r3+384], %f199;
	add.s32 	%r190, %r189, %r292;
	mul.wide.u32 	%rd114, %r190, 4;
	add.s64 	%rd8, %rd95, %rd114;
	ld.global.f32 	%f200, [%rd8];
	st.shared.f32 	[%r3+448], %f200;
	add.s32 	%r191, %r190, %r292;
	mul.wide.u32 	%rd115, %r191, 4;
	add.s64 	%rd9, %rd95, %rd115;
	ld.global.f32 	%f201, [%rd9];
	st.shared.f32 	[%r3+512], %f201;
	add.s32 	%r192, %r191, %r292;
	mul.wide.u32 	%rd116, %r192, 4;
	add.s64 	%rd10, %rd95, %rd116;
	ld.global.f32 	%f202, [%rd10];
	st.shared.f32 	[%r3+576], %f202;
	add.s32 	%r193, %r192, %r292;
	mul.wide.u32 	%rd117, %r193, 4;
	add.s64 	%rd11, %rd95, %rd117;
	ld.global.f32 	%f203, [%rd11];
	st.shared.f32 	[%r3+640], %f203;
	add.s32 	%r194, %r193, %r292;
	mul.wide.u32 	%rd118, %r194, 4;
	add.s64 	%rd12, %rd95, %rd118;
	ld.global.f32 	%f204, [%rd12];
	st.shared.f32 	[%r3+704], %f204;
	add.s32 	%r195, %r194, %r292;
	mul.wide.u32 	%rd119, %r195, 4;
	add.s64 	%rd13, %rd95, %rd119;
	ld.global.f32 	%f205, [%rd13];
	st.shared.f32 	[%r3+768], %f205;
	add.s32 	%r196, %r195, %r292;
	mul.wide.u32 	%rd120, %r196, 4;
	add.s64 	%rd14, %rd95, %rd120;
	ld.global.f32 	%f206, [%rd14];
	st.shared.f32 	[%r3+832], %f206;
	add.s32 	%r197, %r196, %r292;
	mul.wide.u32 	%rd121, %r197, 4;
	add.s64 	%rd15, %rd95, %rd121;
	ld.global.f32 	%f207, [%rd15];
	st.shared.f32 	[%r3+896], %f207;
	add.s32 	%r198, %r197, %r292;
	mul.wide.u32 	%rd122, %r198, 4;
	add.s64 	%rd16, %rd95, %rd122;
	ld.global.f32 	%f208, [%rd16];
	st.shared.f32 	[%r3+960], %f208;
	barrier.sync 	0;
	add.s64 	%rd123, %rd105, %rd98;
	ld.global.f32 	%f209, [%rd123];
	st.shared.f32 	[%r180+512], %f209;
	add.s64 	%rd124, %rd123, %rd98;
	ld.global.f32 	%f210, [%rd124];
	st.shared.f32 	[%r180+576], %f210;
	add.s64 	%rd125, %rd124, %rd98;
	ld.global.f32 	%f211, [%rd125];
	st.shared.f32 	[%r180+640], %f211;
	add.s64 	%rd126, %rd125, %rd98;
	ld.global.f32 	%f212, [%rd126];
	st.shared.f32 	[%r180+704], %f212;
	add.s64 	%rd127, %rd126, %rd98;
	ld.global.f32 	%f213, [%rd127];
	st.shared.f32 	[%r180+768], %f213;
	add.s64 	%rd128, %rd127, %rd98;
	ld.global.f32 	%f214, [%rd128];
	st.shared.f32 	[%r180+832], %f214;
	add.s64 	%rd129, %rd128, %rd98;
	ld.global.f32 	%f215, [%rd129];
	st.shared.f32 	[%r180+896], %f215;
	add.s64 	%rd130, %rd129, %rd98;
	ld.global.f32 	%f216, [%rd130];
	st.shared.f32 	[%r180+960], %f216;
	barrier.sync 	0;
	add.s32 	%r199, %r299, %r181;
	shl.b32 	%r200, %r199, 4;
	add.s32 	%r201, %r200, %r296;
	mad.lo.s32 	%r202, %r201, %r292, %r10;
	add.s32 	%r203, %r202, %r1;
	mul.wide.s32 	%rd131, %r203, 4;
	add.s64 	%rd17, %rd95, %rd131;
	ld.global.f32 	%f217, [%rd17];
	mov.u32 	%r204, _ZZ7lud_allPfiiiE8peri_col;
	add.s32 	%r205, %r204, %r178;
	st.shared.f32 	[%r205], %f217;
	add.s64 	%rd18, %rd17, %rd98;
	ld.global.f32 	%f218, [%rd18];
	st.shared.f32 	[%r205+64], %f218;
	add.s64 	%rd19, %rd18, %rd98;
	ld.global.f32 	%f219, [%rd19];
	st.shared.f32 	[%r205+128], %f219;
	add.s64 	%rd20, %rd19, %rd98;
	ld.global.f32 	%f220, [%rd20];
	st.shared.f32 	[%r205+192], %f220;
	add.s64 	%rd21, %rd20, %rd98;
	ld.global.f32 	%f221, [%rd21];
	st.shared.f32 	[%r205+256], %f221;
	add.s64 	%rd22, %rd21, %rd98;
	ld.global.f32 	%f222, [%rd22];
	st.shared.f32 	[%r205+320], %f222;
	add.s64 	%rd23, %rd22, %rd98;
	ld.global.f32 	%f223, [%rd23];
	st.shared.f32 	[%r205+384], %f223;
	add.s64 	%rd24, %rd23, %rd98;
	ld.global.f32 	%f224, [%rd24];
	st.shared.f32 	[%r205+448], %f224;
	add.s64 	%rd25, %rd24, %rd98;
	ld.global.f32 	%f225, [%rd25];
	st.shared.f32 	[%r205+512], %f225;
	add.s64 	%rd26, %rd25, %rd98;
	ld.global.f32 	%f226, [%rd26];
	st.shared.f32 	[%r205+576], %f226;
	add.s64 	%rd27, %rd26, %rd98;
	ld.global.f32 	%f227, [%rd27];
	st.shared.f32 	[%r205+640], %f227;
	add.s64 	%rd28, %rd27, %rd98;
	ld.global.f32 	%f228, [%rd28];
	st.shared.f32 	[%r205+704], %f228;
	add.s64 	%rd29, %rd28, %rd98;
	ld.global.f32 	%f229, [%rd29];
	st.shared.f32 	[%r205+768], %f229;
	add.s64 	%rd30, %rd29, %rd98;
	ld.global.f32 	%f230, [%rd30];
	st.shared.f32 	[%r205+832], %f230;
	add.s64 	%rd31, %rd30, %rd98;
	ld.global.f32 	%f231, [%rd31];
	st.shared.f32 	[%r205+896], %f231;
	add.s64 	%rd132, %rd31, %rd98;
	ld.global.f32 	%f232, [%rd132];
	st.shared.f32 	[%r205+960], %f232;
	barrier.sync 	0;
	mov.b32 	%r311, 1;
	mov.b32 	%r312, 0;
	mov.b16 	%rs29, 0;
	mov.u16 	%rs30, %rs29;
$L__BB3_34:
	mov.u32 	%r43, %r312;
	mov.u32 	%r312, %r311;
	add.s16 	%rs30, %rs30, 1;
	shl.b32 	%r207, %r312, 6;
	mov.u32 	%r208, _ZZ7lud_allPfiiiE3dia;
	add.s32 	%r45, %r208, %r207;
	add.s32 	%r46, %r3, %r207;
	ld.shared.f32 	%f441, [%r46];
	setp.lt.u32 	%p25, %r43, 7;
	mov.b32 	%r315, 0;
	@%p25 bra 	$L__BB3_37;
	and.b32  	%r315, %r312, 2147483640;
	mov.b32 	%r313, 0;
$L__BB3_36:
	.pragma "nounroll";
	shl.b32 	%r210, %r313, 2;
	add.s32 	%r211, %r45, %r210;
	ld.shared.f32 	%f233, [%r211];
	shl.b32 	%r212, %r313, 6;
	add.s32 	%r213, %r3, %r212;
	ld.shared.f32 	%f234, [%r213];
	mul.f32 	%f235, %f233, %f234;
	sub.f32 	%f236, %f441, %f235;
	st.shared.f32 	[%r46], %f236;
	ld.shared.f32 	%f237, [%r211+4];
	ld.shared.f32 	%f238, [%r213+64];
	mul.f32 	%f239, %f237, %f238;
	sub.f32 	%f240, %f236, %f239;
	st.shared.f32 	[%r46], %f240;
	ld.shared.f32 	%f241, [%r211+8];
	ld.shared.f32 	%f242, [%r213+128];
	mul.f32 	%f243, %f241, %f242;
	sub.f32 	%f244, %f240, %f243;
	st.shared.f32 	[%r46], %f244;
	ld.shared.f32 	%f245, [%r211+12];
	ld.shared.f32 	%f246, [%r213+192];
	mul.f32 	%f247, %f245, %f246;
	sub.f32 	%f248, %f244, %f247;
	st.shared.f32 	[%r46], %f248;
	ld.shared.f32 	%f249, [%r211+16];
	ld.shared.f32 	%f250, [%r213+256];
	mul.f32 	%f251, %f249, %f250;
	sub.f32 	%f252, %f248, %f251;
	st.shared.f32 	[%r46], %f252;
	ld.shared.f32 	%f253, [%r211+20];
	ld.shared.f32 	%f254, [%r213+320];
	mul.f32 	%f255, %f253, %f254;
	sub.f32 	%f256, %f252, %f255;
	st.shared.f32 	[%r46], %f256;
	ld.shared.f32 	%f257, [%r211+24];
	ld.shared.f32 	%f258, [%r213+384];
	mul.f32 	%f259, %f257, %f258;
	sub.f32 	%f260, %f256, %f259;
	st.shared.f32 	[%r46], %f260;
	ld.shared.f32 	%f261, [%r211+28];
	ld.shared.f32 	%f262, [%r213+448];
	mul.f32 	%f263, %f261, %f262;
	sub.f32 	%f441, %f260, %f263;
	st.shared.f32 	[%r46], %f441;
	add.s32 	%r313, %r313, 8;
	setp.ne.s32 	%p26, %r313, %r315;
	@%p26 bra 	$L__BB3_36;
$L__BB3_37:
	and.b32  	%r214, %r312, 7;
	setp.eq.s32 	%p27, %r214, 0;
	@%p27 bra 	$L__BB3_45;
	cvt.u32.u16 	%r215, %rs30;
	and.b32  	%r51, %r215, 7;
	add.s32 	%r216, %r51, -1;
	setp.lt.u32 	%p28, %r216, 3;
	@%p28 bra 	$L__BB3_40;
	shl.b32 	%r217, %r315, 2;
	add.s32 	%r218, %r45, %r217;
	ld.shared.f32 	%f264, [%r218];
	shl.b32 	%r219, %r315, 6;
	add.s32 	%r220, %r3, %r219;
	ld.shared.f32 	%f265, [%r220];
	mul.f32 	%f266, %f264, %f265;
	sub.f32 	%f267, %f441, %f266;
	st.shared.f32 	[%r46], %f267;
	ld.shared.f32 	%f268, [%r218+4];
	ld.shared.f32 	%f269, [%r220+64];
	mul.f32 	%f270, %f268, %f269;
	sub.f32 	%f271, %f267, %f270;
	st.shared.f32 	[%r46], %f271;
	ld.shared.f32 	%f272, [%r218+8];
	ld.shared.f32 	%f273, [%r220+128];
	mul.f32 	%f274, %f272, %f273;
	sub.f32 	%f275, %f271, %f274;
	st.shared.f32 	[%r46], %f275;
	ld.shared.f32 	%f276, [%r218+12];
	ld.shared.f32 	%f277, [%r220+192];
	mul.f32 	%f278, %f276, %f277;
	sub.f32 	%f441, %f275, %f278;
	st.shared.f32 	[%r46], %f441;
	add.s32 	%r315, %r315, 4;
$L__BB3_40:
	and.b32  	%r221, %r51, 3;
	setp.eq.s32 	%p29, %r221, 0;
	@%p29 bra 	$L__BB3_45;
	and.b16  	%rs21, %rs29, 3;
	setp.eq.s16 	%p30, %rs21, 0;
	@%p30 bra 	$L__BB3_43;
	shl.b32 	%r222, %r315, 2;
	add.s32 	%r223, %r45, %r222;
	ld.shared.f32 	%f279, [%r223];
	shl.b32 	%r224, %r315, 6;
	add.s32 	%r225, %r3, %r224;
	ld.shared.f32 	%f280, [%r225];
	mul.f32 	%f281, %f279, %f280;
	sub.f32 	%f282, %f441, %f281;
	st.shared.f32 	[%r46], %f282;
	ld.shared.f32 	%f283, [%r223+4];
	ld.shared.f32 	%f284, [%r225+64];
	mul.f32 	%f285, %f283, %f284;
	sub.f32 	%f441, %f282, %f285;
	st.shared.f32 	[%r46], %f441;
	add.s32 	%r315, %r315, 2;
$L__BB3_43:
	and.b16  	%rs22, %rs29, 1;
	setp.eq.b16 	%p31, %rs22, 1;
	@%p31 bra 	$L__BB3_45;
	shl.b32 	%r226, %r315, 2;
	add.s32 	%r227, %r45, %r226;
	ld.shared.f32 	%f286, [%r227];
	shl.b32 	%r228, %r315, 6;
	add.s32 	%r229, %r3, %r228;
	ld.shared.f32 	%f287, [%r229];
	mul.f32 	%f288, %f286, %f287;
	sub.f32 	%f289, %f441, %f288;
	st.shared.f32 	[%r46], %f289;
$L__BB3_45:
	add.s32 	%r311, %r312, 1;
	setp.ne.s32 	%p32, %r311, 16;
	add.s16 	%rs29, %rs29, 1;
	@%p32 bra 	$L__BB3_34;
	barrier.sync 	0;
	mov.b32 	%r317, 0;
	mov.b16 	%rs31, 0;
	mov.u16 	%rs32, %rs31;
$L__BB3_47:
	setp.ne.s32 	%p33, %r317, 0;
	shl.b32 	%r231, %r317, 2;
	mov.u32 	%r232, _ZZ7lud_allPfiiiE3dia;
	add.s32 	%r58, %r232, %r231;
	add.s32 	%r59, %r4, %r231;
	@%p33 bra 	$L__BB3_49;
	ld.shared.f32 	%f448, [%r4];
	bra.uni 	$L__BB3_60;
$L__BB3_49:
	ld.shared.f32 	%f448, [%r59];
	setp.lt.u32 	%p34, %r317, 8;
	mov.b32 	%r320, 0;
	@%p34 bra 	$L__BB3_52;
	and.b32  	%r320, %r317, 2147483640;
	mov.b32 	%r318, 0;
$L__BB3_51:
	.pragma "nounroll";
	shl.b32 	%r235, %r318, 2;
	add.s32 	%r236, %r4, %r235;
	ld.shared.f32 	%f290, [%r236];
	shl.b32 	%r237, %r318, 6;
	add.s32 	%r238, %r58, %r237;
	ld.shared.f32 	%f291, [%r238];
	mul.f32 	%f292, %f290, %f291;
	sub.f32 	%f293, %f448, %f292;
	st.shared.f32 	[%r59], %f293;
	ld.shared.f32 	%f294, [%r236+4];
	ld.shared.f32 	%f295, [%r238+64];
	mul.f32 	%f296, %f294, %f295;
	sub.f32 	%f297, %f293, %f296;
	st.shared.f32 	[%r59], %f297;
	ld.shared.f32 	%f298, [%r236+8];
	ld.shared.f32 	%f299, [%r238+128];
	mul.f32 	%f300, %f298, %f299;
	sub.f32 	%f301, %f297, %f300;
	st.shared.f32 	[%r59], %f301;
	ld.shared.f32 	%f302, [%r236+12];
	ld.shared.f32 	%f303, [%r238+192];
	mul.f32 	%f304, %f302, %f303;
	sub.f32 	%f305, %f301, %f304;
	st.shared.f32 	[%r59], %f305;
	ld.shared.f32 	%f306, [%r236+16];
	ld.shared.f32 	%f307, [%r238+256];
	mul.f32 	%f308, %f306, %f307;
	sub.f32 	%f309, %f305, %f308;
	st.shared.f32 	[%r59], %f309;
	ld.shared.f32 	%f310, [%r236+20];
	ld.shared.f32 	%f311, [%r238+320];
	mul.f32 	%f312, %f310, %f311;
	sub.f32 	%f313, %f309, %f312;
	st.shared.f32 	[%r59], %f313;
	ld.shared.f32 	%f314, [%r236+24];
	ld.shared.f32 	%f315, [%r238+384];
	mul.f32 	%f316, %f314, %f315;
	sub.f32 	%f317, %f313, %f316;
	st.shared.f32 	[%r59], %f317;
	ld.shared.f32 	%f318, [%r236+28];
	ld.shared.f32 	%f319, [%r238+448];
	mul.f32 	%f320, %f318, %f319;
	sub.f32 	%f448, %f317, %f320;
	st.shared.f32 	[%r59], %f448;
	add.s32 	%r318, %r318, 8;
	setp.ne.s32 	%p35, %r318, %r320;
	@%p35 bra 	$L__BB3_51;
$L__BB3_52:
	and.b32  	%r239, %r317, 7;
	setp.eq.s32 	%p36, %r239, 0;
	@%p36 bra 	$L__BB3_60;
	cvt.u32.u16 	%r240, %rs32;
	and.b32  	%r64, %r240, 7;
	add.s32 	%r241, %r64, -1;
	setp.lt.u32 	%p37, %r241, 3;
	@%p37 bra 	$L__BB3_55;
	shl.b32 	%r242, %r320, 2;
	add.s32 	%r243, %r4, %r242;
	ld.shared.f32 	%f321, [%r243];
	shl.b32 	%r244, %r320, 6;
	add.s32 	%r245, %r58, %r244;
	ld.shared.f32 	%f322, [%r245];
	mul.f32 	%f323, %f321, %f322;
	sub.f32 	%f324, %f448, %f323;
	st.shared.f32 	[%r59], %f324;
	ld.shared.f32 	%f325, [%r243+4];
	ld.shared.f32 	%f326, [%r245+64];
	mul.f32 	%f327, %f325, %f326;
	sub.f32 	%f328, %f324, %f327;
	st.shared.f32 	[%r59], %f328;
	ld.shared.f32 	%f329, [%r243+8];
	ld.shared.f32 	%f330, [%r245+128];
	mul.f32 	%f331, %f329, %f330;
	sub.f32 	%f332, %f328, %f331;
	st.shared.f32 	[%r59], %f332;
	ld.shared.f32 	%f333, [%r243+12];
	ld.shared.f32 	%f334, [%r245+192];
	mul.f32 	%f335, %f333, %f334;
	sub.f32 	%f448, %f332, %f335;
	st.shared.f32 	[%r59], %f448;
	add.s32 	%r320, %r320, 4;
$L__BB3_55:
	and.b32  	%r246, %r64, 3;
	setp.eq.s32 	%p38, %r246, 0;
	@%p38 bra 	$L__BB3_60;
	and.b16  	%rs25, %rs31, 3;
	setp.eq.s16 	%p39, %rs25, 1;
	@%p39 bra 	$L__BB3_58;
	shl.b32 	%r247, %r320, 2;
	add.s32 	%r248, %r4, %r247;
	ld.shared.f32 	%f336, [%r248];
	shl.b32 	%r249, %r320, 6;
	add.s32 	%r250, %r58, %r249;
	ld.shared.f32 	%f337, [%r250];
	mul.f32 	%f338, %f336, %f337;
	sub.f32 	%f339, %f448, %f338;
	st.shared.f32 	[%r59], %f339;
	ld.shared.f32 	%f340, [%r248+4];
	ld.shared.f32 	%f341, [%r250+64];
	mul.f32 	%f342, %f340, %f341;
	sub.f32 	%f448, %f339, %f342;
	st.shared.f32 	[%r59], %f448;
	add.s32 	%r320, %r320, 2;
$L__BB3_58:
	and.b16  	%rs26, %rs31, 1;
	setp.eq.b16 	%p40, %rs26, 1;
	not.pred 	%p41, %p40;
	@%p41 bra 	$L__BB3_60;
	shl.b32 	%r251, %r320, 2;
	add.s32 	%r252, %r4, %r251;
	ld.shared.f32 	%f343, [%r252];
	shl.b32 	%r253, %r320, 6;
	add.s32 	%r254, %r58, %r253;
	ld.shared.f32 	%f344, [%r254];
	mul.f32 	%f345, %f343, %f344;
	sub.f32 	%f448, %f448, %f345;
$L__BB3_60:
	mad.lo.s32 	%r255, %r317, 60, %r58;
	shl.b32 	%r256, %r317, 2;
	add.s32 	%r257, %r255, %r256;
	ld.shared.f32 	%f346, [%r257];
	div.rn.f32 	%f347, %f448, %f346;
	st.shared.f32 	[%r59], %f347;
	add.s32 	%r317, %r317, 1;
	setp.ne.s32 	%p42, %r317, 16;
	add.s16 	%rs32, %rs32, 1;
	add.s16 	%rs31, %rs31, 1;
	@%p42 bra 	$L__BB3_47;
	ld.param.u32 	%r293, [_Z7lud_allPfiii_param_1];
	barrier.sync 	0;
	ld.shared.f32 	%f348, [%r3+64];
	st.global.f32 	[%rd2], %f348;
	ld.shared.f32 	%f349, [%r3+128];
	st.global.f32 	[%rd3], %f349;
	ld.shared.f32 	%f350, [%r3+192];
	st.global.f32 	[%rd4], %f350;
	ld.shared.f32 	%f351, [%r3+256];
	st.global.f32 	[%rd5], %f351;
	ld.shared.f32 	%f352, [%r3+320];
	st.global.f32 	[%rd6], %f352;
	ld.shared.f32 	%f353, [%r3+384];
	st.global.f32 	[%rd7], %f353;
	ld.shared.f32 	%f354, [%r3+448];
	st.global.f32 	[%rd8], %f354;
	ld.shared.f32 	%f355, [%r3+512];
	st.global.f32 	[%rd9], %f355;
	ld.shared.f32 	%f356, [%r3+576];
	st.global.f32 	[%rd10], %f356;
	ld.shared.f32 	%f357, [%r3+640];
	st.global.f32 	[%rd11], %f357;
	ld.shared.f32 	%f358, [%r3+704];
	st.global.f32 	[%rd12], %f358;
	ld.shared.f32 	%f359, [%r3+768];
	st.global.f32 	[%rd13], %f359;
	ld.shared.f32 	%f360, [%r3+832];
	st.global.f32 	[%rd14], %f360;
	ld.shared.f32 	%f361, [%r3+896];
	st.global.f32 	[%rd15], %f361;
	ld.shared.f32 	%f362, [%r3+960];
	st.global.f32 	[%rd16], %f362;
	barrier.sync 	0;
	shl.b32 	%r258, %r1, 2;
	mov.u32 	%r259, _ZZ7lud_allPfiiiE8peri_col;
	add.s32 	%r260, %r259, %r258;
	ld.shared.f32 	%f363, [%r260];
	st.global.f32 	[%rd17], %f363;
	ld.shared.f32 	%f364, [%r260+64];
	st.global.f32 	[%rd18], %f364;
	ld.shared.f32 	%f365, [%r260+128];
	st.global.f32 	[%rd19], %f365;
	ld.shared.f32 	%f366, [%r260+192];
	st.global.f32 	[%rd20], %f366;
	ld.shared.f32 	%f367, [%r260+256];
	st.global.f32 	[%rd21], %f367;
	ld.shared.f32 	%f368, [%r260+320];
	st.global.f32 	[%rd22], %f368;
	ld.shared.f32 	%f369, [%r260+384];
	st.global.f32 	[%rd23], %f369;
	ld.shared.f32 	%f370, [%r260+448];
	st.global.f32 	[%rd24], %f370;
	ld.shared.f32 	%f371, [%r260+512];
	st.global.f32 	[%rd25], %f371;
	ld.shared.f32 	%f372, [%r260+576];
	st.global.f32 	[%rd26], %f372;
	ld.shared.f32 	%f373, [%r260+640];
	st.global.f32 	[%rd27], %f373;
	ld.shared.f32 	%f374, [%r260+704];
	st.global.f32 	[%rd28], %f374;
	ld.shared.f32 	%f375, [%r260+768];
	st.global.f32 	[%rd29], %f375;
	ld.shared.f32 	%f376, [%r260+832];
	st.global.f32 	[%rd30], %f376;
	ld.shared.f32 	%f377, [%r260+896];
	st.global.f32 	[%rd31], %f377;
	ld.shared.f32 	%f378, [%r260+960];
	mul.wide.s32 	%rd133, %r293, 4;
	add.s64 	%rd134, %rd31, %rd133;
	st.global.f32 	[%rd134], %f378;
	barrier.sync 	0;
$L__BB3_62:
	mov.u32 	%r261, %ctaid.x;
	add.s32 	%r70, %r299, %r261;
	mov.u32 	%r262, %nctaid.x;
	setp.ge.u32 	%p43, %r70, %r262;
	mov.u32 	%r263, %ctaid.y;
	add.s32 	%r71, %r299, %r263;
	mov.u32 	%r265, %nctaid.y;
	setp.ge.u32 	%p44, %r71, %r265;
	or.pred  	%p45, %p43, %p44;
	@%p45 bra 	$L__BB3_64;
	ld.param.u32 	%r297, [_Z7lud_allPfiii_param_2];
	ld.param.u32 	%r294, [_Z7lud_allPfiii_param_1];
	ld.param.u64 	%rd144, [_Z7lud_allPfiii_param_0];
	shl.b32 	%r267, %r71, 4;
	mov.u32 	%r268, %tid.y;
	add.s32 	%r269, %r297, %r268;
	add.s32 	%r270, %r267, %r269;
	shl.b32 	%r271, %r70, 4;
	add.s32 	%r272, %r297, %r1;
	add.s32 	%r273, %r271, %r272;
	add.s32 	%r274, %r10, %r268;
	add.s32 	%r275, %r273, 16;
	mad.lo.s32 	%r276, %r274, %r294, %r275;
	cvta.to.global.u64 	%rd135, %rd144;
	mul.wide.u32 	%rd136, %r276, 4;
	add.s64 	%rd137, %rd135, %rd136;
	ld.global.f32 	%f379, [%rd137];
	shl.b32 	%r277, %r268, 6;
	mov.u32 	%r278, _ZZ7lud_allPfiiiE17peri_row_internal;
	shl.b32 	%r279, %r1, 2;
	add.s32 	%r280, %r278, %r279;
	add.s32 	%r281, %r280, %r277;
	st.shared.f32 	[%r281], %f379;
	add.s32 	%r282, %r270, 16;
	mul.lo.s32 	%r283, %r282, %r294;
	add.s32 	%r284, %r10, %r1;
	add.s32 	%r285, %r284, %r283;
	mul.wide.u32 	%rd138, %r285, 4;
	add.s64 	%rd139, %rd135, %rd138;
	ld.global.f32 	%f380, [%rd139];
	mov.u32 	%r286, _ZZ7lud_allPfiiiE17peri_col_internal;
	add.s32 	%r287, %r286, %r277;
	add.s32 	%r288, %r287, %r279;
	st.shared.f32 	[%r288], %f380;
	barrier.sync 	0;
	ld.shared.f32 	%f381, [%r287];
	ld.shared.f32 	%f382, [%r280];
	fma.rn.f32 	%f383, %f381, %f382, 0f00000000;
	ld.shared.f32 	%f384, [%r287+4];
	ld.shared.f32 	%f385, [%r280+64];
	fma.rn.f32 	%f386, %f384, %f385, %f383;
	ld.shared.f32 	%f387, [%r287+8];
	ld.shared.f32 	%f388, [%r280+128];
	fma.rn.f32 	%f389, %f387, %f388, %f386;
	ld.shared.f32 	%f390, [%r287+12];
	ld.shared.f32 	%f391, [%r280+192];
	fma.rn.f32 	%f392, %f390, %f391, %f389;
	ld.shared.f32 	%f393, [%r287+16];
	ld.shared.f32 	%f394, [%r280+256];
	fma.rn.f32 	%f395, %f393, %f394, %f392;
	ld.shared.f32 	%f396, [%r287+20];
	ld.shared.f32 	%f397, [%r280+320];
	fma.rn.f32 	%f398, %f396, %f397, %f395;
	ld.shared.f32 	%f399, [%r287+24];
	ld.shared.f32 	%f400, [%r280+384];
	fma.rn.f32 	%f401, %f399, %f400, %f398;
	ld.shared.f32 	%f402, [%r287+28];
	ld.shared.f32 	%f403, [%r280+448];
	fma.rn.f32 	%f404, %f402, %f403, %f401;
	ld.shared.f32 	%f405, [%r287+32];
	ld.shared.f32 	%f406, [%r280+512];
	fma.rn.f32 	%f407, %f405, %f406, %f404;
	ld.shared.f32 	%f408, [%r287+36];
	ld.shared.f32 	%f409, [%r280+576];
	fma.rn.f32 	%f410, %f408, %f409, %f407;
	ld.shared.f32 	%f411, [%r287+40];
	ld.shared.f32 	%f412, [%r280+640];
	fma.rn.f32 	%f413, %f411, %f412, %f410;
	ld.shared.f32 	%f414, [%r287+44];
	ld.shared.f32 	%f415, [%r280+704];
	fma.rn.f32 	%f416, %f414, %f415, %f413;
	ld.shared.f32 	%f417, [%r287+48];
	ld.shared.f32 	%f418, [%r280+768];
	fma.rn.f32 	%f419, %f417, %f418, %f416;
	ld.shared.f32 	%f420, [%r287+52];
	ld.shared.f32 	%f421, [%r280+832];
	fma.rn.f32 	%f422, %f420, %f421, %f419;
	ld.shared.f32 	%f423, [%r287+56];
	ld.shared.f32 	%f424, [%r280+896];
	fma.rn.f32 	%f425, %f423, %f424, %f422;
	ld.shared.f32 	%f426, [%r287+60];
	ld.shared.f32 	%f427, [%r280+960];
	fma.rn.f32 	%f428, %f426, %f427, %f425;
	add.s32 	%r289, %r275, %r283;
	mul.wide.u32 	%rd140, %r289, 4;
	add.s64 	%rd141, %rd135, %rd140;
	ld.global.f32 	%f429, [%rd141];
	sub.f32 	%f430, %f429, %f428;
	st.global.f32 	[%rd141], %f430;
	barrier.sync 	0;
$L__BB3_64:
	ld.param.u32 	%r298, [_Z7lud_allPfiii_param_3];
	add.s32 	%r299, %r299, 1;
	setp.ne.s32 	%p46, %r299, %r298;
	@%p46 bra 	$L__BB3_2;
$L__BB3_65:
	ret;

}


// ===== COMPILED SASS (sm_100) =====

	.target	sm_100

	.elftype	@"ET_EXEC"


//--------------------- .note.nv.tkinfo           --------------------------
	.section	.note.nv.tkinfo,"",@"SHT_NOTE"
	.sectionflags	@"SHF_NOTE_NV_TKINFO"
	.tkinfo
        /*0018*/ 	.word	0x00000002
        /*0030*/ 	.string	""
        /*0030*/ 	.string	"ptxas"
        /*0030*/ 	.string	"Cuda compilation tools, release 13.0, V13.0.88"
        /*0030*/ 	.string	"Build cuda_13.0.r13.0/compiler.36424714_0"
        /*0030*/ 	.string	"-arch sm_100 -m 64 "



//--------------------- .note.nv.cuinfo           --------------------------
	.section	.note.nv.cuinfo,"",@"SHT_NOTE"
	.sectionflags	@"SHF_NOTE_NV_CUINFO"
        /*0018*/ 	.short	0x0002
        /*001a*/ 	.short	0x0064
        /*001c*/ 	.short	0x0082
	.zero		2


//--------------------- .nv.info                  --------------------------
	.section	.nv.info,"",@"SHT_CUDA_INFO"
	.align	4


	//----- nvinfo : EIATTR_REGCOUNT
	.align		4
        /*0000*/ 	.byte	0x04, 0x2f
        /*0002*/ 	.short	(.L_1 - .L_0)
	.align		4
.L_0:
        /*0004*/ 	.word	index@(_Z12lud_diagonalPfiii)
        /*0008*/ 	.word	0x00000028


	//----- nvinfo : EIATTR_FRAME_SIZE
	.align		4
.L_1:
        /*000c*/ 	.byte	0x04, 0x11
        /*000e*/ 	.short	(.L_3 - .L_2)
	.align		4
.L_2:
        /*0010*/ 	.word	index@($__internal_2_$__cuda_sm3x_div_rn_noftz_f32_slowpath)
        /*0014*/ 	.word	0x00000000


	//----- nvinfo : EIATTR_FRAME_SIZE
	.align		4
.L_3:
        /*0018*/ 	.byte	0x04, 0x11
        /*001a*/ 	.short	(.L_5 - .L_4)
	.align		4
.L_4:
        /*001c*/ 	.word	index@(_Z12lud_diagonalPfiii)
        /*0020*/ 	.word	0x00000000


	//----- nvinfo : EIATTR_REGCOUNT
	.align		4
.L_5:
        /*0024*/ 	.byte	0x04, 0x2f
        /*0026*/ 	.short	(.L_7 - .L_6)
	.align		4
.L_6:
        /*0028*/ 	.word	index@(_Z13lud_perimeterPfiii)
        /*002c*/ 	.word	0x00000020


	//----- nvinfo : EIATTR_FRAME_SIZE
	.align		4
.L_7:
        /*0030*/ 	.byte	0x04, 0x11
        /*0032*/ 	.short	(.L_9 - .L_8)
	.align		4
.L_8:
        /*0034*/ 	.word	index@($__internal_1_$__cuda_sm3x_div_rn_noftz_f32_slowpath)
        /*0038*/ 	.word	0x00000000


	//----- nvinfo : EIATTR_FRAME_SIZE
	.align		4
.L_9:
        /*003c*/ 	.byte	0x04, 0x11
        /*003e*/ 	.short	(.L_11 - .L_10)
	.align		4
.L_10:
        /*0040*/ 	.word	index@(_Z13lud_perimeterPfiii)
        /*0044*/ 	.word	0x00000000


	//----- nvinfo : EIATTR_REGCOUNT
	.align		4
.L_11:
        /*0048*/ 	.byte	0x04, 0x2f
        /*004a*/ 	.short	(.L_13 - .L_12)
	.align		4
.L_12:
        /*004c*/ 	.word	index@(_Z12lud_internalPfiii)
        /*0050*/ 	.word	0x00000020


	//----- nvinfo : EIATTR_FRAME_SIZE
	.align		4
.L_13:
        /*0054*/ 	.byte	0x04, 0x11
        /*0056*/ 	.short	(.L_15 - .L_14)
	.align		4
.L_14:
        /*0058*/ 	.word	index@(_Z12lud_internalPfiii)
        /*005c*/ 	.word	0x00000000


	//----- nvinfo : EIATTR_REGCOUNT
	.align		4
.L_15:
        /*0060*/ 	.byte	0x04, 0x2f
        /*0062*/ 	.short	(.L_17 - .L_16)
	.align		4
.L_16:
        /*0064*/ 	.word	index@(_Z7lud_allPfiii)
        /*0068*/ 	.word	0x00000060


	//----- nvinfo : EIATTR_FRAME_SIZE
	.align		4
.L_17:
        /*006c*/ 	.byte	0x04, 0x11
        /*006e*/ 	.short	(.L_19 - .L_18)
	.align		4
.L_18:
        /*0070*/ 	.word	index@($__internal_0_$__cuda_sm3x_div_rn_noftz_f32_slowpath)
        /*0074*/ 	.word	0x00000000


	//----- nvinfo : EIATTR_FRAME_SIZE
	.align		4
.L_19:
        /*0078*/ 	.byte	0x04, 0x11
        /*007a*/ 	.short	(.L_21 - .L_20)
	.align		4
.L_20:
        /*007c*/ 	.word	index@(_Z7lud_allPfiii)
        /*0080*/ 	.word	0x00000000


	//----- nvinfo : EIATTR_MIN_STACK_SIZE
	.align		4
.L_21:
        /*0084*/ 	.byte	0x04, 0x12
        /*0086*/ 	.short	(.L_23 - .L_22)
	.align		4
.L_22:
        /*0088*/ 	.word	index@(_Z7lud_allPfiii)
        /*008c*/ 	.word	0x00000000


	//----- nvinfo : EIATTR_MIN_STACK_SIZE
	.align		4
.L_23:
        /*0090*/ 	.byte	0x04, 0x12
        /*0092*/ 	.short	(.L_25 - .L_24)
	.align		4
.L_24:
        /*0094*/ 	.word	index@(_Z12lud_internalPfiii)
        /*0098*/ 	.word	0x00000000


	//----- nvinfo : EIATTR_MIN_STACK_SIZE
	.align		4
.L_25:
        /*009c*/ 	.byte	0x04, 0x12
        /*009e*/ 	.short	(.L_27 - .L_26)
	.align		4
.L_26:
        /*00a0*/ 	.word	index@(_Z13lud_perimeterPfiii)
        /*00a4*/ 	.word	0x00000000


	//----- nvinfo : EIATTR_MIN_STACK_SIZE
	.align		4
.L_27:
        /*00a8*/ 	.byte	0x04, 0x12
        /*00aa*/ 	.short	(.L_29 - .L_28)
	.align		4
.L_28:
        /*00ac*/ 	.word	index@(_Z12lud_diagonalPfiii)
        /*00b0*/ 	.word	0x00000000
.L_29:


//--------------------- .nv.compat                --------------------------
	.section	.nv.compat,"",@"SHT_CUDA_COMPAT_INFO"
	.align	4
        /*0000*/ 	.byte	0x02, 0x09, 0x00, 0x00, 0x02, 0x02, 0x01, 0x00, 0x02, 0x05, 0x05, 0x00, 0x03, 0x07, 0x01, 0x01
        /*0010*/ 	.byte	0x02, 0x03, 0x00, 0x00, 0x02, 0x06, 0x01, 0x00, 0x04, 0x0b, 0x08, 0x00, 0x01, 0x00, 0x00, 0x00
        /*0020*/ 	.byte	0x00, 0x00, 0x00, 0x00


//--------------------- .nv.info._Z7lud_allPfiii  --------------------------
	.section	.nv.info._Z7lud_allPfiii,"",@"SHT_CUDA_INFO"
	.sectionflags	@""
	.align	4


	//----- nvinfo : EIATTR_CUDA_API_VERSION
	.align		4
        /*0000*/ 	.byte	0x04, 0x37
        /*0002*/ 	.short	(.L_31 - .L_30)
.L_30:
        /*0004*/ 	.word	0x00000082


	//----- nvinfo : EIATTR_KPARAM_INFO
	.align		4
.L_31:
        /*0008*/ 	.byte	0x04, 0x17
        /*000a*/ 	.short	(.L_33 - .L_32)
.L_32:
        /*000c*/ 	.word	0x00000000
        /*0010*/ 	.short	0x0003
        /*0012*/ 	.short	0x0010
        /*0014*/ 	.byte	0x00, 0xf0, 0x11, 0x00


	//----- nvinfo : EIATTR_KPARAM_INFO
	.align		4
.L_33:
        /*0018*/ 	.byte	0x04, 0x17
        /*001a*/ 	.short	(.L_35 - .L_34)
.L_34:
        /*001c*/ 	.word	0x00000000
        /*0020*/ 	.short	0x0002
        /*0022*/ 	.short	0x000c
        /*0024*/ 	.byte	0x00, 0xf0, 0x11, 0x00


	//----- nvinfo : EIATTR_KPARAM_INFO
	.align		4
.L_35:
        /*0028*/ 	.byte	0x04, 0x17
        /*002a*/ 	.short	(.L_37 - .L_36)
.L_36:
        /*002c*/ 	.word	0x00000000
        /*0030*/ 	.short	0x0001
        /*0032*/ 	.short	0x0008
        /*0034*/ 	.byte	0x00, 0xf0, 0x11, 0x00


	//----- nvinfo : EIATTR_KPARAM_INFO
	.align		4
.L_37:
        /*0038*/ 	.byte	0x04, 0x17
        /*003a*/ 	.short	(.L_39 - .L_38)
.L_38:
        /*003c*/ 	.word	0x00000000
        /*0040*/ 	.short	0x0000
        /*0042*/ 	.short	0x0000
        /*0044*/ 	.byte	0x00, 0xf5, 0x21, 0x00


	//----- nvinfo : EIATTR_SPARSE_MMA_MASK
	.align		4
.L_39:
        /*0048*/ 	.byte	0x03, 0x50
        /*004a*/ 	.short	0x0000


	//----- nvinfo : EIATTR_MAXREG_COUNT
	.align		4
        /*004c*/ 	.byte	0x03, 0x1b
        /*004e*/ 	.short	0x00ff


	//----- nvinfo : EIATTR_NUM_BARRIERS
	.align		4
        /*0050*/ 	.byte	0x02, 0x4c
        /*0052*/ 	.byte	0x01
	.zero		1


	//----- nvinfo : EIATTR_MERCURY_ISA_VERSION
	.align		4
        /*0054*/ 	.byte	0x03, 0x5f
        /*0056*/ 	.short	0x0101


	//----- nvinfo : EIATTR_COOP_GROUP_MASK_REGIDS
	.align		4
        /*0058*/ 	.byte	0x04, 0x29
        /*005a*/ 	.short	(.L_41 - .L_40)


	//   ....[0]....
.L_40:
        /*005c*/ 	.word	0xffffffff


	//   ....[1]....
        /*0060*/ 	.word	0xffffffff


	//   ....[2]....
        /*0064*/ 	.word	0xffffffff


	//   ....[3]....
        /*0068*/ 	.word	0xffffffff


	//   ....[4]....
        /*006c*/ 	.word	0xffffffff


	//   ....[5]....
        /*0070*/ 	.word	0xffffffff


	//   ....[6]....
        /*0074*/ 	.word	0xffffffff


	//   ....[7]....
        /*0078*/ 	.word	0xffffffff


	//   ....[8]....
        /*007c*/ 	.word	0xffffffff


	//   ....[9]....
        /*0080*/ 	.word	0xffffffff


	//   ....[10]....
        /*0084*/ 	.word	0xffffffff


	//   ....[11]....
        /*0088*/ 	.word	0xffffffff


	//   ....[12]....
        /*008c*/ 	.word	0xffffffff


	//   ....[13]....
        /*0090*/ 	.word	0xffffffff


	//   ....[14]....
        /*0094*/ 	.word	0xffffffff


	//   ....[15]....
        /*0098*/ 	.word	0xffffffff


	//   ....[16]....
        /*009c*/ 	.word	0x05000047


	//   ....[17]....
        /*00a0*/ 	.word	0x05000047


	//   ....[18]....
        /*00a4*/ 	.word	0x05000047


	//   ....[19]....
        /*00a8*/ 	.word	0x05000047


	//   ....[20]....
        /*00ac*/ 	.word	0x05000047


	//   ....[21]....
        /*00b0*/ 	.word	0x05000047


	//   ....[22]....
        /*00b4*/ 	.word	0x05000047


	//   ....[23]....
        /*00b8*/ 	.word	0x05000047


	//   ....[24]....
        /*00bc*/ 	.word	0x05000047


	//   ....[25]....
        /*00c0*/ 	.word	0x05000047


	//   ....[26]....
        /*00c4*/ 	.word	0x05000047


	//   ....[27]....
        /*00c8*/ 	.word	0x05000047


	//   ....[28]....
        /*00cc*/ 	.word	0x05000047


	//   ....[29]....
        /*00d0*/ 	.word	0x05000047


	//   ....[30]....
        /*00d4*/ 	.word	0x05000047


	//----- nvinfo : EIATTR_COOP_GROUP_INSTR_OFFSETS
	.align		4
.L_41:
        /*00d8*/ 	.byte	0x04, 0x28
        /*00da*/ 	.short	(.L_43 - .L_42)


	//   ....[0]....
.L_42:
        /*00dc*/ 	.word	0x00000020


	//   ....[1]....
        /*00e0*/ 	.word	0x00000610


	//   ....[2]....
        /*00e4*/ 	.word	0x00000f60


	//   ....[3]....
        /*00e8*/ 	.word	0x00001620


	//   ....[4]....
        /*00ec*/ 	.word	0x000016b0


	//   ....[5]....
        /*00f0*/ 	.word	0x00001aa0


	//   ....[6]....
        /*00f4*/ 	.word	0x00001d10


	//   ....[7]....
        /*00f8*/ 	.word	0x000021b0


	//   ....[8]....
        /*00fc*/ 	.word	0x00002400


	//   ....[9]....
        /*0100*/ 	.word	0x00002640


	//   ....[10]....
        /*0104*/ 	.word	0x00002dc0


	//   ....[11]....
        /*0108*/ 	.word	0x00003670


	//   ....[12]....
        /*010c*/ 	.word	0x00003860


	//   ....[13]....
        /*0110*/ 	.word	0x00003b10


	//   ....[14]....
        /*0114*/ 	.word	0x00003dc0


	//   ....[15]....
        /*0118*/ 	.word	0x00004080


	//   ....[16]....
        /*011c*/ 	.word	0x00004150


	//   ....[17]....
        /*0120*/ 	.word	0x00004200


	//   ....[18]....
        /*0124*/ 	.word	0x000042b0


	//   ....[19]....
        /*0128*/ 	.word	0x00004360


	//   ....[20]....
        /*012c*/ 	.word	0x000047f0


	//   ....[21]....
        /*0130*/ 	.word	0x00004960


	//   ....[22]....
        /*0134*/ 	.word	0x00004db0


	//   ....[23]....
        /*0138*/ 	.word	0x00004f20


	//   ....[24]....
        /*013c*/ 	.word	0x00005310


	//   ....[25]....
        /*0140*/ 	.word	0x000053b0


	//   ....[26]....
        /*0144*/ 	.word	0x00005460


	//   ....[27]....
        /*0148*/ 	.word	0x000056d0


	//   ....[28]....
        /*014c*/ 	.word	0x00005770


	//   ....[29]....
        /*0150*/ 	.word	0x00005820


	//   ....[30]....
        /*0154*/ 	.word	0x000058d0


	//----- nvinfo : EIATTR_VRC_CTA_INIT_COUNT
	.align		4
.L_43:
        /*0158*/ 	.byte	0x02, 0x4a
	.zero		1
	.zero		1


	//----- nvinfo : EIATTR_EXIT_INSTR_OFFSETS
	.align		4
        /*015c*/ 	.byte	0x04, 0x1c
        /*015e*/ 	.short	(.L_45 - .L_44)


	//   ....[0]....
.L_44:
        /*0160*/ 	.word	0x00000040


	//   ....[1]....
        /*0164*/ 	.word	0x000040e0


	//----- nvinfo : EIATTR_CRS_STACK_SIZE
	.align		4
.L_45:
        /*0168*/ 	.byte	0x04, 0x1e
        /*016a*/ 	.short	(.L_47 - .L_46)
.L_46:
        /*016c*/ 	.word	0x00000000


	//----- nvinfo : EIATTR_CBANK_PARAM_SIZE
	.align		4
.L_47:
        /*0170*/ 	.byte	0x03, 0x19
        /*0172*/ 	.short	0x0014


	//----- nvinfo : EIATTR_PARAM_CBANK
	.align		4
        /*0174*/ 	.byte	0x04, 0x0a
        /*0176*/ 	.short	(.L_49 - .L_48)
	.align		4
.L_48:
        /*0178*/ 	.word	index@(.nv.constant0._Z7lud_allPfiii)
        /*017c*/ 	.short	0x0380
        /*017e*/ 	.short	0x0014


	//----- nvinfo : EIATTR_SW_WAR
	.align		4
.L_49:
        /*0180*/ 	.byte	0x04, 0x36
        /*0182*/ 	.short	(.L_51 - .L_50)
.L_50:
        /*0184*/ 	.word	0x00000008
.L_51:


//--------------------- .nv.info._Z12lud_internalPfiii --------------------------
	.section	.nv.info._Z12lud_internalPfiii,"",@"SHT_CUDA_INFO"
	.sectionflags	@""
	.align	4


	//----- nvinfo : EIATTR_CUDA_API_VERSION
	.align		4
        /*0000*/ 	.byte	0x04, 0x37
        /*0002*/ 	.short	(.L_53 - .L_52)
.L_52:
        /*0004*/ 	.word	0x00000082


	//----- nvinfo : EIATTR_KPARAM_INFO
	.align		4
.L_53:
        /*0008*/ 	.byte	0x04, 0x17
        /*000a*/ 	.short	(.L_55 - .L_54)
.L_54:
        /*000c*/ 	.word	0x00000000
        /*0010*/ 	.short	0x0003
        /*0012*/ 	.short	0x0010
        /*0014*/ 	.byte	0x00, 0xf0, 0x11, 0x00


	//----- nvinfo : EIATTR_KPARAM_INFO
	.align		4
.L_55:
        /*0018*/ 	.byte	0x04, 0x17
        /*001a*/ 	.short	(.L_57 - .L_56)
.L_56:
        /*001c*/ 	.word	0x00000000
        /*0020*/ 	.short	0x0002
        /*0022*/ 	.short	0x000c
        /*0024*/ 	.byte	0x00, 0xf0, 0x11, 0x00


	//----- nvinfo : EIATTR_KPARAM_INFO
	.align		4
.L_57:
        /*0028*/ 	.byte	0x04, 0x17
        /*002a*/ 	.short	(.L_59 - .L_58)
.L_58:
        /*002c*/ 	.word	0x00000000
        /*0030*/ 	.short	0x0001
        /*0032*/ 	.short	0x0008
        /*0034*/ 	.byte	0x00, 0xf0, 0x11, 0x00


	//----- nvinfo : EIATTR_KPARAM_INFO
	.align		4
.L_59:
        /*0038*/ 	.byte	0x04, 0x17
        /*003a*/ 	.short	(.L_61 - .L_60)
.L_60:
        /*003c*/ 	.word	0x00000000
        /*0040*/ 	.short	0x0000
        /*0042*/ 	.short	0x0000
        /*0044*/ 	.byte	0x00, 0xf5, 0x21, 0x00


	//----- nvinfo : EIATTR_SPARSE_MMA_MASK
	.align		4
.L_61:
        /*0048*/ 	.byte	0x03, 0x50
        /*004a*/ 	.short	0x0000


	//----- nvinfo : EIATTR_MAXREG_COUNT
	.align		4
        /*004c*/ 	.byte	0x03, 0x1b
        /*004e*/ 	.short	0x00ff


	//----- nvinfo : EIATTR_NUM_BARRIERS
	.align		4
        /*0050*/ 	.byte	0x02, 0x4c
        /*0052*/ 	.byte	0x01
	.zero		1


	//----- nvinfo : EIATTR_MERCURY_ISA_VERSION
	.align		4
        /*0054*/ 	.byte	0x03, 0x5f
        /*0056*/ 	.short	0x0101


	//----- nvinfo : EIATTR_COOP_GROUP_MASK_REGIDS
	.align		4
        /*0058*/ 	.byte	0x04, 0x29
        /*005a*/ 	.short	(.L_63 - .L_62)


	//   ....[0]....
.L_62:
        /*005c*/ 	.word	0xffffffff


	//----- nvinfo : EIATTR_COOP_GROUP_INSTR_OFFSETS
	.align		4
.L_63:
        /*0060*/ 	.byte	0x04, 0x28
        /*0062*/ 	.short	(.L_65 - .L_64)


	//   ....[0]....
.L_64:
        /*0064*/ 	.word	0x00000320


	//----- nvinfo : EIATTR_VRC_CTA_INIT_COUNT
	.align		4
.L_65:
        /*0068*/ 	.byte	0x02, 0x4a
	.zero		1
	.zero		1


	//----- nvinfo : EIATTR_EXIT_INSTR_OFFSETS
	.align		4
        /*006c*/ 	.byte	0x04, 0x1c
        /*006e*/ 	.short	(.L_67 - .L_66)


	//   ....[0]....
.L_66:
        /*0070*/ 	.word	0x00000030


	//   ....[1]....
        /*0074*/ 	.word	0x000005e0


	//----- nvinfo : EIATTR_CBANK_PARAM_SIZE
	.align		4
.L_67:
        /*0078*/ 	.byte	0x03, 0x19
        /*007a*/ 	.short	0x0014


	//----- nvinfo : EIATTR_PARAM_CBANK
	.align		4
        /*007c*/ 	.byte	0x04, 0x0a
        /*007e*/ 	.short	(.L_69 - .L_68)
	.align		4
.L_68:
        /*0080*/ 	.word	index@(.nv.constant0._Z12lud_internalPfiii)
        /*0084*/ 	.short	0x0380
        /*0086*/ 	.short	0x0014


	//----- nvinfo : EIATTR_SW_WAR
	.align		4
.L_69:
        /*0088*/ 	.byte	0x04, 0x36
        /*008a*/ 	.short	(.L_71 - .L_70)
.L_70:
        /*008c*/ 	.word	0x00000008
.L_71:


//--------------------- .nv.info._Z13lud_perimeterPfiii --------------------------
	.section	.nv.info._Z13lud_perimeterPfiii,"",@"SHT_CUDA_INFO"
	.sectionflags	@""
	.align	4


	//----- nvinfo : EIATTR_CUDA_API_VERSION
	.align		4
        /*0000*/ 	.byte	0x04, 0x37
        /*0002*/ 	.short	(.L_73 - .L_72)
.L_72:
        /*0004*/ 	.word	0x00000082


	//----- nvinfo : EIATTR_KPARAM_INFO
	.align		4
.L_73:
        /*0008*/ 	.byte	0x04, 0x17
        /*000a*/ 	.short	(.L_75 - .L_74)
.L_74:
        /*000c*/ 	.word	0x00000000
        /*0010*/ 	.short	0x0003
        /*0012*/ 	.short	0x0010
        /*0014*/ 	.byte	0x00, 0xf0, 0x11, 0x00


	//----- nvinfo : EIATTR_KPARAM_INFO
	.align		4
.L_75:
        /*0018*/ 	.byte	0x04, 0x17
        /*001a*/ 	.short	(.L_77 - .L_76)
.L_76:
        /*001c*/ 	.word	0x00000000
        /*0020*/ 	.short	0x0002
        /*0022*/ 	.short	0x000c
        /*0024*/ 	.byte	0x00, 0xf0, 0x11, 0x00


	//----- nvinfo : EIATTR_KPARAM_INFO
	.align		4
.L_77:
        /*0028*/ 	.byte	0x04, 0x17
        /*002a*/ 	.short	(.L_79 - .L_78)
.L_78:
        /*002c*/ 	.word	0x00000000
        /*0030*/ 	.short	0x0001
        /*0032*/ 	.short	0x0008
        /*0034*/ 	.byte	0x00, 0xf0, 0x11, 0x00


	//----- nvinfo : EIATTR_KPARAM_INFO
	.align		4
.L_79:
        /*0038*/ 	.byte	0x04, 0x17
        /*003a*/ 	.short	(.L_81 - .L_80)
.L_80:
        /*003c*/ 	.word	0x00000000
        /*0040*/ 	.short	0x0000
        /*0042*/ 	.short	0x0000
        /*0044*/ 	.byte	0x00, 0xf5, 0x21, 0x00


	//----- nvinfo : EIATTR_SPARSE_MMA_MASK
	.align		4
.L_81:
        /*0048*/ 	.byte	0x03, 0x50
        /*004a*/ 	.short	0x0000


	//----- nvinfo : EIATTR_MAXREG_COUNT
	.align		4
        /*004c*/ 	.byte	0x03, 0x1b
        /*004e*/ 	.short	0x00ff


	//----- nvinfo : EIATTR_NUM_BARRIERS
	.align		4
        /*0050*/ 	.byte	0x02, 0x4c
        /*0052*/ 	.byte	0x01
	.zero		1


	//----- nvinfo : EIATTR_MERCURY_ISA_VERSION
	.align		4
        /*0054*/ 	.byte	0x03, 0x5f
        /*0056*/ 	.short	0x0101


	//----- nvinfo : EIATTR_COOP_GROUP_MASK_REGIDS
	.align		4
        /*0058*/ 	.byte	0x04, 0x29
        /*005a*/ 	.short	(.L_83 - .L_82)


	//   ....[0]....
.L_82:
        /*005c*/ 	.word	0xffffffff


	//   ....[1]....
        /*0060*/ 	.word	0xffffffff


	//----- nvinfo : EIATTR_COOP_GROUP_INSTR_OFFSETS
	.align		4
.L_83:
        /*0064*/ 	.byte	0x04, 0x28
        /*0066*/ 	.short	(.L_85 - .L_84)


	//   ....[0]....
.L_84:
        /*0068*/ 	.word	0x00001280


	//   ....[1]....
        /*006c*/ 	.word	0x00002180


	//----- nvinfo : EIATTR_VRC_CTA_INIT_COUNT
	.align		4
.L_85:
        /*0070*/ 	.byte	0x02, 0x4a
	.zero		1
	.zero		1


	//----- nvinfo : EIATTR_EXIT_INSTR_OFFSETS
	.align		4
        /*0074*/ 	.byte	0x04, 0x1c
        /*0076*/ 	.short	(.L_87 - .L_86)


	//   ....[0]....
.L_86:
        /*0078*/ 	.word	0x00000030


	//   ....[1]....
        /*007c*/ 	.word	0x00002d30


	//----- nvinfo : EIATTR_CRS_STACK_SIZE
	.align		4
.L_87:
        /*0080*/ 	.byte	0x04, 0x1e
        /*0082*/ 	.short	(.L_89 - .L_88)
.L_88:
        /*0084*/ 	.word	0x00000000


	//----- nvinfo : EIATTR_CBANK_PARAM_SIZE
	.align		4
.L_89:
        /*0088*/ 	.byte	0x03, 0x19
        /*008a*/ 	.short	0x0014


	//----- nvinfo : EIATTR_PARAM_CBANK
	.align		4
        /*008c*/ 	.byte	0x04, 0x0a
        /*008e*/ 	.short	(.L_91 - .L_90)
	.align		4
.L_90:
        /*0090*/ 	.word	index@(.nv.constant0._Z13lud_perimeterPfiii)
        /*0094*/ 	.short	0x0380
        /*0096*/ 	.short	0x0014


	//----- nvinfo : EIATTR_SW_WAR
	.align		4
.L_91:
        /*0098*/ 	.byte	0x04, 0x36
        /*009a*/ 	.short	(.L_93 - .L_92)
.L_92:
        /*009c*/ 	.word	0x00000008
.L_93:


//--------------------- .nv.info._Z12lud_diagonalPfiii --------------------------
	.section	.nv.info._Z12lud_diagonalPfiii,"",@"SHT_CUDA_INFO"
	.sectionflags	@""
	.align	4


	//----- nvinfo : EIATTR_CUDA_API_VERSION
	.align		4
        /*0000*/ 	.byte	0x04, 0x37
        /*0002*/ 	.short	(.L_95 - .L_94)
.L_94:
        /*0004*/ 	.word	0x00000082


	//----- nvinfo : EIATTR_KPARAM_INFO
	.align		4
.L_95:
        /*0008*/ 	.byte	0x04, 0x17
        /*000a*/ 	.short	(.L_97 - .L_96)
.L_96:
        /*000c*/ 	.word	0x00000000
        /*0010*/ 	.short	0x0003
        /*0012*/ 	.short	0x0010
        /*0014*/ 	.byte	0x00, 0xf0, 0x11, 0x00


	//----- nvinfo : EIATTR_KPARAM_INFO
	.align		4
.L_97:
        /*0018*/ 	.byte	0x04, 0x17
        /*001a*/ 	.short	(.L_99 - .L_98)
.L_98:
        /*001c*/ 	.word	0x00000000
        /*0020*/ 	.short	0x0002
        /*0022*/ 	.short	0x000c
        /*0024*/ 	.byte	0x00, 0xf0, 0x11, 0x00


	//----- nvinfo : EIATTR_KPARAM_INFO
	.align		4
.L_99:
        /*0028*/ 	.byte	0x04, 0x17
        /*002a*/ 	.short	(.L_101 - .L_100)
.L_100:
        /*002c*/ 	.word	0x00000000
        /*0030*/ 	.short	0x0001
        /*0032*/ 	.short	0x0008
        /*0034*/ 	.byte	0x00, 0xf0, 0x11, 0x00


	//----- nvinfo : EIATTR_KPARAM_INFO
	.align		4
.L_101:
        /*0038*/ 	.byte	0x04, 0x17
        /*003a*/ 	.short	(.L_103 - .L_102)
.L_102:
        /*003c*/ 	.word	0x00000000
        /*0040*/ 	.short	0x0000
        /*0042*/ 	.short	0x0000
        /*0044*/ 	.byte	0x00, 0xf5, 0x21, 0x00


	//----- nvinfo : EIATTR_SPARSE_MMA_MASK
	.align		4
.L_103:
        /*0048*/ 	.byte	0x03, 0x50
        /*004a*/ 	.short	0x0000


	//----- nvinfo : EIATTR_MAXREG_COUNT
	.align		4
        /*004c*/ 	.byte	0x03, 0x1b
        /*004e*/ 	.short	0x00ff


	//----- nvinfo : EIATTR_NUM_BARRIERS
	.align		4
        /*0050*/ 	.byte	0x02, 0x4c
        /*0052*/ 	.byte	0x01
	.zero		1


	//----- nvinfo : EIATTR_MERCURY_ISA_VERSION
	.align		4
        /*0054*/ 	.byte	0x03, 0x5f
        /*0056*/ 	.short	0x0101


	//----- nvinfo : EIATTR_COOP_GROUP_MASK_REGIDS
	.align		4
        /*0058*/ 	.byte	0x04, 0x29
        /*005a*/ 	.short	(.L_105 - .L_104)


	//   ....[0]....
.L_104:
        /*005c*/ 	.word	0xffffffff


	//   ....[1]....
        /*0060*/ 	.word	0xffffffff


	//   ....[2]....
        /*0064*/ 	.word	0xffffffff


	//   ....[3]....
        /*0068*/ 	.word	0xffffffff


	//----- nvinfo : EIATTR_COOP_GROUP_INSTR_OFFSETS
	.align		4
.L_105:
        /*006c*/ 	.byte	0x04, 0x28
        /*006e*/ 	.short	(.L_107 - .L_106)


	//   ....[0]....
.L_106:
        /*0070*/ 	.word	0x00000520


	//   ....[1]....
        /*0074*/ 	.word	0x00000e90


	//   ....[2]....
        /*0078*/ 	.word	0x000014e0


	//   ....[3]....
        /*007c*/ 	.word	0x00001810


	//----- nvinfo : EIATTR_VRC_CTA_INIT_COUNT
	.align		4
.L_107:
        /*0080*/ 	.byte	0x02, 0x4a
	.zero		1
	.zero		1


	//----- nvinfo : EIATTR_EXIT_INSTR_OFFSETS
	.align		4
        /*0084*/ 	.byte	0x04, 0x1c
        /*0086*/ 	.short	(.L_109 - .L_108)


	//   ....[0]....
.L_108:
        /*0088*/ 	.word	0x00000030


	//   ....[1]....
        /*008c*/ 	.word	0x00001830


	//----- nvinfo : EIATTR_CRS_STACK_SIZE
	.align		4
.L_109:
        /*0090*/ 	.byte	0x04, 0x1e
        /*0092*/ 	.short	(.L_111 - .L_110)
.L_110:
        /*0094*/ 	.word	0x00000000


	//----- nvinfo : EIATTR_CBANK_PARAM_SIZE
	.align		4
.L_111:
        /*0098*/ 	.byte	0x03, 0x19
        /*009a*/ 	.short	0x0014


	//----- nvinfo : EIATTR_PARAM_CBANK
	.align		4
        /*009c*/ 	.byte	0x04, 0x0a
        /*009e*/ 	.short	(.L_113 - .L_112)
	.align		4
.L_112:
        /*00a0*/ 	.word	index@(.nv.constant0._Z12lud_diagonalPfiii)
        /*00a4*/ 	.short	0x0380
        /*00a6*/ 	.short	0x0014


	//----- nvinfo : EIATTR_SW_WAR
	.align		4
.L_113:
        /*00a8*/ 	.byte	0x04, 0x36
        /*00aa*/ 	.short	(.L_115 - .L_114)
.L_114:
        /*00ac*/ 	.word	0x00000008
.L_115:


//--------------------- .nv.callgraph             --------------------------
	.section	.nv.callgraph,"",@"SHT_CUDA_CALLGRAPH"
	.align	4
	.sectionentsize	8
	.align		4
        /*0000*/ 	.word	0x00000000
	.align		4
        /*0004*/ 	.word	0xffffffff
	.align		4
        /*0008*/ 	.word	0x00000000
	.align		4
        /*000c*/ 	.word	0xfffffffe
	.align		4
        /*0010*/ 	.word	0x00000000
	.align		4
        /*0014*/ 	.word	0xfffffffd
	.align		4
        /*0018*/ 	.word	0x00000000
	.align		4
        /*001c*/ 	.word	0xfffffffc


//--------------------- .text._Z7lud_allPfiii     --------------------------
	.section	.text._Z7lud_allPfiii,"ax",@progbits
	.align	128
        .global         _Z7lud_allPfiii
        .type           _Z7lud_allPfiii,@function
        .size           _Z7lud_allPfiii,(.L_x_177 - _Z7lud_allPfiii)
        .other          _Z7lud_allPfiii,@"STO_CUDA_ENTRY STV_DEFAULT"
_Z7lud_allPfiii:
.text._Z7lud_allPfiii:
[----:B------:R-:W-:Y:S08]  /*0000*/  LDC R1, c[0x0][0x37c] ;  /* 0x0000df00ff017b82 */ /* 0x000ff00000000800 */
[----:B------:R-:W0:Y:S08]  /*0010*/  LDC R0, c[0x0][0x390] ;  /* 0x0000e400ff007b82 */ /* 0x000e300000000800 */
[----:B------:R-:W-:Y:S01]  /*0020*/  BAR.SYNC.DEFER_BLOCKING 0x0 ;  /* 0x0000000000007b1d */ /* 0x000fe20000010000 */
[----:B0-----:R-:W-:-:S13]  /*0030*/  ISETP.GE.AND P0, PT, R0, 0x1, PT ;  /* 0x000000010000780c */ /* 0x001fda0003f06270 */
[----:B------:R-:W-:Y:S05]  /*0040*/  @!P0 EXIT ;  /* 0x000000000000894d */ /* 0x000fea0003800000 */
[----:B------:R-:W0:Y:S01]  /*0050*/  S2R R2, SR_TID.X ;  /* 0x0000000000027919 */ /* 0x000e220000002100 */
[----:B------:R-:W1:Y:S01]  /*0060*/  S2UR UR7, SR_CgaCtaId ;  /* 0x00000000000779c3 */ /* 0x000e620000008800 */
[----:B------:R-:W-:Y:S01]  /*0070*/  UMOV UR4, 0x400 ;  /* 0x0000040000047882 */ /* 0x000fe20000000000 */
[----:B------:R-:W-:Y:S01]  /*0080*/  HFMA2 R64, -RZ, RZ, 0, 0 ;  /* 0x00000000ff407431 */ /* 0x000fe200000001ff */
[----:B------:R-:W-:Y:S02]  /*0090*/  UIADD3 UR6, UPT, UPT, UR4, 0xc00, URZ ;  /* 0x00000c0004067890 */ /* 0x000fe4000fffe0ff */
[----:B------:R-:W-:Y:S01]  /*00a0*/  UIADD3 UR5, UPT, UPT, UR4, 0x800, URZ ;  /* 0x0000080004057890 */ /* 0x000fe2000fffe0ff */
[----:B------:R-:W2:Y:S01]  /*00b0*/  LDCU.64 UR8, c[0x0][0x358] ;  /* 0x00006b00ff0877ac */ /* 0x000ea20008000a00 */
[----:B-1----:R-:W-:Y:S02]  /*00c0*/  ULEA UR6, UR7, UR6, 0x18 ;  /* 0x0000000607067291 */ /* 0x002fe4000f8ec0ff */
[----:B------:R-:W-:-:S02]  /*00d0*/  ULEA UR4, UR7, UR4, 0x18 ;  /* 0x0000000407047291 */ /* 0x000fc4000f8ec0ff */
[----:B------:R-:W-:Y:S02]  /*00e0*/  ULEA UR5, UR7, UR5, 0x18 ;  /* 0x0000000507057291 */ /* 0x000fe4000f8ec0ff */
[C---:B0-----:R-:W-:Y:S02]  /*00f0*/  LEA R67, R2.reuse, UR6, 0x2 ;  /* 0x0000000602437c11 */ /* 0x041fe4000f8e10ff */
[C---:B------:R-:W-:Y:S02]  /*0100*/  LEA R65, R2.reuse, UR4, 0x2 ;  /* 0x0000000402417c11 */ /* 0x040fe4000f8e10ff */
[C---:B------:R-:W-:Y:S01]  /*0110*/  LEA R66, R2.reuse, UR5, 0x2 ;  /* 0x0000000502427c11 */ /* 0x040fe2000f8e10ff */
[----:B--2---:R-:W-:-:S07]  /*0120*/  IMAD R67, R2, 0x3c, R67 ;  /* 0x0000003c02437824 */ /* 0x004fce00078e0243 */
.L_x_63:
[----:B0-----:R-:W0:Y:S01]  /*0130*/  S2R R4, SR_CTAID.Y ;  /* 0x0000000000047919 */ /* 0x001e220000002600 */
[----:B------:R-:W1:Y:S01]  /*0140*/  LDCU UR4, c[0x0][0x38c] ;  /* 0x00007180ff0477ac */ /* 0x000e620008000800 */
[----:B------:R-:W-:Y:S01]  /*0150*/  BSSY B0, `(.L_x_0) ;  /* 0x0000150000007945 */ /* 0x000fe20003800000 */
[----:B------:R-:W2:Y:S01]  /*0160*/  S2R R5, SR_CTAID.X ;  /* 0x0000000000057919 */ /* 0x000ea20000002500 */
[----:B------:R-:W0:Y:S01]  /*0170*/  S2R R9, SR_TID.Y ;  /* 0x0000000000097919 */ /* 0x000e220000002200 */
[----:B-1----:R-:W-:Y:S02]  /*0180*/  LEA R69, R64, UR4, 0x4 ;  /* 0x0000000440457c11 */ /* 0x002fe4000f8e20ff */
[----:B--2---:R-:W-:Y:S02]  /*0190*/  IADD3 R26, PT, PT, R5, R64, RZ ;  /* 0x00000040051a7210 */ /* 0x004fe40007ffe0ff */
[----:B0-----:R-:W-:-:S13]  /*01a0*/  LOP3.LUT P0, RZ, R9, R5, R4, 0xfe, !PT ;  /* 0x0000000509ff7212 */ /* 0x001fda000780fe04 */
[----:B------:R-:W-:Y:S05]  /*01b0*/  @P0 BRA `(.L_x_1) ;  /* 0x0000001400240947 */ /* 0x000fea0003800000 */
[----:B------:R-:W0:Y:S01]  /*01c0*/  LDCU UR4, c[0x0][0x388] ;  /* 0x00007100ff0477ac */ /* 0x000e220008000800 */
[----:B------:R-:W1:Y:S01]  /*01d0*/  LDC.64 R6, c[0x0][0x380] ;  /* 0x0000e000ff067b82 */ /* 0x000e620000000a00 */
[----:B0-----:R-:W-:-:S04]  /*01e0*/  IMAD R3, R69, UR4, R69 ;  /* 0x0000000445037c24 */ /* 0x001fc8000f8e0245 */
[----:B------:R-:W-:-:S04]  /*01f0*/  IMAD.IADD R3, R3, 0x1, R2 ;  /* 0x0000000103037824 */ /* 0x000fc800078e0202 */
[C---:B-1----:R-:W-:Y:S01]  /*0200*/  IMAD.WIDE.U32 R10, R3.reuse, 0x4, R6 ;  /* 0x00000004030a7825 */ /* 0x042fe200078e0006 */
[----:B------:R-:W-:-:S04]  /*0210*/  IADD3 R13, PT, PT, R3, UR4, RZ ;  /* 0x00000004030d7c10 */ /* 0x000fc8000fffe0ff */
[C---:B------:R-:W-:Y:S01]  /*0220*/  IADD3 R15, PT, PT, R13.reuse, UR4, RZ ;  /* 0x000000040d0f7c10 */ /* 0x040fe2000fffe0ff */
[--C-:B------:R-:W-:Y:S01]  /*0230*/  IMAD.WIDE.U32 R12, R13, 0x4, R6.reuse ;  /* 0x000000040d0c7825 */ /* 0x100fe200078e0006 */
[----:B------:R-:W2:Y:S03]  /*0240*/  LDG.E R0, desc[UR8][R10.64] ;  /* 0x000000080a007981 */ /* 0x000ea6000c1e1900 */
[C---:B------:R-:W-:Y:S01]  /*0250*/  VIADD R17, R15.reuse, UR4 ;  /* 0x000000040f117c36 */ /* 0x040fe20008000000 */
[----:B------:R0:W3:Y:S01]  /*0260*/  LDG.E R8, desc[UR8][R12.64] ;  /* 0x000000080c087981 */ /* 0x0000e2000c1e1900 */
[----:B------:R-:W-:-:S03]  /*0270*/  IMAD.WIDE.U32 R14, R15, 0x4, R6 ;  /* 0x000000040f0e7825 */ /* 0x000fc600078e0006 */
[----:B------:R-:W-:Y:S02]  /*0280*/  IADD3 R19, PT, PT, R17, UR4, RZ ;  /* 0x0000000411137c10 */ /* 0x000fe4000fffe0ff */
[----:B------:R1:W4:Y:S02]  /*0290*/  LDG.E R28, desc[UR8][R14.64] ;  /* 0x000000080e1c7981 */ /* 0x000324000c1e1900 */
[----:B------:R-:W-:-:S05]  /*02a0*/  IADD3 R21, PT, PT, R19, UR4, RZ ;  /* 0x0000000413157c10 */ /* 0x000fca000fffe0ff */
[----:B------:R-:W-:-:S05]  /*02b0*/  VIADD R23, R21, UR4 ;  /* 0x0000000415177c36 */ /* 0x000fca0008000000 */
[----:B------:R-:W-:-:S04]  /*02c0*/  IADD3 R25, PT, PT, R23, UR4, RZ ;  /* 0x0000000417197c10 */ /* 0x000fc8000fffe0ff */
[----:B------:R-:W-:-:S05]  /*02d0*/  IADD3 R3, PT, PT, R25, UR4, RZ ;  /* 0x0000000419037c10 */ /* 0x000fca000fffe0ff */
[----:B------:R-:W-:-:S05]  /*02e0*/  VIADD R27, R3, UR4 ;  /* 0x00000004031b7c36 */ /* 0x000fca0008000000 */
[----:B------:R-:W-:-:S04]  /*02f0*/  IADD3 R29, PT, PT, R27, UR4, RZ ;  /* 0x000000041b1d7c10 */ /* 0x000fc8000fffe0ff */
[----:B------:R-:W-:Y:S01]  /*0300*/  IADD3 R31, PT, PT, R29, UR4, RZ ;  /* 0x000000041d1f7c10 */ /* 0x000fe2000fffe0ff */
[----:B0-----:R-:W-:-:S04]  /*0310*/  IMAD.WIDE.U32 R12, R3, 0x4, R6 ;  /* 0x00000004030c7825 */ /* 0x001fc800078e0006 */
[----:B------:R-:W-:Y:S02]  /*0320*/  VIADD R33, R31, UR4 ;  /* 0x000000041f217c36 */ /* 0x000fe40008000000 */
[--C-:B-1----:R-:W-:Y:S01]  /*0330*/  IMAD.WIDE.U32 R14, R27, 0x4, R6.reuse ;  /* 0x000000041b0e7825 */ /* 0x102fe200078e0006 */
[----:B------:R-:W5:Y:S02]  /*0340*/  LDG.E R12, desc[UR8][R12.64] ;  /* 0x000000080c0c7981 */ /* 0x000f64000c1e1900 */
[----:B------:R-:W-:Y:S01]  /*0350*/  IADD3 R3, PT, PT, R33, UR4, RZ ;  /* 0x0000000421037c10 */ /* 0x000fe2000fffe0ff */
[--C-:B------:R-:W-:Y:S02]  /*0360*/  IMAD.WIDE.U32 R16, R17, 0x4, R6.reuse ;  /* 0x0000000411107825 */ /* 0x100fe400078e0006 */
[----:B------:R-:W5:Y:S01]  /*0370*/  LDG.E R14, desc[UR8][R14.64] ;  /* 0x000000080e0e7981 */ /* 0x000f62000c1e1900 */
[----:B------:R-:W-:Y:S01]  /*0380*/  IADD3 R27, PT, PT, R3, UR4, RZ ;  /* 0x00000004031b7c10 */ /* 0x000fe2000fffe0ff */
[----:B------:R-:W-:-:S02]  /*0390*/  IMAD.WIDE.U32 R18, R19, 0x4, R6 ;  /* 0x0000000413127825 */ /* 0x000fc400078e0006 */
[----:B------:R0:W5:Y:S02]  /*03a0*/  LDG.E R30, desc[UR8][R16.64] ;  /* 0x00000008101e7981 */ /* 0x000164000c1e1900 */
[--C-:B------:R-:W-:Y:S02]  /*03b0*/  IMAD.WIDE.U32 R20, R21, 0x4, R6.reuse ;  /* 0x0000000415147825 */ /* 0x100fe400078e0006 */
[----:B------:R1:W5:Y:S02]  /*03c0*/  LDG.E R32, desc[UR8][R18.64] ;  /* 0x0000000812207981 */ /* 0x000364000c1e1900 */
[--C-:B------:R-:W-:Y:S02]  /*03d0*/  IMAD.WIDE.U32 R22, R23, 0x4, R6.reuse ;  /* 0x0000000417167825 */ /* 0x100fe400078e0006 */
[----:B------:R1:W5:Y:S02]  /*03e0*/  LDG.E R34, desc[UR8][R20.64] ;  /* 0x0000000814227981 */ /* 0x000364000c1e1900 */
[----:B------:R-:W-:-:S02]  /*03f0*/  IMAD.WIDE.U32 R10, R25, 0x4, R6 ;  /* 0x00000004190a7825 */ /* 0x000fc400078e0006 */
[----:B------:R1:W5:Y:S02]  /*0400*/  LDG.E R36, desc[UR8][R22.64] ;  /* 0x0000000816247981 */ /* 0x000364000c1e1900 */
[--C-:B------:R-:W-:Y:S02]  /*0410*/  IMAD.WIDE.U32 R24, R29, 0x4, R6.reuse ;  /* 0x000000041d187825 */ /* 0x100fe400078e0006 */
[----:B------:R-:W5:Y:S02]  /*0420*/  LDG.E R10, desc[UR8][R10.64] ;  /* 0x000000080a0a7981 */ /* 0x000f64000c1e1900 */
[----:B------:R-:W-:Y:S02]  /*0430*/  VIADD R29, R27, UR4 ;  /* 0x000000041b1d7c36 */ /* 0x000fe40008000000 */
[--C-:B0-----:R-:W-:Y:S01]  /*0440*/  IMAD.WIDE.U32 R16, R31, 0x4, R6.reuse ;  /* 0x000000041f107825 */ /* 0x101fe200078e0006 */
[----:B------:R-:W5:Y:S03]  /*0450*/  LDG.E R24, desc[UR8][R24.64] ;  /* 0x0000000818187981 */ /* 0x000f66000c1e1900 */
[----:B-1----:R-:W-:-:S02]  /*0460*/  IMAD.WIDE.U32 R18, R33, 0x4, R6 ;  /* 0x0000000421127825 */ /* 0x002fc400078e0006 */
[----:B------:R-:W5:Y:S02]  /*0470*/  LDG.E R16, desc[UR8][R16.64] ;  /* 0x0000000810107981 */ /* 0x000f64000c1e1900 */
[--C-:B------:R-:W-:Y:S02]  /*0480*/  IMAD.WIDE.U32 R20, R3, 0x4, R6.reuse ;  /* 0x0000000403147825 */ /* 0x100fe400078e0006 */
[----:B------:R-:W5:Y:S02]  /*0490*/  LDG.E R18, desc[UR8][R18.64] ;  /* 0x0000000812127981 */ /* 0x000f64000c1e1900 */
[--C-:B------:R-:W-:Y:S02]  /*04a0*/  IMAD.WIDE.U32 R22, R27, 0x4, R6.reuse ;  /* 0x000000041b167825 */ /* 0x100fe400078e0006 */
[----:B------:R-:W5:Y:S02]  /*04b0*/  LDG.E R20, desc[UR8][R20.64] ;  /* 0x0000000814147981 */ /* 0x000f64000c1e1900 */
[----:B------:R-:W-:-:S02]  /*04c0*/  IMAD.WIDE.U32 R6, R29, 0x4, R6 ;  /* 0x000000041d067825 */ /* 0x000fc400078e0006 */
[----:B------:R-:W5:Y:S04]  /*04d0*/  LDG.E R22, desc[UR8][R22.64] ;  /* 0x0000000816167981 */ /* 0x000f68000c1e1900 */
[----:B------:R-:W5:Y:S01]  /*04e0*/  LDG.E R6, desc[UR8][R6.64] ;  /* 0x0000000806067981 */ /* 0x000f62000c1e1900 */
[----:B------:R-:W-:-:S03]  /*04f0*/  UMOV UR4, 0xffffffff ;  /* 0xffffffff00047882 */ /* 0x000fc60000000000 */
[----:B--2---:R0:W-:Y:S04]  /*0500*/  STS [R65], R0 ;  /* 0x0000000041007388 */ /* 0x0041e80000000800 */
[----:B---3--:R0:W-:Y:S04]  /*0510*/  STS [R65+0x40], R8 ;  /* 0x0000400841007388 */ /* 0x0081e80000000800 */
[----:B----4-:R0:W-:Y:S04]  /*0520*/  STS [R65+0x80], R28 ;  /* 0x0000801c41007388 */ /* 0x0101e80000000800 */
[----:B-----5:R0:W-:Y:S04]  /*0530*/  STS [R65+0x200], R12 ;  /* 0x0002000c41007388 */ /* 0x0201e80000000800 */
[----:B------:R0:W-:Y:S04]  /*0540*/  STS [R65+0x240], R14 ;  /* 0x0002400e41007388 */ /* 0x0001e80000000800 */
        /* <DEDUP_REMOVED lines=10> */
[----:B------:R0:W-:Y:S01]  /*05f0*/  STS [R65+0x3c0], R6 ;  /* 0x0003c00641007388 */ /* 0x0001e20000000800 */
[----:B------:R-:W-:Y:S05]  /*0600*/  BRA.DIV UR4, `(.L_x_2) ;  /* 0x0000003a04b87947 */ /* 0x000fea000b800000 */
[----:B------:R-:W-:Y:S06]  /*0610*/  BAR.SYNC.DEFER_BLOCKING 0x0 ;  /* 0x0000000000007b1d */ /* 0x000fec0000010000 */
.L_x_66:
[----:B------:R-:W-:Y:S01]  /*0620*/  HFMA2 R11, -RZ, RZ, 0, 0 ;  /* 0x00000000ff0b7431 */ /* 0x000fe200000001ff */
[----:B0-----:R-:W-:Y:S02]  /*0630*/  PRMT R8, RZ, 0x7610, R8 ;  /* 0x00007610ff087816 */ /* 0x001fe40000000008 */
[----:B------:R-:W-:-:S07]  /*0640*/  PRMT R6, RZ, 0x7610, R6 ;  /* 0x00007610ff067816 */ /* 0x000fce0000000006 */
.L_x_27:
[-C--:B------:R-:W-:Y:S01]  /*0650*/  ISETP.GT.U32.AND P0, PT, R2, R11.reuse, PT ;  /* 0x0000000b0200720c */ /* 0x080fe20003f04070 */
[C---:B0--3--:R-:W-:Y:S01]  /*0660*/  VIADD R3, R6.reuse, 0x1 ;  /* 0x0000000106037836 */ /* 0x049fe20000000000 */
[----:B-12-4-:R-:W-:Y:S01]  /*0670*/  IADD3 R0, PT, PT, R11, 0x1, RZ ;  /* 0x000000010b007810 */ /* 0x016fe20007ffe0ff */
[----:B------:R-:W-:Y:S01]  /*0680*/  BSSY.RECONVERGENT B1, `(.L_x_3) ;  /* 0x000008a000017945 */ /* 0x000fe20003800200 */
[----:B------:R-:W-:Y:S02]  /*0690*/  MOV R7, R11 ;  /* 0x0000000b00077202 */ /* 0x000fe40000000f00 */
[----:B------:R-:W-:Y:S02]  /*06a0*/  PRMT R20, R6, 0x7610, R20 ;  /* 0x0000761006147816 */ /* 0x000fe40000000014 */
[----:B------:R-:W-:Y:S02]  /*06b0*/  ISETP.NE.AND P2, PT, R0, 0xf, PT ;  /* 0x0000000f0000780c */ /* 0x000fe40003f45270 */
[----:B------:R-:W-:-:S02]  /*06c0*/  MOV R11, R0 ;  /* 0x00000000000b7202 */ /* 0x000fc40000000f00 */
[----:B------:R-:W-:Y:S01]  /*06d0*/  PRMT R6, R3, 0x7610, R6 ;  /* 0x0000761003067816 */ /* 0x000fe20000000006 */
[----:B------:R-:W-:Y:S08]  /*06e0*/  @!P0 BRA `(.L_x_4) ;  /* 0x00000008000c8947 */ /* 0x000ff00003800000 */
[----:B------:R-:W-:Y:S01]  /*06f0*/  ISETP.NE.AND P0, PT, R7, RZ, PT ;  /* 0x000000ff0700720c */ /* 0x000fe20003f05270 */
[----:B------:R-:W-:Y:S01]  /*0700*/  IMAD R0, R2, 0x3c, R65 ;  /* 0x0000003c02007824 */ /* 0x000fe200078e0241 */
[----:B------:R-:W0:Y:S01]  /*0710*/  S2R R13, SR_CgaCtaId ;  /* 0x00000000000d7919 */ /* 0x000e220000008800 */
[----:B------:R-:W-:Y:S01]  /*0720*/  MOV R10, 0x400 ;  /* 0x00000400000a7802 */ /* 0x000fe20000000f00 */
[----:B------:R-:W-:Y:S09]  /*0730*/  BSSY.RECONVERGENT B2, `(.L_x_5) ;  /* 0x000006b000027945 */ /* 0x000ff20003800200 */
[----:B------:R1:W2:Y:S01]  /*0740*/  @!P0 LDS R3, [R0] ;  /* 0x0000000000038984 */ /* 0x0002a20000000800 */
[----:B0-----:R-:W-:Y:S01]  /*0750*/  LEA R12, R13, R10, 0x18 ;  /* 0x0000000a0d0c7211 */ /* 0x001fe200078ec0ff */
[----:B------:R-:W-:-:S03]  /*0760*/  IMAD R10, R7, 0x4, R0 ;  /* 0x00000004070a7824 */ /* 0x000fc600078e0200 */
[----:B------:R-:W-:Y:S01]  /*0770*/  LEA R22, R7, R12, 0x2 ;  /* 0x0000000c07167211 */ /* 0x000fe200078e10ff */
[----:B-1----:R-:W-:Y:S06]  /*0780*/  @!P0 BRA `(.L_x_6) ;  /* 0x0000000400948947 */ /* 0x002fec0003800000 */
[----:B--2---:R0:W1:Y:S01]  /*0790*/  LDS R3, [R10] ;  /* 0x000000000a037984 */ /* 0x0040620000000800 */
[C---:B------:R-:W-:Y:S01]  /*07a0*/  ISETP.GE.U32.AND P0, PT, R7.reuse, 0x8, PT ;  /* 0x000000080700780c */ /* 0x040fe20003f06070 */
[----:B------:R-:W-:Y:S01]  /*07b0*/  BSSY.RECONVERGENT B3, `(.L_x_7) ;  /* 0x000002e000037945 */ /* 0x000fe20003800200 */
[----:B------:R-:W-:Y:S02]  /*07c0*/  LOP3.LUT P1, RZ, R7, 0x7, RZ, 0xc0, !PT ;  /* 0x0000000707ff7812 */ /* 0x000fe4000782c0ff */
[----:B------:R-:W-:-:S09]  /*07d0*/  MOV R13, RZ ;  /* 0x000000ff000d7202 */ /* 0x000fd20000000f00 */
[----:B0-----:R-:W-:Y:S05]  /*07e0*/  @!P0 BRA `(.L_x_8) ;  /* 0x0000000000a88947 */ /* 0x001fea0003800000 */
[----:B------:R-:W-:Y:S01]  /*07f0*/  IMAD R12, R2, 0x40, R12 ;  /* 0x00000040020c7824 */ /* 0x000fe200078e020c */
[----:B------:R-:W-:Y:S02]  /*0800*/  LOP3.LUT R13, R7, 0x7ffffff8, RZ, 0xc0, !PT ;  /* 0x7ffffff8070d7812 */ /* 0x000fe400078ec0ff */
[----:B------:R-:W-:Y:S02]  /*0810*/  IADD3 R15, PT, PT, R22, 0x100, RZ ;  /* 0x00000100160f7810 */ /* 0x000fe40007ffe0ff */
[----:B------:R-:W-:Y:S01]  /*0820*/  IADD3 R12, PT, PT, R12, 0x10, RZ ;  /* 0x000000100c0c7810 */ /* 0x000fe20007ffe0ff */
[----:B------:R-:W-:-:S07]  /*0830*/  IMAD.MOV R14, RZ, RZ, -R13 ;  /* 0x000000ffff0e7224 */ /* 0x000fce00078e0a0d */
.L_x_9:
[----:B------:R-:W-:Y:S01]  /*0840*/  LDS R16, [R12+-0x10] ;  /* 0xfffff0000c107984 */ /* 0x000fe20000000800 */
[----:B------:R-:W-:-:S03]  /*0850*/  IADD3 R14, PT, PT, R14, 0x8, RZ ;  /* 0x000000080e0e7810 */ /* 0x000fc60007ffe0ff */
[----:B------:R-:W1:Y:S01]  /*0860*/  LDS R17, [R15+-0x100] ;  /* 0xffff00000f117984 */ /* 0x000e620000000800 */
[----:B------:R-:W-:Y:S01]  /*0870*/  ISETP.NE.AND P0, PT, R14, RZ, PT ;  /* 0x000000ff0e00720c */ /* 0x000fe20003f05270 */
[----:B-1----:R-:W-:-:S05]  /*0880*/  FFMA R17, -R16, R17, R3 ;  /* 0x0000001110117223 */ /* 0x002fca0000000103 */
[----:B------:R-:W-:Y:S04]  /*0890*/  STS [R10], R17 ;  /* 0x000000110a007388 */ /* 0x000fe80000000800 */
[----:B------:R-:W-:Y:S04]  /*08a0*/  LDS R16, [R12+-0xc] ;  /* 0xfffff4000c107984 */ /* 0x000fe80000000800 */
[----:B0-----:R-:W0:Y:S02]  /*08b0*/  LDS R3, [R15+-0xc0] ;  /* 0xffff40000f037984 */ /* 0x001e240000000800 */
[----:B0-----:R-:W-:-:S05]  /*08c0*/  FFMA R3, -R16, R3, R17 ;  /* 0x0000000310037223 */ /* 0x001fca0000000111 */
[----:B------:R-:W-:Y:S04]  /*08d0*/  STS [R10], R3 ;  /* 0x000000030a007388 */ /* 0x000fe80000000800 */
[----:B------:R-:W-:Y:S04]  /*08e0*/  LDS R16, [R12+-0x8] ;  /* 0xfffff8000c107984 */ /* 0x000fe80000000800 */
[----:B------:R-:W0:Y:S02]  /*08f0*/  LDS R18, [R15+-0x80] ;  /* 0xffff80000f127984 */ /* 0x000e240000000800 */
[----:B0-----:R-:W-:-:S05]  /*0900*/  FFMA R19, -R16, R18, R3 ;  /* 0x0000001210137223 */ /* 0x001fca0000000103 */
[----:B------:R-:W-:Y:S04]  /*0910*/  STS [R10], R19 ;  /* 0x000000130a007388 */ /* 0x000fe80000000800 */
[----:B------:R-:W-:Y:S04]  /*0920*/  LDS R16, [R12+-0x4] ;  /* 0xfffffc000c107984 */ /* 0x000fe80000000800 */
[----:B------:R-:W0:Y:S02]  /*0930*/  LDS R18, [R15+-0x40] ;  /* 0xffffc0000f127984 */ /* 0x000e240000000800 */
[----:B0-----:R-:W-:-:S05]  /*0940*/  FFMA R17, -R16, R18, R19 ;  /* 0x0000001210117223 */ /* 0x001fca0000000113 */
[----:B------:R-:W-:Y:S04]  /*0950*/  STS [R10], R17 ;  /* 0x000000110a007388 */ /* 0x000fe80000000800 */
[----:B------:R-:W-:Y:S04]  /*0960*/  LDS R16, [R12] ;  /* 0x000000000c107984 */ /* 0x000fe80000000800 */
[----:B------:R-:W0:Y:S02]  /*0970*/  LDS R18, [R15] ;  /* 0x000000000f127984 */ /* 0x000e240000000800 */
[----:B0-----:R-:W-:-:S05]  /*0980*/  FFMA R3, -R16, R18, R17 ;  /* 0x0000001210037223 */ /* 0x001fca0000000111 */
[----:B------:R-:W-:Y:S04]  /*0990*/  STS [R10], R3 ;  /* 0x000000030a007388 */ /* 0x000fe80000000800 */
[----:B------:R-:W-:Y:S04]  /*09a0*/  LDS R16, [R12+0x4] ;  /* 0x000004000c107984 */ /* 0x000fe80000000800 */
[----:B------:R-:W0:Y:S02]  /*09b0*/  LDS R18, [R15+0x40] ;  /* 0x000040000f127984 */ /* 0x000e240000000800 */
[----:B0-----:R-:W-:-:S05]  /*09c0*/  FFMA R19, -R16, R18, R3 ;  /* 0x0000001210137223 */ /* 0x001fca0000000103 */
[----:B------:R-:W-:Y:S04]  /*09d0*/  STS [R10], R19 ;  /* 0x000000130a007388 */ /* 0x000fe80000000800 */
[----:B------:R-:W-:Y:S04]  /*09e0*/  LDS R16, [R12+0x8] ;  /* 0x000008000c107984 */ /* 0x000fe80000000800 */
[----:B------:R-:W0:Y:S02]  /*09f0*/  LDS R18, [R15+0x80] ;  /* 0x000080000f127984 */ /* 0x000e240000000800 */
[----:B0-----:R-:W-:-:S05]  /*0a00*/  FFMA R17, -R16, R18, R19 ;  /* 0x0000001210117223 */ /* 0x001fca0000000113 */
[----:B------:R-:W-:Y:S04]  /*0a10*/  STS [R10], R17 ;  /* 0x000000110a007388 */ /* 0x000fe80000000800 */
[----:B------:R0:W-:Y:S04]  /*0a20*/  LDS R16, [R12+0xc] ;  /* 0x00000c000c107984 */ /* 0x0001e80000000800 */
[----:B------:R1:W2:Y:S01]  /*0a30*/  LDS R18, [R15+0xc0] ;  /* 0x0000c0000f127984 */ /* 0x0002a20000000800 */
[----:B0-----:R-:W-:Y:S01]  /*0a40*/  IADD3 R12, PT, PT, R12, 0x20, RZ ;  /* 0x000000200c0c7810 */ /* 0x001fe20007ffe0ff */
[----:B-1----:R-:W-:-:S02]  /*0a50*/  VIADD R15, R15, 0x200 ;  /* 0x000002000f0f7836 */ /* 0x002fc40000000000 */
[----:B--2---:R-:W-:-:S05]  /*0a60*/  FFMA R3, -R16, R18, R17 ;  /* 0x0000001210037223 */ /* 0x004fca0000000111 */
[----:B------:R0:W-:Y:S01]  /*0a70*/  STS [R10], R3 ;  /* 0x000000030a007388 */ /* 0x0001e20000000800 */
[----:B------:R-:W-:Y:S05]  /*0a80*/  @P0 BRA `(.L_x_9) ;  /* 0xfffffffc006c0947 */ /* 0x000fea000383ffff */
.L_x_8:
[----:B------:R-:W-:Y:S05]  /*0a90*/  BSYNC.RECONVERGENT B3 ;  /* 0x0000000000037941 */ /* 0x000fea0003800200 */
.L_x_7:
[----:B------:R-:W-:Y:S05]  /*0aa0*/  @!P1 BRA `(.L_x_6) ;  /* 0x0000000000cc9947 */ /* 0x000fea0003800000 */
[----:B------:R-:W-:Y:S01]  /*0ab0*/  LOP3.LUT R20, R20, 0x7, RZ, 0xc0, !PT ;  /* 0x0000000714147812 */ /* 0x000fe200078ec0ff */
[----:B------:R-:W-:Y:S03]  /*0ac0*/  BSSY.RECONVERGENT B3, `(.L_x_10) ;  /* 0x0000018000037945 */ /* 0x000fe60003800200 */
[C---:B------:R-:W-:Y:S02]  /*0ad0*/  IADD3 R12, PT, PT, R20.reuse, -0x1, RZ ;  /* 0xffffffff140c7810 */ /* 0x040fe40007ffe0ff */
[----:B------:R-:W-:Y:S02]  /*0ae0*/  LOP3.LUT P1, RZ, R20, 0x3, RZ, 0xc0, !PT ;  /* 0x0000000314ff7812 */ /* 0x000fe4000782c0ff */
[----:B------:R-:W-:-:S13]  /*0af0*/  ISETP.GE.U32.AND P0, PT, R12, 0x3, PT ;  /* 0x000000030c00780c */ /* 0x000fda0003f06070 */
[----:B------:R-:W-:Y:S05]  /*0b00*/  @!P0 BRA `(.L_x_11) ;  /* 0x00000000004c8947 */ /* 0x000fea0003800000 */
[C---:B------:R-:W-:Y:S01]  /*0b10*/  LEA R12, R13.reuse, R0, 0x2 ;  /* 0x000000000d0c7211 */ /* 0x040fe200078e10ff */
[C---:B------:R-:W-:Y:S01]  /*0b20*/  IMAD R15, R13.reuse, 0x40, R22 ;  /* 0x000000400d0f7824 */ /* 0x040fe200078e0216 */
[----:B------:R-:W-:-:S03]  /*0b30*/  IADD3 R13, PT, PT, R13, 0x4, RZ ;  /* 0x000000040d0d7810 */ /* 0x000fc60007ffe0ff */
[----:B------:R-:W-:Y:S04]  /*0b40*/  LDS R14, [R12] ;  /* 0x000000000c0e7984 */ /* 0x000fe80000000800 */
[----:B------:R-:W0:Y:S02]  /*0b50*/  LDS R16, [R15] ;  /* 0x000000000f107984 */ /* 0x000e240000000800 */
[----:B01----:R-:W-:-:S05]  /*0b60*/  FFMA R3, -R14, R16, R3 ;  /* 0x000000100e037223 */ /* 0x003fca0000000103 */
        /* <DEDUP_REMOVED lines=12> */
[----:B------:R2:W-:Y:S02]  /*0c30*/  STS [R10], R3 ;  /* 0x000000030a007388 */ /* 0x0005e40000000800 */
.L_x_11:
[----:B------:R-:W-:Y:S05]  /*0c40*/  BSYNC.RECONVERGENT B3 ;  /* 0x0000000000037941 */ /* 0x000fea0003800200 */
.L_x_10:
[----:B------:R-:W-:Y:S05]  /*0c50*/  @!P1 BRA `(.L_x_6) ;  /* 0x0000000000609947 */ /* 0x000fea0003800000 */
[C---:B------:R-:W-:Y:S01]  /*0c60*/  LOP3.LUT R12, R8.reuse, 0x3, RZ, 0xc0, !PT ;  /* 0x00000003080c7812 */ /* 0x040fe200078ec0ff */
[----:B------:R-:W-:Y:S01]  /*0c70*/  BSSY.RECONVERGENT B3, `(.L_x_12) ;  /* 0x0000010000037945 */ /* 0x000fe20003800200 */
[----:B------:R-:W-:Y:S02]  /*0c80*/  LOP3.LUT R14, R8, 0x1, RZ, 0xc0, !PT ;  /* 0x00000001080e7812 */ /* 0x000fe400078ec0ff */
[----:B------:R-:W-:Y:S02]  /*0c90*/  ISETP.NE.AND P0, PT, R12, 0x1, PT ;  /* 0x000000010c00780c */ /* 0x000fe40003f05270 */
[----:B------:R-:W-:-:S11]  /*0ca0*/  ISETP.NE.U32.AND P1, PT, R14, 0x1, PT ;  /* 0x000000010e00780c */ /* 0x000fd60003f25070 */
[----:B------:R-:W-:Y:S05]  /*0cb0*/  @!P0 BRA `(.L_x_13) ;  /* 0x00000000002c8947 */ /* 0x000fea0003800000 */
[C---:B------:R-:W-:Y:S01]  /*0cc0*/  LEA R16, R13.reuse, R0, 0x2 ;  /* 0x000000000d107211 */ /* 0x040fe200078e10ff */
[C---:B------:R-:W-:Y:S01]  /*0cd0*/  IMAD R17, R13.reuse, 0x40, R22 ;  /* 0x000000400d117824 */ /* 0x040fe200078e0216 */
[----:B------:R-:W-:-:S03]  /*0ce0*/  IADD3 R13, PT, PT, R13, 0x2, RZ ;  /* 0x000000020d0d7810 */ /* 0x000fc60007ffe0ff */
[----:B------:R-:W-:Y:S04]  /*0cf0*/  LDS R12, [R16] ;  /* 0x00000000100c7984 */ /* 0x000fe80000000800 */
[----:B------:R-:W1:Y:S02]  /*0d00*/  LDS R14, [R17] ;  /* 0x00000000110e7984 */ /* 0x000e640000000800 */
[----:B-1----:R-:W-:-:S05]  /*0d10*/  FFMA R15, -R12, R14, R3 ;  /* 0x0000000e0c0f7223 */ /* 0x002fca0000000103 */
[----:B------:R-:W-:Y:S04]  /*0d20*/  STS [R10], R15 ;  /* 0x0000000f0a007388 */ /* 0x000fe80000000800 */
[----:B------:R-:W-:Y:S04]  /*0d30*/  LDS R12, [R16+0x4] ;  /* 0x00000400100c7984 */ /* 0x000fe80000000800 */
[----:B0-2---:R-:W0:Y:S02]  /*0d40*/  LDS R3, [R17+0x40] ;  /* 0x0000400011037984 */ /* 0x005e240000000800 */
[----:B0-----:R-:W-:-:S05]  /*0d50*/  FFMA R3, -R12, R3, R15 ;  /* 0x000000030c037223 */ /* 0x001fca000000010f */
[----:B------:R3:W-:Y:S02]  /*0d60*/  STS [R10], R3 ;  /* 0x000000030a007388 */ /* 0x0007e40000000800 */
.L_x_13:
[----:B------:R-:W-:Y:S05]  /*0d70*/  BSYNC.RECONVERGENT B3 ;  /* 0x0000000000037941 */ /* 0x000fea0003800200 */
.L_x_12:
[C---:B------:R-:W-:Y:S01]  /*0d80*/  @!P1 LEA R0, R13.reuse, R0, 0x2 ;  /* 0x000000000d009211 */ /* 0x040fe200078e10ff */
[----:B------:R-:W-:-:S05]  /*0d90*/  @!P1 IMAD R13, R13, 0x40, R22 ;  /* 0x000000400d0d9824 */ /* 0x000fca00078e0216 */
[----:B------:R-:W-:Y:S04]  /*0da0*/  @!P1 LDS R0, [R0] ;  /* 0x0000000000009984 */ /* 0x000fe80000000800 */
[----:B------:R-:W0:Y:S02]  /*0db0*/  @!P1 LDS R13, [R13] ;  /* 0x000000000d0d9984 */ /* 0x000e240000000800 */
[----:B0123--:R-:W-:-:S05]  /*0dc0*/  @!P1 FFMA R3, -R0, R13, R3 ;  /* 0x0000000d00039223 */ /* 0x00ffca0000000103 */
[----:B------:R3:W-:Y:S02]  /*0dd0*/  @!P1 STS [R10], R3 ;  /* 0x000000030a009388 */ /* 0x0007e40000000800 */
.L_x_6:
[----:B------:R-:W-:Y:S05]  /*0de0*/  BSYNC.RECONVERGENT B2 ;  /* 0x0000000000027941 */ /* 0x000fea0003800200 */
.L_x_5:
[C---:B------:R-:W-:Y:S01]  /*0df0*/  IMAD R0, R7.reuse, 0x3c, R22 ;  /* 0x0000003c07007824 */ /* 0x040fe200078e0216 */
[----:B------:R-:W-:Y:S04]  /*0e00*/  BSSY.RECONVERGENT B2, `(.L_x_14) ;  /* 0x0000010000027945 */ /* 0x000fe80003800200 */
[----:B------:R-:W-:-:S06]  /*0e10*/  LEA R12, R7, R0, 0x2 ;  /* 0x00000000070c7211 */ /* 0x000fcc00078e10ff */
[----:B------:R-:W4:Y:S02]  /*0e20*/  LDS R12, [R12] ;  /* 0x000000000c0c7984 */ /* 0x000f240000000800 */
[----:B----4-:R-:W4:Y:S08]  /*0e30*/  MUFU.RCP R0, R12 ;  /* 0x0000000c00007308 */ /* 0x010f300000001000 */
[----:B-12---:R-:W1:Y:S01]  /*0e40*/  FCHK P0, R3, R12 ;  /* 0x0000000c03007302 */ /* 0x006e620000000000 */
[----:B----4-:R-:W-:-:S04]  /*0e50*/  FFMA R13, -R12, R0, 1 ;  /* 0x3f8000000c0d7423 */ /* 0x010fc80000000100 */
[----:B------:R-:W-:-:S04]  /*0e60*/  FFMA R0, R0, R13, R0 ;  /* 0x0000000d00007223 */ /* 0x000fc80000000000 */
[----:B------:R-:W-:-:S04]  /*0e70*/  FFMA R13, R0, R3, RZ ;  /* 0x00000003000d7223 */ /* 0x000fc800000000ff */
[----:B------:R-:W-:-:S04]  /*0e80*/  FFMA R14, -R12, R13, R3 ;  /* 0x0000000d0c0e7223 */ /* 0x000fc80000000103 */
[----:B------:R-:W-:Y:S01]  /*0e90*/  FFMA R13, R0, R14, R13 ;  /* 0x0000000e000d7223 */ /* 0x000fe2000000000d */
[----:B-1----:R-:W-:Y:S06]  /*0ea0*/  @!P0 BRA `(.L_x_15) ;  /* 0x0000000000148947 */ /* 0x002fec0003800000 */
[----:B------:R-:W-:Y:S02]  /*0eb0*/  MOV R0, R3 ;  /* 0x0000000300007202 */ /* 0x000fe40000000f00 */
[----:B0--3--:R-:W-:Y:S02]  /*0ec0*/  MOV R3, R12 ;  /* 0x0000000c00037202 */ /* 0x009fe40000000f00 */
[----:B------:R-:W-:-:S07]  /*0ed0*/  MOV R70, 0xef0 ;  /* 0x00000ef000467802 */ /* 0x000fce0000000f00 */
[----:B------:R-:W-:Y:S05]  /*0ee0*/  CALL.REL.NOINC `($__internal_0_$__cuda_sm3x_div_rn_noftz_f32_slowpath) ;  /* 0x00000048008c7944 */ /* 0x000fea0003c00000 */
[----:B------:R-:W-:-:S07]  /*0ef0*/  IMAD.MOV.U32 R13, RZ, RZ, R0 ;  /* 0x000000ffff0d7224 */ /* 0x000fce00078e0000 */
.L_x_15:
[----:B------:R-:W-:Y:S05]  /*0f00*/  BSYNC.RECONVERGENT B2 ;  /* 0x0000000000027941 */ /* 0x000fea0003800200 */
.L_x_14:
[----:B------:R1:W-:Y:S02]  /*0f10*/  STS [R10], R13 ;  /* 0x0000000d0a007388 */ /* 0x0003e40000000800 */
.L_x_4:
[----:B------:R-:W-:Y:S05]  /*0f20*/  BSYNC.RECONVERGENT B1 ;  /* 0x0000000000017941 */ /* 0x000fea0003800200 */
.L_x_3:
[----:B------:R-:W-:Y:S01]  /*0f30*/  UMOV UR4, 0xffffffff ;  /* 0xffffffff00047882 */ /* 0x000fe20000000000 */
[----:B------:R-:W-:Y:S02]  /*0f40*/  ISETP.GT.U32.AND P0, PT, R2, R7, PT ;  /* 0x000000070200720c */ /* 0x000fe40003f04070 */
[----:B------:R-:W-:Y:S11]  /*0f50*/  BRA.DIV UR4, `(.L_x_16) ;  /* 0x0000003204907947 */ /* 0x000ff6000b800000 */
[----:B------:R-:W-:Y:S06]  /*0f60*/  BAR.SYNC.DEFER_BLOCKING 0x0 ;  /* 0x0000000000007b1d */ /* 0x000fec0000010000 */
.L_x_69:
[----:B------:R-:W-:Y:S04]  /*0f70*/  BSSY.RECONVERGENT B1, `(.L_x_17) ;  /* 0x0000068000017945 */ /* 0x000fe80003800200 */
[----:B------:R-:W-:Y:S05]  /*0f80*/  @!P0 BRA `(.L_x_18) ;  /* 0x0000000400988947 */ /* 0x000fea0003800000 */
[----:B------:R-:W2:Y:S01]  /*0f90*/  S2UR UR5, SR_CgaCtaId ;  /* 0x00000000000579c3 */ /* 0x000ea20000008800 */
[----:B------:R-:W-:Y:S01]  /*0fa0*/  UMOV UR4, 0x400 ;  /* 0x0000040000047882 */ /* 0x000fe20000000000 */
[----:B------:R-:W-:Y:S01]  /*0fb0*/  ISETP.GE.U32.AND P0, PT, R7, 0x7, PT ;  /* 0x000000070700780c */ /* 0x000fe20003f06070 */
[----:B------:R-:W-:Y:S01]  /*0fc0*/  BSSY.RECONVERGENT B2, `(.L_x_19) ;  /* 0x000002f000027945 */ /* 0x000fe20003800200 */
[----:B01-3--:R-:W-:Y:S01]  /*0fd0*/  HFMA2 R10, -RZ, RZ, 0, 0 ;  /* 0x00000000ff0a7431 */ /* 0x00bfe200000001ff */
[----:B------:R-:W-:Y:S01]  /*0fe0*/  LOP3.LUT P1, RZ, R11, 0x7, RZ, 0xc0, !PT ;  /* 0x000000070bff7812 */ /* 0x000fe2000782c0ff */
[----:B--2---:R-:W-:-:S06]  /*0ff0*/  ULEA UR4, UR5, UR4, 0x18 ;  /* 0x0000000405047291 */ /* 0x004fcc000f8ec0ff */
[----:B------:R-:W-:-:S04]  /*1000*/  LEA R19, R7, UR4, 0x6 ;  /* 0x0000000407137c11 */ /* 0x000fc8000f8e30ff */
[----:B------:R-:W-:-:S05]  /*1010*/  LEA R21, R2, R19, 0x2 ;  /* 0x0000001302157211 */ /* 0x000fca00078e10ff */
[----:B------:R0:W1:Y:S01]  /*1020*/  LDS R0, [R21+0x40] ;  /* 0x0000400015007984 */ /* 0x0000620000000800 */
[----:B------:R-:W-:Y:S05]  /*1030*/  @!P0 BRA `(.L_x_20) ;  /* 0x00000000009c8947 */ /* 0x000fea0003800000 */
[----:B------:R-:W-:Y:S02]  /*1040*/  LOP3.LUT R10, R11, 0x7ffffff8, RZ, 0xc0, !PT ;  /* 0x7ffffff80b0a7812 */ /* 0x000fe400078ec0ff */
[----:B------:R-:W-:-:S07]  /*1050*/  MOV R3, RZ ;  /* 0x000000ff00037202 */ /* 0x000fce0000000f00 */
.L_x_21:
[C---:B------:R-:W-:Y:S01]  /*1060*/  IMAD R7, R3.reuse, 0x4, R19 ;  /* 0x0000000403077824 */ /* 0x040fe200078e0213 */
[C---:B------:R-:W-:Y:S02]  /*1070*/  LEA R12, R3.reuse, R65, 0x6 ;  /* 0x00000041030c7211 */ /* 0x040fe400078e30ff */
[----:B------:R-:W-:Y:S02]  /*1080*/  IADD3 R3, PT, PT, R3, 0x8, RZ ;  /* 0x0000000803037810 */ /* 0x000fe40007ffe0ff */
[----:B------:R-:W-:Y:S02]  /*1090*/  LDS R13, [R7+0x40] ;  /* 0x00004000070d7984 */ /* 0x000fe40000000800 */
[----:B------:R-:W-:Y:S02]  /*10a0*/  ISETP.NE.AND P0, PT, R3, R10, PT ;  /* 0x0000000a0300720c */ /* 0x000fe40003f05270 */
[----:B------:R-:W1:Y:S02]  /*10b0*/  LDS R14, [R12] ;  /* 0x000000000c0e7984 */ /* 0x000e640000000800 */
[----:B-1----:R-:W-:-:S05]  /*10c0*/  FFMA R13, -R13, R14, R0 ;  /* 0x0000000e0d0d7223 */ /* 0x002fca0000000100 */
[----:B------:R-:W-:Y:S04]  /*10d0*/  STS [R21+0x40], R13 ;  /* 0x0000400d15007388 */ /* 0x000fe80000000800 */
[----:B--2---:R-:W-:Y:S04]  /*10e0*/  LDS R0, [R7+0x44] ;  /* 0x0000440007007984 */ /* 0x004fe80000000800 */
[----:B------:R-:W1:Y:S02]  /*10f0*/  LDS R14, [R12+0x40] ;  /* 0x000040000c0e7984 */ /* 0x000e640000000800 */
[----:B-1----:R-:W-:-:S05]  /*1100*/  FFMA R0, -R0, R14, R13 ;  /* 0x0000000e00007223 */ /* 0x002fca000000010d */
[----:B------:R-:W-:Y:S04]  /*1110*/  STS [R21+0x40], R0 ;  /* 0x0000400015007388 */ /* 0x000fe80000000800 */
[----:B------:R-:W-:Y:S04]  /*1120*/  LDS R15, [R7+0x48] ;  /* 0x00004800070f7984 */ /* 0x000fe80000000800 */
        /* <DEDUP_REMOVED lines=22> */
[----:B------:R2:W-:Y:S01]  /*1290*/  STS [R21+0x40], R0 ;  /* 0x0000400015007388 */ /* 0x0005e20000000800 */
[----:B------:R-:W-:Y:S05]  /*12a0*/  @P0 BRA `(.L_x_21) ;  /* 0xfffffffc006c0947 */ /* 0x000fea000383ffff */
.L_x_20:
[----:B------:R-:W-:Y:S05]  /*12b0*/  BSYNC.RECONVERGENT B2 ;  /* 0x0000000000027941 */ /* 0x000fea0003800200 */
.L_x_19:
[----:B------:R-:W-:Y:S05]  /*12c0*/  @!P1 BRA `(.L_x_18) ;  /* 0x0000000000c89947 */ /* 0x000fea0003800000 */
[----:B------:R-:W-:Y:S01]  /*12d0*/  LOP3.LUT R7, R6, 0x7, RZ, 0xc0, !PT ;  /* 0x0000000706077812 */ /* 0x000fe200078ec0ff */
[----:B------:R-:W-:Y:S03]  /*12e0*/  BSSY.RECONVERGENT B2, `(.L_x_22) ;  /* 0x0000018000027945 */ /* 0x000fe60003800200 */
[C---:B------:R-:W-:Y:S02]  /*12f0*/  IADD3 R3, PT, PT, R7.reuse, -0x1, RZ ;  /* 0xffffffff07037810 */ /* 0x040fe40007ffe0ff */
[----:B------:R-:W-:Y:S02]  /*1300*/  LOP3.LUT P1, RZ, R7, 0x3, RZ, 0xc0, !PT ;  /* 0x0000000307ff7812 */ /* 0x000fe4000782c0ff */
[----:B------:R-:W-:-:S13]  /*1310*/  ISETP.GE.U32.AND P0, PT, R3, 0x3, PT ;  /* 0x000000030300780c */ /* 0x000fda0003f06070 */
[----:B------:R-:W-:Y:S05]  /*1320*/  @!P0 BRA `(.L_x_23) ;  /* 0x00000000004c8947 */ /* 0x000fea0003800000 */
[C---:B------:R-:W-:Y:S01]  /*1330*/  IMAD R3, R10.reuse, 0x4, R19 ;  /* 0x000000040a037824 */ /* 0x040fe200078e0213 */
[C---:B------:R-:W-:Y:S02]  /*1340*/  LEA R12, R10.reuse, R65, 0x6 ;  /* 0x000000410a0c7211 */ /* 0x040fe400078e30ff */
[----:B------:R-:W-:Y:S02]  /*1350*/  IADD3 R10, PT, PT, R10, 0x4, RZ ;  /* 0x000000040a0a7810 */ /* 0x000fe40007ffe0ff */
[----:B------:R-:W-:Y:S04]  /*1360*/  LDS R7, [R3+0x40] ;  /* 0x0000400003077984 */ /* 0x000fe80000000800 */
        /* <DEDUP_REMOVED lines=14> */
[----:B------:R3:W-:Y:S02]  /*1450*/  STS [R21+0x40], R0 ;  /* 0x0000400015007388 */ /* 0x0007e40000000800 */
.L_x_23:
[----:B------:R-:W-:Y:S05]  /*1460*/  BSYNC.RECONVERGENT B2 ;  /* 0x0000000000027941 */ /* 0x000fea0003800200 */
.L_x_22:
[----:B------:R-:W-:Y:S05]  /*1470*/  @!P1 BRA `(.L_x_18) ;  /* 0x00000000005c9947 */ /* 0x000fea0003800000 */
[C---:B------:R-:W-:Y:S01]  /*1480*/  LOP3.LUT P0, RZ, R8.reuse, 0x3, RZ, 0xc0, !PT ;  /* 0x0000000308ff7812 */ /* 0x040fe2000780c0ff */
[----:B------:R-:W-:Y:S01]  /*1490*/  BSSY.RECONVERGENT B2, `(.L_x_24) ;  /* 0x000000f000027945 */ /* 0x000fe20003800200 */
[----:B------:R-:W-:-:S04]  /*14a0*/  LOP3.LUT R3, R8, 0x1, RZ, 0xc0, !PT ;  /* 0x0000000108037812 */ /* 0x000fc800078ec0ff */
[----:B------:R-:W-:-:S07]  /*14b0*/  ISETP.NE.U32.AND P1, PT, R3, 0x1, PT ;  /* 0x000000010300780c */ /* 0x000fce0003f25070 */
[----:B------:R-:W-:Y:S06]  /*14c0*/  @!P0 BRA `(.L_x_25) ;  /* 0x00000000002c8947 */ /* 0x000fec0003800000 */
[C---:B------:R-:W-:Y:S01]  /*14d0*/  LEA R12, R10.reuse, R19, 0x2 ;  /* 0x000000130a0c7211 */ /* 0x040fe200078e10ff */
[C---:B------:R-:W-:Y:S01]  /*14e0*/  IMAD R13, R10.reuse, 0x40, R65 ;  /* 0x000000400a0d7824 */ /* 0x040fe200078e0241 */
[----:B------:R-:W-:-:S03]  /*14f0*/  IADD3 R10, PT, PT, R10, 0x2, RZ ;  /* 0x000000020a0a7810 */ /* 0x000fc60007ffe0ff */
[----:B------:R-:W-:Y:S04]  /*1500*/  LDS R3, [R12+0x40] ;  /* 0x000040000c037984 */ /* 0x000fe80000000800 */
[----:B------:R-:W1:Y:S02]  /*1510*/  LDS R7, [R13] ;  /* 0x000000000d077984 */ /* 0x000e640000000800 */
[----:B-1----:R-:W-:-:S05]  /*1520*/  FFMA R3, -R3, R7, R0 ;  /* 0x0000000703037223 */ /* 0x002fca0000000100 */
[----:B------:R-:W-:Y:S04]  /*1530*/  STS [R21+0x40], R3 ;  /* 0x0000400315007388 */ /* 0x000fe80000000800 */
[----:B--23--:R-:W-:Y:S04]  /*1540*/  LDS R0, [R12+0x44] ;  /* 0x000044000c007984 */ /* 0x00cfe80000000800 */
[----:B------:R-:W1:Y:S02]  /*1550*/  LDS R7, [R13+0x40] ;  /* 0x000040000d077984 */ /* 0x000e640000000800 */
[----:B-1----:R-:W-:-:S05]  /*1560*/  FFMA R0, -R0, R7, R3 ;  /* 0x0000000700007223 */ /* 0x002fca0000000103 */
[----:B------:R4:W-:Y:S02]  /*1570*/  STS [R21+0x40], R0 ;  /* 0x0000400015007388 */ /* 0x0009e40000000800 */
.L_x_25:
[----:B------:R-:W-:Y:S05]  /*1580*/  BSYNC.RECONVERGENT B2 ;  /* 0x0000000000027941 */ /* 0x000fea0003800200 */
.L_x_24:
[C---:B------:R-:W-:Y:S02]  /*1590*/  @P1 LEA R3, R10.reuse, R19, 0x2 ;  /* 0x000000130a031211 */ /* 0x040fe400078e10ff */
[----:B------:R-:W-:-:S04]  /*15a0*/  @P1 LEA R10, R10, R65, 0x6 ;  /* 0x000000410a0a1211 */ /* 0x000fc800078e30ff */
[----:B------:R-:W-:Y:S04]  /*15b0*/  @P1 LDS R3, [R3+0x40] ;  /* 0x0000400003031984 */ /* 0x000fe80000000800 */
[----:B------:R-:W1:Y:S02]  /*15c0*/  @P1 LDS R10, [R10] ;  /* 0x000000000a0a1984 */ /* 0x000e640000000800 */
[----:B-1234-:R-:W-:-:S05]  /*15d0*/  @P1 FFMA R0, -R3, R10, R0 ;  /* 0x0000000a03001223 */ /* 0x01efca0000000100 */
[----:B------:R4:W-:Y:S02]  /*15e0*/  @P1 STS [R21+0x40], R0 ;  /* 0x0000400015001388 */ /* 0x0009e40000000800 */
.L_x_18:
[----:B------:R-:W-:Y:S05]  /*15f0*/  BSYNC.RECONVERGENT B1 ;  /* 0x0000000000017941 */ /* 0x000fea0003800200 */
.L_x_17:
[----:B------:R-:W-:-:S03]  /*1600*/  UMOV UR4, 0xffffffff ;  /* 0xffffffff00047882 */ /* 0x000fc60000000000 */
[----:B------:R-:W-:Y:S05]  /*1610*/  BRA.DIV UR4, `(.L_x_26) ;  /* 0x0000002e040c7947 */ /* 0x000fea000b800000 */
[----:B------:R-:W-:Y:S06]  /*1620*/  BAR.SYNC.DEFER_BLOCKING 0x0 ;  /* 0x0000000000007b1d */ /* 0x000fec0000010000 */
.L_x_72:
[----:B------:R-:W-:Y:S01]  /*1630*/  VIADD R8, R8, 0x1 ;  /* 0x0000000108087836 */ /* 0x000fe20000000000 */
[----:B------:R-:W-:Y:S06]  /*1640*/  @P2 BRA `(.L_x_27) ;  /* 0xfffffff000002947 */ /* 0x000fec000383ffff */
.L_x_1:
[----:B------:R-:W-:Y:S05]  /*1650*/  BSYNC B0 ;  /* 0x0000000000007941 */ /* 0x000fea0003800000 */
.L_x_0:
[----:B------:R-:W-:Y:S01]  /*1660*/  UMOV UR4, 0xffffffff ;  /* 0xffffffff00047882 */ /* 0x000fe20000000000 */
[----:B------:R-:W-:Y:S02]  /*1670*/  LOP3.LUT P0, RZ, R9, R4, RZ, 0xfc, !PT ;  /* 0x0000000409ff7212 */ /* 0x000fe4000780fcff */
[----:B------:R-:W-:Y:S11]  /*1680*/  BRA.DIV UR4, `(.L_x_28) ;  /* 0x0000002e041c7947 */ /* 0x000ff6000b800000 */
[----:B------:R-:W5:Y:S01]  /*1690*/  LDCU UR4, c[0x0][0x388] ;  /* 0x00007100ff0477ac */ /* 0x000f620008000800 */
[----:B------:R-:W1:Y:S08]  /*16a0*/  LDC.64 R34, c[0x0][0x380] ;  /* 0x0000e000ff227b82 */ /* 0x000e700000000a00 */
[----:B------:R-:W-:Y:S06]  /*16b0*/  BAR.SYNC.DEFER_BLOCKING 0x0 ;  /* 0x0000000000007b1d */ /* 0x000fec0000010000 */
[----:B------:R-:W1:Y:S04]  /*16c0*/  LDS R19, [R65+0x40] ;  /* 0x0000400041137984 */ /* 0x000e680000000800 */
[----:B0-234-:R-:W0:Y:S01]  /*16d0*/  LDS R21, [R65+0x80] ;  /* 0x0000800041157984 */ /* 0x01de220000000800 */
[----:B-----5:R-:W-:-:S03]  /*16e0*/  MOV R3, UR4 ;  /* 0x0000000400037c02 */ /* 0x020fc60008000f00 */
[----:B------:R-:W2:Y:S02]  /*16f0*/  LDS R23, [R65+0xc0] ;  /* 0x0000c00041177984 */ /* 0x000ea40000000800 */
[-C--:B-1----:R-:W-:Y:S02]  /*1700*/  IMAD R0, R69, R3.reuse, R3 ;  /* 0x0000000345007224 */ /* 0x082fe400078e0203 */
[----:B------:R-:W1:Y:S03]  /*1710*/  LDS R25, [R65+0x100] ;  /* 0x0001000041197984 */ /* 0x000e660000000800 */
[----:B------:R-:W-:Y:S01]  /*1720*/  IADD3 R0, PT, PT, R2, R0, R69 ;  /* 0x0000000002007210 */ /* 0x000fe20007ffe045 */
[----:B------:R-:W3:Y:S03]  /*1730*/  LDS R27, [R65+0x140] ;  /* 0x00014000411b7984 */ /* 0x000ee60000000800 */
[C---:B------:R-:W-:Y:S01]  /*1740*/  IADD3 R8, PT, PT, R0.reuse, R3, RZ ;  /* 0x0000000300087210 */ /* 0x040fe20007ffe0ff */
[----:B------:R-:W4:Y:S01]  /*1750*/  LDS R29, [R65+0x180] ;  /* 0x00018000411d7984 */ /* 0x000f220000000800 */
[----:B------:R-:W-:-:S02]  /*1760*/  IMAD.WIDE.U32 R6, R0, 0x4, R34 ;  /* 0x0000000400067825 */ /* 0x000fc400078e0022 */
[C---:B------:R-:W-:Y:S01]  /*1770*/  IADD3 R10, PT, PT, R8.reuse, R3, RZ ;  /* 0x00000003080a7210 */ /* 0x040fe20007ffe0ff */
[----:B------:R-:W5:Y:S01]  /*1780*/  LDS R31, [R65+0x1c0] ;  /* 0x0001c000411f7984 */ /* 0x000f620000000800 */
[----:B------:R-:W-:-:S03]  /*1790*/  IMAD.WIDE.U32 R8, R8, 0x4, R34 ;  /* 0x0000000408087825 */ /* 0x000fc600078e0022 */
[----:B------:R-:W5:Y:S01]  /*17a0*/  LDS R33, [R65+0x200] ;  /* 0x0002000041217984 */ /* 0x000f620000000800 */
[C---:B------:R-:W-:Y:S02]  /*17b0*/  IMAD.IADD R12, R10.reuse, 0x1, R3 ;  /* 0x000000010a0c7824 */ /* 0x040fe400078e0203 */
[--C-:B------:R-:W-:Y:S01]  /*17c0*/  IMAD.WIDE.U32 R10, R10, 0x4, R34.reuse ;  /* 0x000000040a0a7825 */ /* 0x100fe200078e0022 */
[----:B------:R-:W5:Y:S02]  /*17d0*/  LDS R37, [R65+0x240] ;  /* 0x0002400041257984 */ /* 0x000f640000000800 */
[CC--:B------:R-:W-:Y:S01]  /*17e0*/  IADD3 R14, PT, PT, R12.reuse, R3.reuse, RZ ;  /* 0x000000030c0e7210 */ /* 0x0c0fe20007ffe0ff */
[--C-:B------:R-:W-:Y:S01]  /*17f0*/  IMAD.WIDE.U32 R12, R12, 0x4, R34.reuse ;  /* 0x000000040c0c7825 */ /* 0x100fe200078e0022 */
[----:B------:R-:W5:Y:S02]  /*1800*/  LDS R39, [R65+0x280] ;  /* 0x0002800041277984 */ /* 0x000f640000000800 */
[CC--:B------:R-:W-:Y:S01]  /*1810*/  IADD3 R16, PT, PT, R14.reuse, R3.reuse, RZ ;  /* 0x000000030e107210 */ /* 0x0c0fe20007ffe0ff */
[--C-:B------:R-:W-:Y:S01]  /*1820*/  IMAD.WIDE.U32 R14, R14, 0x4, R34.reuse ;  /* 0x000000040e0e7825 */ /* 0x100fe200078e0022 */
[----:B------:R-:W5:Y:S02]  /*1830*/  LDS R41, [R65+0x2c0] ;  /* 0x0002c00041297984 */ /* 0x000f640000000800 */
[CC--:B------:R-:W-:Y:S01]  /*1840*/  IADD3 R4, PT, PT, R16.reuse, R3.reuse, RZ ;  /* 0x0000000310047210 */ /* 0x0c0fe20007ffe0ff */
[----:B------:R-:W-:Y:S01]  /*1850*/  IMAD.WIDE.U32 R16, R16, 0x4, R34 ;  /* 0x0000000410107825 */ /* 0x000fe200078e0022 */
[----:B------:R-:W5:Y:S03]  /*1860*/  LDS R43, [R65+0x300] ;  /* 0x00030000412b7984 */ /* 0x000f660000000800 */
[----:B------:R-:W-:Y:S01]  /*1870*/  IMAD.IADD R0, R4, 0x1, R3 ;  /* 0x0000000104007824 */ /* 0x000fe200078e0203 */
[----:B------:R-:W5:Y:S04]  /*1880*/  LDS R45, [R65+0x340] ;  /* 0x00034000412d7984 */ /* 0x000f680000000800 */
[----:B------:R-:W5:Y:S01]  /*1890*/  LDS R47, [R65+0x380] ;  /* 0x00038000412f7984 */ /* 0x000f620000000800 */
[----:B------:R-:W-:-:S03]  /*18a0*/  IADD3 R18, PT, PT, R0, R3, RZ ;  /* 0x0000000300127210 */ /* 0x000fc60007ffe0ff */
[----:B------:R-:W5:Y:S01]  /*18b0*/  LDS R49, [R65+0x3c0] ;  /* 0x0003c00041317984 */ /* 0x000f620000000800 */
[----:B------:R-:W-:-:S03]  /*18c0*/  IADD3 R20, PT, PT, R18, R3, RZ ;  /* 0x0000000312147210 */ /* 0x000fc60007ffe0ff */
[----:B------:R1:W-:Y:S01]  /*18d0*/  STG.E desc[UR8][R6.64], R19 ;  /* 0x0000001306007986 */ /* 0x0003e2000c101908 */
[----:B------:R-:W-:-:S03]  /*18e0*/  IADD3 R22, PT, PT, R20, R3, RZ ;  /* 0x0000000314167210 */ /* 0x000fc60007ffe0ff */
[----:B0-----:R0:W-:Y:S02]  /*18f0*/  STG.E desc[UR8][R8.64], R21 ;  /* 0x0000001508007986 */ /* 0x0011e4000c101908 */
[----:B------:R-:W-:Y:S02]  /*1900*/  IMAD.IADD R24, R22, 0x1, R3 ;  /* 0x0000000116187824 */ /* 0x000fe400078e0203 */
[----:B--2---:R2:W-:Y:S01]  /*1910*/  STG.E desc[UR8][R10.64], R23 ;  /* 0x000000170a007986 */ /* 0x0045e2000c101908 */
[----:B-1----:R-:W-:-:S03]  /*1920*/  IMAD.WIDE.U32 R6, R4, 0x4, R34 ;  /* 0x0000000404067825 */ /* 0x002fc600078e0022 */
[----:B------:R1:W-:Y:S01]  /*1930*/  STG.E desc[UR8][R12.64], R25 ;  /* 0x000000190c007986 */ /* 0x0003e2000c101908 */
[--C-:B0-----:R-:W-:Y:S01]  /*1940*/  IMAD.WIDE.U32 R8, R0, 0x4, R34.reuse ;  /* 0x0000000400087825 */ /* 0x101fe200078e0022 */
[-C--:B------:R-:W-:Y:S02]  /*1950*/  IADD3 R0, PT, PT, R24, R3.reuse, RZ ;  /* 0x0000000318007210 */ /* 0x080fe40007ffe0ff */
[----:B---3--:R0:W-:Y:S01]  /*1960*/  STG.E desc[UR8][R14.64], R27 ;  /* 0x0000001b0e007986 */ /* 0x0081e2000c101908 */
[--C-:B------:R-:W-:Y:S01]  /*1970*/  IMAD.WIDE.U32 R18, R18, 0x4, R34.reuse ;  /* 0x0000000412127825 */ /* 0x100fe200078e0022 */
[-C--:B------:R-:W-:Y:S02]  /*1980*/  IADD3 R4, PT, PT, R0, R3.reuse, RZ ;  /* 0x0000000300047210 */ /* 0x080fe40007ffe0ff */
[----:B----4-:R3:W-:Y:S01]  /*1990*/  STG.E desc[UR8][R16.64], R29 ;  /* 0x0000001d10007986 */ /* 0x0107e2000c101908 */
[----:B------:R-:W-:Y:S01]  /*19a0*/  IMAD.WIDE.U32 R20, R20, 0x4, R34 ;  /* 0x0000000414147825 */ /* 0x000fe200078e0022 */
[----:B--2---:R-:W-:-:S02]  /*19b0*/  IADD3 R23, PT, PT, R4, R3, RZ ;  /* 0x0000000304177210 */ /* 0x004fc40007ffe0ff */
[----:B-----5:R2:W-:Y:S01]  /*19c0*/  STG.E desc[UR8][R6.64], R31 ;  /* 0x0000001f06007986 */ /* 0x0205e2000c101908 */
[----:B------:R-:W-:-:S03]  /*19d0*/  IMAD.WIDE.U32 R10, R22, 0x4, R34 ;  /* 0x00000004160a7825 */ /* 0x000fc600078e0022 */
[----:B------:R2:W-:Y:S01]  /*19e0*/  STG.E desc[UR8][R8.64], R33 ;  /* 0x0000002108007986 */ /* 0x0005e2000c101908 */
[----:B-1----:R-:W-:-:S03]  /*19f0*/  IMAD.WIDE.U32 R12, R24, 0x4, R34 ;  /* 0x00000004180c7825 */ /* 0x002fc600078e0022 */
[----:B------:R2:W-:Y:S01]  /*1a00*/  STG.E desc[UR8][R18.64], R37 ;  /* 0x0000002512007986 */ /* 0x0005e2000c101908 */
[----:B0-----:R-:W-:-:S03]  /*1a10*/  IMAD.WIDE.U32 R14, R0, 0x4, R34 ;  /* 0x00000004000e7825 */ /* 0x001fc600078e0022 */
[----:B------:R2:W-:Y:S01]  /*1a20*/  STG.E desc[UR8][R20.64], R39 ;  /* 0x0000002714007986 */ /* 0x0005e2000c101908 */
[----:B---3--:R-:W-:-:S03]  /*1a30*/  IMAD.WIDE.U32 R16, R4, 0x4, R34 ;  /* 0x0000000404107825 */ /* 0x008fc600078e0022 */
[----:B------:R2:W-:Y:S01]  /*1a40*/  STG.E desc[UR8][R10.64], R41 ;  /* 0x000000290a007986 */ /* 0x0005e2000c101908 */
[----:B------:R-:W-:-:S03]  /*1a50*/  IMAD.WIDE.U32 R22, R23, 0x4, R34 ;  /* 0x0000000417167825 */ /* 0x000fc600078e0022 */
[----:B------:R2:W-:Y:S04]  /*1a60*/  STG.E desc[UR8][R12.64], R43 ;  /* 0x0000002b0c007986 */ /* 0x0005e8000c101908 */
[----:B------:R2:W-:Y:S04]  /*1a70*/  STG.E desc[UR8][R14.64], R45 ;  /* 0x0000002d0e007986 */ /* 0x0005e8000c101908 */
[----:B------:R2:W-:Y:S04]  /*1a80*/  STG.E desc[UR8][R16.64], R47 ;  /* 0x0000002f10007986 */ /* 0x0005e8000c101908 */
[----:B------:R2:W-:Y:S01]  /*1a90*/  STG.E desc[UR8][R22.64], R49 ;  /* 0x0000003116007986 */ /* 0x0005e2000c101908 */
[----:B------:R-:W-:Y:S06]  /*1aa0*/  BAR.SYNC.DEFER_BLOCKING 0x0 ;  /* 0x0000000000007b1d */ /* 0x000fec0000010000 */
.L_x_76:
[----:B------:R-:W0:Y:S01]  /*1ab0*/  LDCU UR4, c[0x0][0x370] ;  /* 0x00006e00ff0477ac */ /* 0x000e220008000800 */
[----:B------:R-:W-:Y:S01]  /*1ac0*/  BSSY B0, `(.L_x_29) ;  /* 0x0000206000007945 */ /* 0x000fe20003800000 */
[----:B0-----:R-:W-:-:S13]  /*1ad0*/  ISETP.GE.U32.OR P0, PT, R26, UR4, P0 ;  /* 0x000000041a007c0c */ /* 0x001fda0008706470 */
[----:B------:R-:W-:Y:S05]  /*1ae0*/  @P0 BRA `(.L_x_30) ;  /* 0x00000020000c0947 */ /* 0x000fea0003800000 */
[----:B--2---:R-:W-:-:S04]  /*1af0*/  IMAD R7, R69, R3, R69 ;  /* 0x0000000345077224 */ /* 0x004fc800078e0245 */
[----:B------:R-:W-:-:S04]  /*1b00*/  IMAD.IADD R4, R7, 0x1, R2 ;  /* 0x0000000107047824 */ /* 0x000fc800078e0202 */
[----:B------:R-:W-:-:S04]  /*1b10*/  IMAD.WIDE R6, R4, 0x4, R34 ;  /* 0x0000000404067825 */ /* 0x000fc800078e0222 */
[C---:B------:R-:W-:Y:S02]  /*1b20*/  IMAD.WIDE R8, R3.reuse, 0x4, R6 ;  /* 0x0000000403087825 */ /* 0x040fe400078e0206 */
[----:B------:R-:W2:Y:S02]  /*1b30*/  LDG.E R7, desc[UR8][R6.64] ;  /* 0x0000000806077981 */ /* 0x000ea4000c1e1900 */
[C---:B------:R-:W-:Y:S02]  /*1b40*/  IMAD.WIDE R10, R3.reuse, 0x4, R8 ;  /* 0x00000004030a7825 */ /* 0x040fe400078e0208 */
[----:B------:R-:W3:Y:S02]  /*1b50*/  LDG.E R9, desc[UR8][R8.64] ;  /* 0x0000000808097981 */ /* 0x000ee4000c1e1900 */
[C---:B------:R-:W-:Y:S02]  /*1b60*/  IMAD.WIDE R12, R3.reuse, 0x4, R10 ;  /* 0x00000004030c7825 */ /* 0x040fe400078e020a */
[----:B------:R-:W4:Y:S02]  /*1b70*/  LDG.E R11, desc[UR8][R10.64] ;  /* 0x000000080a0b7981 */ /* 0x000f24000c1e1900 */
[----:B------:R-:W-:-:S02]  /*1b80*/  IMAD.WIDE R14, R3, 0x4, R12 ;  /* 0x00000004030e7825 */ /* 0x000fc400078e020c */
[----:B------:R-:W5:Y:S02]  /*1b90*/  LDG.E R13, desc[UR8][R12.64] ;  /* 0x000000080c0d7981 */ /* 0x000f64000c1e1900 */
[C---:B------:R-:W-:Y:S02]  /*1ba0*/  IMAD.WIDE R16, R3.reuse, 0x4, R14 ;  /* 0x0000000403107825 */ /* 0x040fe400078e020e */
[----:B------:R-:W5:Y:S02]  /*1bb0*/  LDG.E R15, desc[UR8][R14.64] ;  /* 0x000000080e0f7981 */ /* 0x000f64000c1e1900 */
[C---:B------:R-:W-:Y:S02]  /*1bc0*/  IMAD.WIDE R18, R3.reuse, 0x4, R16 ;  /* 0x0000000403127825 */ /* 0x040fe400078e0210 */
[----:B------:R-:W5:Y:S02]  /*1bd0*/  LDG.E R17, desc[UR8][R16.64] ;  /* 0x0000000810117981 */ /* 0x000f64000c1e1900 */
[----:B------:R-:W-:-:S02]  /*1be0*/  IMAD.WIDE R36, R3, 0x4, R18 ;  /* 0x0000000403247825 */ /* 0x000fc400078e0212 */
[----:B------:R-:W5:Y:S04]  /*1bf0*/  LDG.E R19, desc[UR8][R18.64] ;  /* 0x0000000812137981 */ /* 0x000f68000c1e1900 */
[----:B------:R-:W5:Y:S01]  /*1c00*/  LDG.E R23, desc[UR8][R36.64] ;  /* 0x0000000824177981 */ /* 0x000f62000c1e1900 */
[----:B------:R-:W0:Y:S01]  /*1c10*/  S2R R68, SR_CgaCtaId ;  /* 0x0000000000447919 */ /* 0x000e220000008800 */
[----:B------:R-:W-:-:S04]  /*1c20*/  MOV R0, 0x400 ;  /* 0x0000040000007802 */ /* 0x000fc80000000f00 */
[----:B------:R-:W-:Y:S01]  /*1c30*/  IADD3 R21, PT, PT, R0, 0x400, RZ ;  /* 0x0000040000157810 */ /* 0x000fe20007ffe0ff */
[----:B------:R-:W-:-:S03]  /*1c40*/  UMOV UR4, 0xffffffff ;  /* 0xffffffff00047882 */ /* 0x000fc60000000000 */
[----:B0-----:R-:W-:-:S04]  /*1c50*/  LEA R21, R68, R21, 0x18 ;  /* 0x0000001544157211 */ /* 0x001fc800078ec0ff */
[----:B------:R-:W-:-:S05]  /*1c60*/  LEA R70, R2, R21, 0x2 ;  /* 0x0000001502467211 */ /* 0x000fca00078e10ff */
[----:B--2---:R0:W-:Y:S04]  /*1c70*/  STS [R70], R7 ;  /* 0x0000000746007388 */ /* 0x0041e80000000800 */
[----:B---3--:R0:W-:Y:S04]  /*1c80*/  STS [R70+0x40], R9 ;  /* 0x0000400946007388 */ /* 0x0081e80000000800 */
[----:B----4-:R0:W-:Y:S04]  /*1c90*/  STS [R70+0x80], R11 ;  /* 0x0000800b46007388 */ /* 0x0101e80000000800 */
[----:B-----5:R0:W-:Y:S04]  /*1ca0*/  STS [R70+0xc0], R13 ;  /* 0x0000c00d46007388 */ /* 0x0201e80000000800 */
[----:B------:R0:W-:Y:S04]  /*1cb0*/  STS [R70+0x100], R15 ;  /* 0x0001000f46007388 */ /* 0x0001e80000000800 */
[----:B------:R0:W-:Y:S04]  /*1cc0*/  STS [R70+0x140], R17 ;  /* 0x0001401146007388 */ /* 0x0001e80000000800 */
[----:B------:R0:W-:Y:S04]  /*1cd0*/  STS [R70+0x180], R19 ;  /* 0x0001801346007388 */ /* 0x0001e80000000800 */
[----:B------:R0:W-:Y:S01]  /*1ce0*/  STS [R70+0x1c0], R23 ;  /* 0x0001c01746007388 */ /* 0x0001e20000000800 */
[----:B------:R-:W-:Y:S05]  /*1cf0*/  BRA.DIV UR4, `(.L_x_31) ;  /* 0x0000002a04cc7947 */ /* 0x000fea000b800000 */
[----:B------:R-:W-:Y:S01]  /*1d00*/  IADD3 R39, PT, PT, R5, 0x1, RZ ;  /* 0x0000000105277810 */ /* 0x000fe20007ffe0ff */
[----:B------:R-:W-:Y:S04]  /*1d10*/  BAR.SYNC.DEFER_BLOCKING 0x0 ;  /* 0x0000000000007b1d */ /* 0x000fe80000010000 */
[----:B------:R-:W-:Y:S02]  /*1d20*/  IMAD R16, R39, 0x10, R4 ;  /* 0x0000001027107824 */ /* 0x000fe400078e0204 */
[----:B------:R-:W1:Y:S03]  /*1d30*/  LDCU UR4, c[0x0][0x38c] ;  /* 0x00007180ff0477ac */ /* 0x000e660008000800 */
[C---:B------:R-:W-:Y:S01]  /*1d40*/  IADD3 R4, PT, PT, R16.reuse, R3, RZ ;  /* 0x0000000310047210 */ /* 0x040fe20007ffe0ff */
[----:B0-----:R-:W-:-:S03]  /*1d50*/  IMAD.WIDE.U32 R16, R16, 0x4, R34 ;  /* 0x0000000410107825 */ /* 0x001fc600078e0022 */
[CC--:B------:R-:W-:Y:S01]  /*1d60*/  IADD3 R6, PT, PT, R4.reuse, R3.reuse, RZ ;  /* 0x0000000304067210 */ /* 0x0c0fe20007ffe0ff */
[--C-:B------:R-:W-:Y:S01]  /*1d70*/  IMAD.WIDE.U32 R4, R4, 0x4, R34.reuse ;  /* 0x0000000404047825 */ /* 0x100fe200078e0022 */
[----:B------:R0:W2:Y:S02]  /*1d80*/  LDG.E R49, desc[UR8][R16.64] ;  /* 0x0000000810317981 */ /* 0x0000a4000c1e1900 */
[CC--:B------:R-:W-:Y:S01]  /*1d90*/  IADD3 R8, PT, PT, R6.reuse, R3.reuse, RZ ;  /* 0x0000000306087210 */ /* 0x0c0fe20007ffe0ff */
[----:B------:R-:W-:Y:S01]  /*1da0*/  IMAD.WIDE.U32 R6, R6, 0x4, R34 ;  /* 0x0000000406067825 */ /* 0x000fe200078e0022 */
[----:B------:R-:W3:Y:S03]  /*1db0*/  LDG.E R51, desc[UR8][R4.64] ;  /* 0x0000000804337981 */ /* 0x000ee6000c1e1900 */
[----:B------:R-:W-:Y:S01]  /*1dc0*/  IMAD.IADD R10, R8, 0x1, R3 ;  /* 0x00000001080a7824 */ /* 0x000fe200078e0203 */
[----:B------:R-:W4:Y:S04]  /*1dd0*/  LDG.E R53, desc[UR8][R6.64] ;  /* 0x0000000806357981 */ /* 0x000f28000c1e1900 */
[----:B------:R-:W-:-:S04]  /*1de0*/  IADD3 R12, PT, PT, R10, R3, RZ ;  /* 0x000000030a0c7210 */ /* 0x000fc80007ffe0ff */
[----:B------:R-:W-:-:S04]  /*1df0*/  IADD3 R14, PT, PT, R12, R3, RZ ;  /* 0x000000030c0e7210 */ /* 0x000fc80007ffe0ff */
[----:B------:R-:W-:-:S05]  /*1e00*/  IADD3 R18, PT, PT, R14, R3, RZ ;  /* 0x000000030e127210 */ /* 0x000fca0007ffe0ff */
[----:B------:R-:W-:-:S05]  /*1e10*/  IMAD.IADD R19, R18, 0x1, R3 ;  /* 0x0000000112137824 */ /* 0x000fca00078e0203 */
[----:B------:R-:W-:-:S04]  /*1e20*/  IADD3 R20, PT, PT, R19, R3, RZ ;  /* 0x0000000313147210 */ /* 0x000fc80007ffe0ff */
[----:B------:R-:W-:-:S04]  /*1e30*/  IADD3 R22, PT, PT, R20, R3, RZ ;  /* 0x0000000314167210 */ /* 0x000fc80007ffe0ff */
[----:B------:R-:W-:-:S05]  /*1e40*/  IADD3 R24, PT, PT, R22, R3, RZ ;  /* 0x0000000316187210 */ /* 0x000fca0007ffe0ff */
[----:B------:R-:W-:-:S05]  /*1e50*/  IMAD.IADD R26, R24, 0x1, R3 ;  /* 0x00000001181a7824 */ /* 0x000fca00078e0203 */
[----:B------:R-:W-:-:S04]  /*1e60*/  IADD3 R28, PT, PT, R26, R3, RZ ;  /* 0x000000031a1c7210 */ /* 0x000fc80007ffe0ff */
[----:B------:R-:W-:-:S04]  /*1e70*/  IADD3 R30, PT, PT, R28, R3, RZ ;  /* 0x000000031c1e7210 */ /* 0x000fc80007ffe0ff */
[----:B------:R-:W-:Y:S01]  /*1e80*/  IADD3 R33, PT, PT, R30, R3, RZ ;  /* 0x000000031e217210 */ /* 0x000fe20007ffe0ff */
[----:B0-----:R-:W-:-:S04]  /*1e90*/  IMAD.WIDE.U32 R16, R18, 0x4, R34 ;  /* 0x0000000412107825 */ /* 0x001fc800078e0022 */
[--C-:B------:R-:W-:Y:S01]  /*1ea0*/  IMAD.WIDE.U32 R8, R8, 0x4, R34.reuse ;  /* 0x0000000408087825 */ /* 0x100fe200078e0022 */
[----:B------:R-:W5:Y:S03]  /*1eb0*/  LDG.E R63, desc[UR8][R16.64] ;  /* 0x00000008103f7981 */ /* 0x000f66000c1e1900 */
        /* <DEDUP_REMOVED lines=20> */
[----:B------:R-:W-:Y:S01]  /*2000*/  IMAD.WIDE.U32 R32, R33, 0x4, R34 ;  /* 0x0000000421207825 */ /* 0x000fe200078e0022 */
[----:B------:R-:W5:Y:S04]  /*2010*/  LDG.E R83, desc[UR8][R30.64] ;  /* 0x000000081e537981 */ /* 0x000f68000c1e1900 */
[----:B------:R-:W5:Y:S01]  /*2020*/  LDG.E R85, desc[UR8][R32.64] ;  /* 0x0000000820557981 */ /* 0x000f62000c1e1900 */
[----:B------:R-:W-:-:S04]  /*2030*/  IMAD.WIDE R44, R3, 0x4, R36 ;  /* 0x00000004032c7825 */ /* 0x000fc800078e0224 */
[----:B------:R-:W-:-:S04]  /*2040*/  IMAD.WIDE R42, R3, 0x4, R44 ;  /* 0x00000004032a7825 */ /* 0x000fc800078e022c */
[----:B------:R-:W-:-:S04]  /*2050*/  IMAD.WIDE R36, R3, 0x4, R42 ;  /* 0x0000000403247825 */ /* 0x000fc800078e022a */
[----:B------:R-:W-:-:S04]  /*2060*/  IMAD.WIDE R40, R3, 0x4, R36 ;  /* 0x0000000403287825 */ /* 0x000fc800078e0224 */
[C---:B------:R-:W-:Y:S01]  /*2070*/  IMAD.WIDE R46, R3.reuse, 0x4, R40 ;  /* 0x00000004032e7825 */ /* 0x040fe200078e0228 */
[----:B--2---:R0:W-:Y:S04]  /*2080*/  STS [R66], R49 ;  /* 0x0000003142007388 */ /* 0x0041e80000000800 */
[----:B---3--:R2:W-:Y:S01]  /*2090*/  STS [R66+0x40], R51 ;  /* 0x0000403342007388 */ /* 0x0085e20000000800 */
[----:B0-----:R-:W-:-:S03]  /*20a0*/  IMAD.WIDE R48, R3, 0x4, R46 ;  /* 0x0000000403307825 */ /* 0x001fc600078e022e */
[----:B----4-:R0:W-:Y:S01]  /*20b0*/  STS [R66+0x80], R53 ;  /* 0x0000803542007388 */ /* 0x0101e20000000800 */
[----:B--2---:R-:W-:-:S04]  /*20c0*/  IMAD.WIDE R50, R3, 0x4, R48 ;  /* 0x0000000403327825 */ /* 0x004fc800078e0230 */
[----:B0-----:R-:W-:Y:S01]  /*20d0*/  IMAD.WIDE R52, R3, 0x4, R50 ;  /* 0x0000000403347825 */ /* 0x001fe200078e0232 */
[----:B-----5:R-:W-:Y:S04]  /*20e0*/  STS [R66+0x1c0], R63 ;  /* 0x0001c03f42007388 */ /* 0x020fe80000000800 */
[----:B------:R-:W-:Y:S04]  /*20f0*/  STS [R66+0xc0], R55 ;  /* 0x0000c03742007388 */ /* 0x000fe80000000800 */
[----:B------:R-:W-:Y:S04]  /*2100*/  STS [R66+0x100], R57 ;  /* 0x0001003942007388 */ /* 0x000fe80000000800 */
[----:B------:R-:W-:Y:S04]  /*2110*/  STS [R66+0x140], R59 ;  /* 0x0001403b42007388 */ /* 0x000fe80000000800 */
[----:B------:R-:W-:Y:S04]  /*2120*/  STS [R66+0x180], R61 ;  /* 0x0001803d42007388 */ /* 0x000fe80000000800 */
[----:B------:R0:W-:Y:S04]  /*2130*/  STS [R66+0x200], R71 ;  /* 0x0002004742007388 */ /* 0x0001e80000000800 */
[----:B------:R2:W-:Y:S04]  /*2140*/  STS [R66+0x240], R73 ;  /* 0x0002404942007388 */ /* 0x0005e80000000800 */
[----:B------:R-:W-:Y:S04]  /*2150*/  STS [R66+0x280], R75 ;  /* 0x0002804b42007388 */ /* 0x000fe80000000800 */
[----:B------:R3:W-:Y:S04]  /*2160*/  STS [R66+0x2c0], R77 ;  /* 0x0002c04d42007388 */ /* 0x0007e80000000800 */
[----:B------:R4:W-:Y:S04]  /*2170*/  STS [R66+0x300], R79 ;  /* 0x0003004f42007388 */ /* 0x0009e80000000800 */
[----:B------:R5:W-:Y:S04]  /*2180*/  STS [R66+0x340], R81 ;  /* 0x0003405142007388 */ /* 0x000be80000000800 */
[----:B------:R1:W-:Y:S04]  /*2190*/  STS [R66+0x380], R83 ;  /* 0x0003805342007388 */ /* 0x0003e80000000800 */
[----:B------:R1:W-:Y:S01]  /*21a0*/  STS [R66+0x3c0], R85 ;  /* 0x0003c05542007388 */ /* 0x0003e20000000800 */
[----:B------:R-:W-:Y:S06]  /*21b0*/  BAR.SYNC.DEFER_BLOCKING 0x0 ;  /* 0x0000000000007b1d */ /* 0x000fec0000010000 */
[----:B0-----:R-:W5:Y:S04]  /*21c0*/  LDG.E R71, desc[UR8][R44.64] ;  /* 0x000000082c477981 */ /* 0x001f68000c1e1900 */
[----:B--2---:R-:W2:Y:S04]  /*21d0*/  LDG.E R73, desc[UR8][R42.64] ;  /* 0x000000082a497981 */ /* 0x004ea8000c1e1900 */
[----:B------:R0:W2:Y:S04]  /*21e0*/  LDG.E R87, desc[UR8][R36.64] ;  /* 0x0000000824577981 */ /* 0x0000a8000c1e1900 */
[----:B---3--:R3:W2:Y:S04]  /*21f0*/  LDG.E R77, desc[UR8][R40.64] ;  /* 0x00000008284d7981 */ /* 0x0086a8000c1e1900 */
[----:B----4-:R4:W2:Y:S04]  /*2200*/  LDG.E R79, desc[UR8][R46.64] ;  /* 0x000000082e4f7981 */ /* 0x0108a8000c1e1900 */
[----:B-----5:R5:W2:Y:S04]  /*2210*/  LDG.E R81, desc[UR8][R48.64] ;  /* 0x0000000830517981 */ /* 0x020aa8000c1e1900 */
[----:B-1----:R1:W2:Y:S04]  /*2220*/  LDG.E R83, desc[UR8][R50.64] ;  /* 0x0000000832537981 */ /* 0x0022a8000c1e1900 */
[----:B------:R1:W2:Y:S01]  /*2230*/  LDG.E R85, desc[UR8][R52.64] ;  /* 0x0000000834557981 */ /* 0x0002a2000c1e1900 */
[----:B------:R-:W-:-:S05]  /*2240*/  IMAD.IADD R39, R39, 0x1, R64 ;  /* 0x0000000127277824 */ /* 0x000fca00078e0240 */
[----:B------:R-:W-:-:S05]  /*2250*/  LEA R38, R39, UR4, 0x4 ;  /* 0x0000000427267c11 */ /* 0x000fca000f8e20ff */
[----:B------:R-:W-:-:S05]  /*2260*/  IMAD R39, R38, R3, R69 ;  /* 0x0000000326277224 */ /* 0x000fca00078e0245 */
[----:B------:R-:W-:-:S05]  /*2270*/  IADD3 R39, PT, PT, R39, R2, RZ ;  /* 0x0000000227277210 */ /* 0x000fca0007ffe0ff */
[----:B------:R-:W-:-:S04]  /*2280*/  IMAD.WIDE R34, R39, 0x4, R34 ;  /* 0x0000000427227825 */ /* 0x000fc800078e0222 */
[----:B0-----:R-:W-:-:S04]  /*2290*/  IMAD.WIDE R36, R3, 0x4, R34 ;  /* 0x0000000403247825 */ /* 0x001fc800078e0222 */
[----:B------:R-:W-:-:S04]  /*22a0*/  IMAD.WIDE R38, R3, 0x4, R36 ;  /* 0x0000000403267825 */ /* 0x000fc800078e0224 */
[----:B---3--:R-:W-:-:S04]  /*22b0*/  IMAD.WIDE R40, R3, 0x4, R38 ;  /* 0x0000000403287825 */ /* 0x008fc800078e0226 */
[----:B------:R-:W-:-:S04]  /*22c0*/  IMAD.WIDE R42, R3, 0x4, R40 ;  /* 0x00000004032a7825 */ /* 0x000fc800078e0228 */
[----:B------:R-:W-:-:S04]  /*22d0*/  IMAD.WIDE R44, R3, 0x4, R42 ;  /* 0x00000004032c7825 */ /* 0x000fc800078e022a */
[----:B----4-:R-:W-:-:S04]  /*22e0*/  IMAD.WIDE R46, R3, 0x4, R44 ;  /* 0x00000004032e7825 */ /* 0x010fc800078e022c */
[----:B-----5:R-:W-:-:S04]  /*22f0*/  IMAD.WIDE R48, R3, 0x4, R46 ;  /* 0x0000000403307825 */ /* 0x020fc800078e022e */
[----:B-1----:R-:W-:-:S04]  /*2300*/  IMAD.WIDE R50, R3, 0x4, R48 ;  /* 0x0000000403327825 */ /* 0x002fc800078e0230 */
[----:B------:R-:W-:-:S04]  /*2310*/  IMAD.WIDE R52, R3, 0x4, R50 ;  /* 0x0000000403347825 */ /* 0x000fc800078e0232 */
[----:B------:R-:W-:-:S04]  /*2320*/  IMAD.WIDE R54, R3, 0x4, R52 ;  /* 0x0000000403367825 */ /* 0x000fc800078e0234 */
[----:B------:R-:W-:-:S04]  /*2330*/  IMAD.WIDE R56, R3, 0x4, R54 ;  /* 0x0000000403387825 */ /* 0x000fc800078e0236 */
[----:B------:R-:W-:-:S04]  /*2340*/  IMAD.WIDE R58, R3, 0x4, R56 ;  /* 0x00000004033a7825 */ /* 0x000fc800078e0238 */
[----:B------:R-:W-:-:S04]  /*2350*/  IMAD.WIDE R60, R3, 0x4, R58 ;  /* 0x00000004033c7825 */ /* 0x000fc800078e023a */
[----:B------:R-:W-:-:S04]  /*2360*/  IMAD.WIDE R62, R3, 0x4, R60 ;  /* 0x00000004033e7825 */ /* 0x000fc800078e023c */
[----:B------:R-:W-:Y:S01]  /*2370*/  IMAD.WIDE R74, R3, 0x4, R62 ;  /* 0x00000004034a7825 */ /* 0x000fe200078e023e */
[----:B------:R0:W-:Y:S04]  /*2380*/  STS [R70+0x200], R71 ;  /* 0x0002004746007388 */ /* 0x0001e80000000800 */
[----:B--2---:R1:W-:Y:S04]  /*2390*/  STS [R70+0x240], R73 ;  /* 0x0002404946007388 */ /* 0x0043e80000000800 */
[----:B------:R-:W-:Y:S04]  /*23a0*/  STS [R70+0x280], R87 ;  /* 0x0002805746007388 */ /* 0x000fe80000000800 */
[----:B------:R2:W-:Y:S04]  /*23b0*/  STS [R70+0x2c0], R77 ;  /* 0x0002c04d46007388 */ /* 0x0005e80000000800 */
[----:B------:R-:W-:Y:S04]  /*23c0*/  STS [R70+0x300], R79 ;  /* 0x0003004f46007388 */ /* 0x000fe80000000800 */
[----:B------:R-:W-:Y:S04]  /*23d0*/  STS [R70+0x340], R81 ;  /* 0x0003405146007388 */ /* 0x000fe80000000800 */
[----:B------:R-:W-:Y:S04]  /*23e0*/  STS [R70+0x380], R83 ;  /* 0x0003805346007388 */ /* 0x000fe80000000800 */
[----:B------:R3:W-:Y:S01]  /*23f0*/  STS [R70+0x3c0], R85 ;  /* 0x0003c05546007388 */ /* 0x0007e20000000800 */
[----:B------:R-:W-:Y:S06]  /*2400*/  BAR.SYNC.DEFER_BLOCKING 0x0 ;  /* 0x0000000000007b1d */ /* 0x000fec0000010000 */
[----:B------:R-:W4:Y:S04]  /*2410*/  LDG.E R84, desc[UR8][R74.64] ;  /* 0x000000084a547981 */ /* 0x000f28000c1e1900 */
[----:B------:R-:W5:Y:S04]  /*2420*/  LDG.E R3, desc[UR8][R34.64] ;  /* 0x0000000822037981 */ /* 0x000f68000c1e1900 */
[----:B0-----:R-:W5:Y:S04]  /*2430*/  LDG.E R71, desc[UR8][R36.64] ;  /* 0x0000000824477981 */ /* 0x001f68000c1e1900 */
[----:B------:R-:W5:Y:S04]  /*2440*/  LDG.E R72, desc[UR8][R38.64] ;  /* 0x0000000826487981 */ /* 0x000f68000c1e1900 */
[----:B-1----:R-:W5:Y:S04]  /*2450*/  LDG.E R73, desc[UR8][R40.64] ;  /* 0x0000000828497981 */ /* 0x002f68000c1e1900 */
[----:B------:R-:W5:Y:S04]  /*2460*/  LDG.E R76, desc[UR8][R42.64] ;  /* 0x000000082a4c7981 */ /* 0x000f68000c1e1900 */
[----:B--2---:R-:W2:Y:S04]  /*2470*/  LDG.E R77, desc[UR8][R44.64] ;  /* 0x000000082c4d7981 */ /* 0x004ea8000c1e1900 */
[----:B------:R-:W2:Y:S04]  /*2480*/  LDG.E R78, desc[UR8][R46.64] ;  /* 0x000000082e4e7981 */ /* 0x000ea8000c1e1900 */
[----:B---3--:R-:W3:Y:S04]  /*2490*/  LDG.E R70, desc[UR8][R48.64] ;  /* 0x0000000830467981 */ /* 0x008ee8000c1e1900 */
[----:B------:R-:W3:Y:S04]  /*24a0*/  LDG.E R79, desc[UR8][R50.64] ;  /* 0x00000008324f7981 */ /* 0x000ee8000c1e1900 */
[----:B------:R-:W3:Y:S04]  /*24b0*/  LDG.E R80, desc[UR8][R52.64] ;  /* 0x0000000834507981 */ /* 0x000ee8000c1e1900 */
[----:B------:R-:W3:Y:S04]  /*24c0*/  LDG.E R74, desc[UR8][R54.64] ;  /* 0x00000008364a7981 */ /* 0x000ee8000c1e1900 */
[----:B------:R-:W3:Y:S04]  /*24d0*/  LDG.E R75, desc[UR8][R56.64] ;  /* 0x00000008384b7981 */ /* 0x000ee8000c1e1900 */
[----:B------:R-:W3:Y:S04]  /*24e0*/  LDG.E R81, desc[UR8][R58.64] ;  /* 0x000000083a517981 */ /* 0x000ee8000c1e1900 */
[----:B------:R-:W3:Y:S04]  /*24f0*/  LDG.E R82, desc[UR8][R60.64] ;  /* 0x000000083c527981 */ /* 0x000ee8000c1e1900 */
[----:B------:R-:W3:Y:S01]  /*2500*/  LDG.E R83, desc[UR8][R62.64] ;  /* 0x000000083e537981 */ /* 0x000ee2000c1e1900 */
[----:B------:R-:W-:-:S04]  /*2510*/  IADD3 R85, PT, PT, R0, 0xc00, RZ ;  /* 0x00000c0000557810 */ /* 0x000fc80007ffe0ff */
[----:B------:R-:W-:-:S04]  /*2520*/  LEA R85, R68, R85, 0x18 ;  /* 0x0000005544557211 */ /* 0x000fc800078ec0ff */
[----:B------:R-:W-:-:S05]  /*2530*/  LEA R85, R2, R85, 0x2 ;  /* 0x0000005502557211 */ /* 0x000fca00078e10ff */
[----:B----4-:R0:W-:Y:S04]  /*2540*/  STS [R85+0x3c0], R84 ;  /* 0x0003c05455007388 */ /* 0x0101e80000000800 */
[----:B-----5:R0:W-:Y:S04]  /*2550*/  STS [R85], R3 ;  /* 0x0000000355007388 */ /* 0x0201e80000000800 */
[----:B------:R0:W-:Y:S04]  /*2560*/  STS [R85+0x40], R71 ;  /* 0x0000404755007388 */ /* 0x0001e80000000800 */
[----:B------:R0:W-:Y:S04]  /*2570*/  STS [R85+0x80], R72 ;  /* 0x0000804855007388 */ /* 0x0001e80000000800 */
[----:B------:R0:W-:Y:S04]  /*2580*/  STS [R85+0xc0], R73 ;  /* 0x0000c04955007388 */ /* 0x0001e80000000800 */
[----:B------:R0:W-:Y:S04]  /*2590*/  STS [R85+0x100], R76 ;  /* 0x0001004c55007388 */ /* 0x0001e80000000800 */
[----:B--2---:R0:W-:Y:S04]  /*25a0*/  STS [R85+0x140], R77 ;  /* 0x0001404d55007388 */ /* 0x0041e80000000800 */
[----:B------:R0:W-:Y:S04]  /*25b0*/  STS [R85+0x180], R78 ;  /* 0x0001804e55007388 */ /* 0x0001e80000000800 */
[----:B---3--:R0:W-:Y:S04]  /*25c0*/  STS [R85+0x1c0], R70 ;  /* 0x0001c04655007388 */ /* 0x0081e80000000800 */
[----:B------:R0:W-:Y:S04]  /*25d0*/  STS [R85+0x200], R79 ;  /* 0x0002004f55007388 */ /* 0x0001e80000000800 */
[----:B------:R0:W-:Y:S04]  /*25e0*/  STS [R85+0x240], R80 ;  /* 0x0002405055007388 */ /* 0x0001e80000000800 */
[----:B------:R0:W-:Y:S04]  /*25f0*/  STS [R85+0x280], R74 ;  /* 0x0002804a55007388 */ /* 0x0001e80000000800 */
[----:B------:R0:W-:Y:S04]  /*2600*/  STS [R85+0x2c0], R75 ;  /* 0x0002c04b55007388 */ /* 0x0001e80000000800 */
[----:B------:R0:W-:Y:S04]  /*2610*/  STS [R85+0x300], R81 ;  /* 0x0003005155007388 */ /* 0x0001e80000000800 */
[----:B------:R0:W-:Y:S04]  /*2620*/  STS [R85+0x340], R82 ;  /* 0x0003405255007388 */ /* 0x0001e80000000800 */
[----:B------:R0:W-:Y:S01]  /*2630*/  STS [R85+0x380], R83 ;  /* 0x0003805355007388 */ /* 0x0001e20000000800 */
[----:B------:R-:W-:Y:S06]  /*2640*/  BAR.SYNC.DEFER_BLOCKING 0x0 ;  /* 0x0000000000007b1d */ /* 0x000fec0000010000 */
.L_x_82:
[----:B------:R-:W-:Y:S01]  /*2650*/  HFMA2 R0, -RZ, RZ, 0, 0 ;  /* 0x00000000ff007431 */ /* 0x000fe200000001ff */
[----:B------:R-:W-:Y:S01]  /*2660*/  BSSY.RECONVERGENT B1, `(.L_x_32) ;  /* 0x0000073000017945 */ /* 0x000fe20003800200 */
[----:B0-----:R-:W-:Y:S01]  /*2670*/  IMAD.MOV.U32 R73, RZ, RZ, 0x1 ;  /* 0x00000001ff497424 */ /* 0x001fe200078e00ff */
[----:B------:R-:W-:Y:S02]  /*2680*/  PRMT R3, RZ, 0x7610, R3 ;  /* 0x00007610ff037816 */ /* 0x000fe40000000003 */
[----:B------:R-:W-:-:S07]  /*2690*/  PRMT R70, RZ, 0x7610, R70 ;  /* 0x00007610ff467816 */ /* 0x000fce0000000046 */
.L_x_42:
[----:B01-3--:R-:W-:Y:S01]  /*26a0*/  LEA R68, R73, R66, 0x6 ;  /* 0x0000004249447211 */ /* 0x00bfe200078e30ff */
[----:B------:R-:W0:Y:S01]  /*26b0*/  S2UR UR5, SR_CgaCtaId ;  /* 0x00000000000579c3 */ /* 0x000e220000008800 */
[----:B------:R-:W-:Y:S01]  /*26c0*/  ISETP.GE.U32.AND P0, PT, R0, 0x7, PT ;  /* 0x000000070000780c */ /* 0x000fe20003f06070 */
[----:B------:R-:W-:Y:S01]  /*26d0*/  UMOV UR4, 0x400 ;  /* 0x0000040000047882 */ /* 0x000fe20000000000 */
[----:B------:R-:W-:Y:S01]  /*26e0*/  MOV R0, R73 ;  /* 0x0000004900007202 */ /* 0x000fe20000000f00 */
[----:B--2---:R1:W2:Y:S01]  /*26f0*/  LDS R77, [R68] ;  /* 0x00000000444d7984 */ /* 0x0042a20000000800 */
[----:B------:R-:W-:Y:S01]  /*2700*/  UIADD3 UR4, UPT, UPT, UR4, 0x400, URZ ;  /* 0x0000040004047890 */ /* 0x000fe2000fffe0ff */
[----:B------:R-:W-:Y:S01]  /*2710*/  BSSY.RECONVERGENT B2, `(.L_x_33) ;  /* 0x000002e000027945 */ /* 0x000fe20003800200 */
[----:B------:R-:W-:Y:S01]  /*2720*/  LOP3.LUT P1, RZ, R0, 0x7, RZ, 0xc0, !PT ;  /* 0x0000000700ff7812 */ /* 0x000fe2000782c0ff */
[----:B------:R-:W-:Y:S01]  /*2730*/  VIADD R70, R70, 0x1 ;  /* 0x0000000146467836 */ /* 0x000fe20000000000 */
[----:B------:R-:W-:Y:S01]  /*2740*/  MOV R71, RZ ;  /* 0x000000ff00477202 */ /* 0x000fe20000000f00 */
[----:B0-----:R-:W-:-:S06]  /*2750*/  ULEA UR4, UR5, UR4, 0x18 ;  /* 0x0000000405047291 */ /* 0x001fcc000f8ec0ff */
[----:B------:R-:W-:Y:S01]  /*2760*/  LEA R72, R73, UR4, 0x6 ;  /* 0x0000000449487c11 */ /* 0x000fe2000f8e30ff */
[----:B-1----:R-:W-:Y:S06]  /*2770*/  @!P0 BRA `(.L_x_34) ;  /* 0x00000000009c8947 */ /* 0x002fec0003800000 */
[----:B------:R-:W-:Y:S02]  /*2780*/  LOP3.LUT R71, R0, 0x7ffffff8, RZ, 0xc0, !PT ;  /* 0x7ffffff800477812 */ /* 0x000fe400078ec0ff */
[----:B------:R-:W-:-:S07]  /*2790*/  MOV R73, RZ ;  /* 0x000000ff00497202 */ /* 0x000fce0000000f00 */
.L_x_35:
[C---:B------:R-:W-:Y:S01]  /*27a0*/  LEA R75, R73.reuse, R72, 0x2 ;  /* 0x00000048494b7211 */ /* 0x040fe200078e10ff */
[C---:B------:R-:W-:Y:S01]  /*27b0*/  IMAD R74, R73.reuse, 0x40, R66 ;  /* 0x00000040494a7824 */ /* 0x040fe200078e0242 */
[----:B------:R-:W-:-:S03]  /*27c0*/  IADD3 R73, PT, PT, R73, 0x8, RZ ;  /* 0x0000000849497810 */ /* 0x000fc60007ffe0ff */
[----:B------:R-:W-:Y:S01]  /*27d0*/  LDS R76, [R75] ;  /* 0x000000004b4c7984 */ /* 0x000fe20000000800 */
[----:B------:R-:W-:-:S03]  /*27e0*/  ISETP.NE.AND P0, PT, R73, R71, PT ;  /* 0x000000474900720c */ /* 0x000fc60003f05270 */
[----:B------:R-:W2:Y:S02]  /*27f0*/  LDS R78, [R74] ;  /* 0x000000004a4e7984 */ /* 0x000ea40000000800 */
[----:B0-2---:R-:W-:-:S05]  /*2800*/  FFMA R77, -R76, R78, R77 ;  /* 0x0000004e4c4d7223 */ /* 0x005fca000000014d */
        /* <DEDUP_REMOVED lines=28> */
[----:B------:R0:W-:Y:S01]  /*29d0*/  STS [R68], R77 ;  /* 0x0000004d44007388 */ /* 0x0001e20000000800 */
[----:B------:R-:W-:Y:S05]  /*29e0*/  @P0 BRA `(.L_x_35) ;  /* 0xfffffffc006c0947 */ /* 0x000fea000383ffff */
.L_x_34:
[----:B------:R-:W-:Y:S05]  /*29f0*/  BSYNC.RECONVERGENT B2 ;  /* 0x0000000000027941 */ /* 0x000fea0003800200 */
.L_x_33:
[----:B------:R-:W-:Y:S04]  /*2a00*/  BSSY.RECONVERGENT B2, `(.L_x_36) ;  /* 0x0000034000027945 */ /* 0x000fe80003800200 */
        /* <DEDUP_REMOVED lines=26> */
.L_x_39:
[----:B------:R-:W-:Y:S05]  /*2bb0*/  BSYNC.RECONVERGENT B3 ;  /* 0x0000000000037941 */ /* 0x000fea0003800200 */
.L_x_38:
[----:B------:R-:W-:Y:S05]  /*2bc0*/  @!P1 BRA `(.L_x_37) ;  /* 0x00000000005c9947 */ /* 0x000fea0003800000 */
[C---:B------:R-:W-:Y:S01]  /*2bd0*/  LOP3.LUT P0, RZ, R3.reuse, 0x3, RZ, 0xc0, !PT ;  /* 0x0000000303ff7812 */ /* 0x040fe2000780c0ff */
[----:B------:R-:W-:Y:S01]  /*2be0*/  BSSY.RECONVERGENT B3, `(.L_x_40) ;  /* 0x000000f000037945 */ /* 0x000fe20003800200 */
[----:B------:R-:W-:-:S04]  /*2bf0*/  LOP3.LUT R73, R3, 0x1, RZ, 0xc0, !PT ;  /* 0x0000000103497812 */ /* 0x000fc800078ec0ff */
[----:B------:R-:W-:-:S07]  /*2c00*/  ISETP.NE.U32.AND P1, PT, R73, 0x1, PT ;  /* 0x000000014900780c */ /* 0x000fce0003f25070 */
[----:B------:R-:W-:Y:S06]  /*2c10*/  @!P0 BRA `(.L_x_41) ;  /* 0x00000000002c8947 */ /* 0x000fec0003800000 */
[C---:B------:R-:W-:Y:S02]  /*2c20*/  LEA R75, R71.reuse, R72, 0x2 ;  /* 0x00000048474b7211 */ /* 0x040fe400078e10ff */
[C---:B------:R-:W-:Y:S01]  /*2c30*/  LEA R76, R71.reuse, R66, 0x6 ;  /* 0x00000042474c7211 */ /* 0x040fe200078e30ff */
[----:B------:R-:W-:Y:S02]  /*2c40*/  VIADD R71, R71, 0x2 ;  /* 0x0000000247477836 */ /* 0x000fe40000000000 */
[----:B------:R-:W-:Y:S04]  /*2c50*/  LDS R74, [R75] ;  /* 0x000000004b4a7984 */ /* 0x000fe80000000800 */
[----:B------:R-:W2:Y:S02]  /*2c60*/  LDS R73, [R76] ;  /* 0x000000004c497984 */ /* 0x000ea40000000800 */
[----:B--2---:R-:W-:-:S05]  /*2c70*/  FFMA R73, -R74, R73, R77 ;  /* 0x000000494a497223 */ /* 0x004fca000000014d */
[----:B------:R-:W-:Y:S04]  /*2c80*/  STS [R68], R73 ;  /* 0x0000004944007388 */ /* 0x000fe80000000800 */
[----:B------:R-:W-:Y:S04]  /*2c90*/  LDS R74, [R75+0x4] ;  /* 0x000004004b4a7984 */ /* 0x000fe80000000800 */
[----:B01----:R-:W0:Y:S02]  /*2ca0*/  LDS R77, [R76+0x40] ;  /* 0x000040004c4d7984 */ /* 0x003e240000000800 */
[----:B0-----:R-:W-:-:S05]  /*2cb0*/  FFMA R77, -R74, R77, R73 ;  /* 0x0000004d4a4d7223 */ /* 0x001fca0000000149 */
[----:B------:R3:W-:Y:S02]  /*2cc0*/  STS [R68], R77 ;  /* 0x0000004d44007388 */ /* 0x0007e40000000800 */
.L_x_41:
[----:B------:R-:W-:Y:S05]  /*2cd0*/  BSYNC.RECONVERGENT B3 ;  /* 0x0000000000037941 */ /* 0x000fea0003800200 */
.L_x_40:
[C---:B------:R-:W-:Y:S02]  /*2ce0*/  @P1 LEA R72, R71.reuse, R72, 0x2 ;  /* 0x0000004847481211 */ /* 0x040fe400078e10ff */
[----:B------:R-:W-:-:S04]  /*2cf0*/  @P1 LEA R71, R71, R66, 0x6 ;  /* 0x0000004247471211 */ /* 0x000fc800078e30ff */
[----:B------:R-:W-:Y:S04]  /*2d00*/  @P1 LDS R72, [R72] ;  /* 0x0000000048481984 */ /* 0x000fe80000000800 */
[----:B------:R-:W0:Y:S02]  /*2d10*/  @P1 LDS R71, [R71] ;  /* 0x0000000047471984 */ /* 0x000e240000000800 */
[----:B0123--:R-:W-:-:S05]  /*2d20*/  @P1 FFMA R77, -R72, R71, R77 ;  /* 0x00000047484d1223 */ /* 0x00ffca000000014d */
[----:B------:R3:W-:Y:S02]  /*2d30*/  @P1 STS [R68], R77 ;  /* 0x0000004d44001388 */ /* 0x0007e40000000800 */
.L_x_37:
[----:B------:R-:W-:Y:S05]  /*2d40*/  BSYNC.RECONVERGENT B2 ;  /* 0x0000000000027941 */ /* 0x000fea0003800200 */
.L_x_36:
[----:B------:R-:W-:Y:S01]  /*2d50*/  IADD3 R73, PT, PT, R0, 0x1, RZ ;  /* 0x0000000100497810 */ /* 0x000fe20007ffe0ff */
[----:B------:R-:W-:-:S03]  /*2d60*/  VIADD R3, R3, 0x1 ;  /* 0x0000000103037836 */ /* 0x000fc60000000000 */
[----:B------:R-:W-:-:S13]  /*2d70*/  ISETP.NE.AND P0, PT, R73, 0x10, PT ;  /* 0x000000104900780c */ /* 0x000fda0003f05270 */
[----:B------:R-:W-:Y:S05]  /*2d80*/  @P0 BRA `(.L_x_42) ;  /* 0xfffffff800440947 */ /* 0x000fea000383ffff */
[----:B------:R-:W-:Y:S05]  /*2d90*/  BSYNC.RECONVERGENT B1 ;  /* 0x0000000000017941 */ /* 0x000fea0003800200 */
.L_x_32:
[----:B------:R-:W-:-:S03]  /*2da0*/  UMOV UR4, 0xffffffff ;  /* 0xffffffff00047882 */ /* 0x000fc60000000000 */
[----:B------:R-:W-:Y:S05]  /*2db0*/  BRA.DIV UR4, `(.L_x_43) ;  /* 0x0000002604647947 */ /* 0x000fea000b800000 */
[----:B------:R-:W-:Y:S06]  /*2dc0*/  BAR.SYNC.DEFER_BLOCKING 0x0 ;  /* 0x0000000000007b1d */ /* 0x000fec0000010000 */
.L_x_85:
[----:B01-3--:R-:W-:Y:S01]  /*2dd0*/  HFMA2 R68, -RZ, RZ, 0, 0 ;  /* 0x00000000ff447431 */ /* 0x00bfe200000001ff */
[----:B------:R-:W-:Y:S01]  /*2de0*/  BSSY.RECONVERGENT B1, `(.L_x_44) ;  /* 0x0000086000017945 */ /* 0x000fe20003800200 */
[----:B------:R-:W-:Y:S02]  /*2df0*/  PRMT R72, RZ, 0x7610, R72 ;  /* 0x00007610ff487816 */ /* 0x000fe40000000048 */
[----:B------:R-:W-:-:S07]  /*2e00*/  PRMT R73, RZ, 0x7610, R73 ;  /* 0x00007610ff497816 */ /* 0x000fce0000000049 */
.L_x_56:
[C---:B------:R-:W-:Y:S01]  /*2e10*/  ISETP.NE.AND P0, PT, R68.reuse, RZ, PT ;  /* 0x000000ff4400720c */ /* 0x040fe20003f05270 */
[----:B0-----:R-:W0:Y:S01]  /*2e20*/  S2UR UR5, SR_CgaCtaId ;  /* 0x00000000000579c3 */ /* 0x001e220000008800 */
[----:B------:R-:W-:Y:S01]  /*2e30*/  UMOV UR4, 0x400 ;  /* 0x0000040000047882 */ /* 0x000fe20000000000 */
[----:B------:R-:W-:Y:S01]  /*2e40*/  BSSY.RECONVERGENT B2, `(.L_x_45) ;  /* 0x0000068000027945 */ /* 0x000fe20003800200 */
[----:B------:R-:W-:Y:S01]  /*2e50*/  UIADD3 UR4, UPT, UPT, UR4, 0x400, URZ ;  /* 0x0000040004047890 */ /* 0x000fe2000fffe0ff */
[----:B------:R-:W-:-:S08]  /*2e60*/  LEA R74, R68, R67, 0x2 ;  /* 0x00000043444a7211 */ /* 0x000fd000078e10ff */
[----:B--2---:R1:W2:Y:S01]  /*2e70*/  @!P0 LDS R77, [R67] ;  /* 0x00000000434d8984 */ /* 0x0042a20000000800 */
[----:B0-----:R-:W-:-:S06]  /*2e80*/  ULEA UR4, UR5, UR4, 0x18 ;  /* 0x0000000405047291 */ /* 0x001fcc000f8ec0ff */
[----:B------:R-:W-:Y:S01]  /*2e90*/  LEA R3, R68, UR4, 0x2 ;  /* 0x0000000444037c11 */ /* 0x000fe2000f8e10ff */
[----:B-1----:R-:W-:Y:S06]  /*2ea0*/  @!P0 BRA `(.L_x_46) ;  /* 0x0000000400848947 */ /* 0x002fec0003800000 */
[----:B--2---:R0:W1:Y:S01]  /*2eb0*/  LDS R77, [R74] ;  /* 0x000000004a4d7984 */ /* 0x0040620000000800 */
[C---:B------:R-:W-:Y:S01]  /*2ec0*/  ISETP.GE.U32.AND P0, PT, R68.reuse, 0x8, PT ;  /* 0x000000084400780c */ /* 0x040fe20003f06070 */
[----:B------:R-:W-:Y:S01]  /*2ed0*/  BSSY.RECONVERGENT B3, `(.L_x_47) ;  /* 0x000002b000037945 */ /* 0x000fe20003800200 */
[----:B------:R-:W-:Y:S02]  /*2ee0*/  LOP3.LUT P1, RZ, R68, 0x7, RZ, 0xc0, !PT ;  /* 0x0000000744ff7812 */ /* 0x000fe4000782c0ff */
[----:B------:R-:W-:-:S09]  /*2ef0*/  MOV R70, RZ ;  /* 0x000000ff00467202 */ /* 0x000fd20000000f00 */
[----:B0-----:R-:W-:Y:S05]  /*2f00*/  @!P0 BRA `(.L_x_48) ;  /* 0x00000000009c8947 */ /* 0x001fea0003800000 */
[----:B------:R-:W-:Y:S01]  /*2f10*/  LOP3.LUT R70, R68, 0x7ffffff8, RZ, 0xc0, !PT ;  /* 0x7ffffff844467812 */ /* 0x000fe200078ec0ff */
[----:B------:R-:W-:-:S07]  /*2f20*/  IMAD.MOV.U32 R0, RZ, RZ, RZ ;  /* 0x000000ffff007224 */ /* 0x000fce00078e00ff */
.L_x_49:
[C---:B------:R-:W-:Y:S02]  /*2f30*/  LEA R75, R0.reuse, R67, 0x2 ;  /* 0x00000043004b7211 */ /* 0x040fe400078e10ff */
[C---:B------:R-:W-:Y:S02]  /*2f40*/  LEA R71, R0.reuse, R3, 0x6 ;  /* 0x0000000300477211 */ /* 0x040fe400078e30ff */
[----:B------:R-:W-:Y:S01]  /*2f50*/  IADD3 R0, PT, PT, R0, 0x8, RZ ;  /* 0x0000000800007810 */ /* 0x000fe20007ffe0ff */
[----:B------:R-:W-:Y:S03]  /*2f60*/  LDS R76, [R75] ;  /* 0x000000004b4c7984 */ /* 0x000fe60000000800 */
[----:B------:R-:W-:Y:S01]  /*2f70*/  ISETP.NE.AND P0, PT, R0, R70, PT ;  /* 0x000000460000720c */ /* 0x000fe20003f05270 */
[----:B------:R-:W1:Y:S02]  /*2f80*/  LDS R78, [R71] ;  /* 0x00000000474e7984 */ /* 0x000e640000000800 */
        /* <DEDUP_REMOVED lines=31> */
.L_x_48:
[----:B------:R-:W-:Y:S05]  /*3180*/  BSYNC.RECONVERGENT B3 ;  /* 0x0000000000037941 */ /* 0x000fea0003800200 */
.L_x_47:
[----:B------:R-:W-:Y:S05]  /*3190*/  @!P1 BRA `(.L_x_46) ;  /* 0x0000000000c89947 */ /* 0x000fea0003800000 */
[----:B------:R-:W-:Y:S01]  /*31a0*/  LOP3.LUT R71, R73, 0x7, RZ, 0xc0, !PT ;  /* 0x0000000749477812 */ /* 0x000fe200078ec0ff */
[----:B------:R-:W-:Y:S03]  /*31b0*/  BSSY.RECONVERGENT B3, `(.L_x_50) ;  /* 0x0000018000037945 */ /* 0x000fe60003800200 */
[C---:B------:R-:W-:Y:S01]  /*31c0*/  LOP3.LUT P1, RZ, R71.reuse, 0x3, RZ, 0xc0, !PT ;  /* 0x0000000347ff7812 */ /* 0x040fe2000782c0ff */
[----:B------:R-:W-:-:S05]  /*31d0*/  VIADD R0, R71, 0xffffffff ;  /* 0xffffffff47007836 */ /* 0x000fca0000000000 */
[----:B------:R-:W-:-:S13]  /*31e0*/  ISETP.GE.U32.AND P0, PT, R0, 0x3, PT ;  /* 0x000000030000780c */ /* 0x000fda0003f06070 */
[----:B------:R-:W-:Y:S05]  /*31f0*/  @!P0 BRA `(.L_x_51) ;  /* 0x00000000004c8947 */ /* 0x000fea0003800000 */
[C---:B------:R-:W-:Y:S02]  /*3200*/  LEA R0, R70.reuse, R67, 0x2 ;  /* 0x0000004346007211 */ /* 0x040fe400078e10ff */
[C---:B------:R-:W-:Y:S02]  /*3210*/  LEA R71, R70.reuse, R3, 0x6 ;  /* 0x0000000346477211 */ /* 0x040fe400078e30ff */
[----:B------:R-:W-:Y:S01]  /*3220*/  IADD3 R70, PT, PT, R70, 0x4, RZ ;  /* 0x0000000446467810 */ /* 0x000fe20007ffe0ff */
[----:B------:R-:W-:Y:S04]  /*3230*/  LDS R76, [R0] ;  /* 0x00000000004c7984 */ /* 0x000fe80000000800 */
[----:B------:R-:W1:Y:S02]  /*3240*/  LDS R75, [R71] ;  /* 0x00000000474b7984 */ /* 0x000e640000000800 */
[----:B-1----:R-:W-:-:S05]  /*3250*/  FFMA R75, -R76, R75, R77 ;  /* 0x0000004b4c4b7223 */ /* 0x002fca000000014d */
[----:B------:R-:W-:Y:S04]  /*3260*/  STS [R74], R75 ;  /* 0x0000004b4a007388 */ /* 0x000fe80000000800 */
[----:B------:R-:W-:Y:S04]  /*3270*/  LDS R76, [R0+0x4] ;  /* 0x00000400004c7984 */ /* 0x000fe80000000800 */
[----:B0-----:R-:W0:Y:S02]  /*3280*/  LDS R77, [R71+0x40] ;  /* 0x00004000474d7984 */ /* 0x001e240000000800 */
        /* <DEDUP_REMOVED lines=10> */
.L_x_51:
[----:B------:R-:W-:Y:S05]  /*3330*/  BSYNC.RECONVERGENT B3 ;  /* 0x0000000000037941 */ /* 0x000fea0003800200 */
.L_x_50:
[----:B------:R-:W-:Y:S05]  /*3340*/  @!P1 BRA `(.L_x_46) ;  /* 0x00000000005c9947 */ /* 0x000fea0003800000 */
[C---:B------:R-:W-:Y:S01]  /*3350*/  LOP3.LUT R0, R72.reuse, 0x3, RZ, 0xc0, !PT ;  /* 0x0000000348007812 */ /* 0x040fe200078ec0ff */
[----:B------:R-:W-:Y:S01]  /*3360*/  BSSY.RECONVERGENT B3, `(.L_x_52) ;  /* 0x0000010000037945 */ /* 0x000fe20003800200 */
[----:B------:R-:W-:Y:S02]  /*3370*/  LOP3.LUT R71, R72, 0x1, RZ, 0xc0, !PT ;  /* 0x0000000148477812 */ /* 0x000fe400078ec0ff */
[----:B------:R-:W-:Y:S02]  /*3380*/  ISETP.NE.AND P0, PT, R0, 0x1, PT ;  /* 0x000000010000780c */ /* 0x000fe40003f05270 */
[----:B------:R-:W-:-:S11]  /*3390*/  ISETP.NE.U32.AND P1, PT, R71, 0x1, PT ;  /* 0x000000014700780c */ /* 0x000fd60003f25070 */
[----:B------:R-:W-:Y:S05]  /*33a0*/  @!P0 BRA `(.L_x_53) ;  /* 0x00000000002c8947 */ /* 0x000fea0003800000 */
[C---:B------:R-:W-:Y:S01]  /*33b0*/  IMAD R75, R70.reuse, 0x4, R67 ;  /* 0x00000004464b7824 */ /* 0x040fe200078e0243 */
[C---:B------:R-:W-:Y:S02]  /*33c0*/  LEA R76, R70.reuse, R3, 0x6 ;  /* 0x00000003464c7211 */ /* 0x040fe400078e30ff */
[----:B------:R-:W-:Y:S02]  /*33d0*/  IADD3 R70, PT, PT, R70, 0x2, RZ ;  /* 0x0000000246467810 */ /* 0x000fe40007ffe0ff */
        /* <DEDUP_REMOVED lines=8> */
.L_x_53:
[----:B------:R-:W-:Y:S05]  /*3460*/  BSYNC.RECONVERGENT B3 ;  /* 0x0000000000037941 */ /* 0x000fea0003800200 */
.L_x_52:
[C---:B------:R-:W-:Y:S01]  /*3470*/  @!P1 LEA R0, R70.reuse, R67, 0x2 ;  /* 0x0000004346009211 */ /* 0x040fe200078e10ff */
[----:B------:R-:W-:-:S05]  /*3480*/  @!P1 IMAD R70, R70, 0x40, R3 ;  /* 0x0000004046469824 */ /* 0x000fca00078e0203 */
[----:B------:R-:W-:Y:S04]  /*3490*/  @!P1 LDS R0, [R0] ;  /* 0x0000000000009984 */ /* 0x000fe80000000800 */
[----:B------:R-:W0:Y:S02]  /*34a0*/  @!P1 LDS R70, [R70] ;  /* 0x0000000046469984 */ /* 0x000e240000000800 */
[----:B0123--:R-:W-:-:S07]  /*34b0*/  @!P1 FFMA R77, -R0, R70, R77 ;  /* 0x00000046004d9223 */ /* 0x00ffce000000014d */
.L_x_46:
[----:B------:R-:W-:Y:S05]  /*34c0*/  BSYNC.RECONVERGENT B2 ;  /* 0x0000000000027941 */ /* 0x000fea0003800200 */
.L_x_45:
[C---:B------:R-:W-:Y:S01]  /*34d0*/  IMAD R3, R68.reuse, 0x3c, R3 ;  /* 0x0000003c44037824 */ /* 0x040fe200078e0203 */
[----:B------:R-:W-:Y:S04]  /*34e0*/  BSSY.RECONVERGENT B2, `(.L_x_54) ;  /* 0x000000f000027945 */ /* 0x000fe80003800200 */
[----:B------:R-:W-:-:S06]  /*34f0*/  LEA R3, R68, R3, 0x2 ;  /* 0x0000000344037211 */ /* 0x000fcc00078e10ff */
[----:B------:R-:W3:Y:S02]  /*3500*/  LDS R3, [R3] ;  /* 0x0000000003037984 */ /* 0x000ee40000000800 */
[----:B---3--:R-:W3:Y:S08]  /*3510*/  MUFU.RCP R0, R3 ;  /* 0x0000000300007308 */ /* 0x008ef00000001000 */
[----:B-12---:R-:W1:Y:S01]  /*3520*/  FCHK P0, R77, R3 ;  /* 0x000000034d007302 */ /* 0x006e620000000000 */
[----:B---3--:R-:W-:-:S04]  /*3530*/  FFMA R71, -R3, R0, 1 ;  /* 0x3f80000003477423 */ /* 0x008fc80000000100 */
[----:B------:R-:W-:-:S04]  /*3540*/  FFMA R0, R0, R71, R0 ;  /* 0x0000004700007223 */ /* 0x000fc80000000000 */
[----:B------:R-:W-:-:S04]  /*3550*/  FFMA R70, R0, R77, RZ ;  /* 0x0000004d00467223 */ /* 0x000fc800000000ff */
[----:B------:R-:W-:-:S04]  /*3560*/  FFMA R71, -R3, R70, R77 ;  /* 0x0000004603477223 */ /* 0x000fc8000000014d */
[----:B------:R-:W-:Y:S01]  /*3570*/  FFMA R71, R0, R71, R70 ;  /* 0x0000004700477223 */ /* 0x000fe20000000046 */
[----:B-1----:R-:W-:Y:S06]  /*3580*/  @!P0 BRA `(.L_x_55) ;  /* 0x0000000000108947 */ /* 0x002fec0003800000 */
[----:B------:R-:W-:Y:S02]  /*3590*/  MOV R0, R77 ;  /* 0x0000004d00007202 */ /* 0x000fe40000000f00 */
[----:B------:R-:W-:-:S07]  /*35a0*/  MOV R70, 0x35c0 ;  /* 0x000035c000467802 */ /* 0x000fce0000000f00 */
[----:B0-----:R-:W-:Y:S05]  /*35b0*/  CALL.REL.NOINC `($__internal_0_$__cuda_sm3x_div_rn_noftz_f32_slowpath) ;  /* 0x0000002000d87944 */ /* 0x001fea0003c00000 */
[----:B------:R-:W-:-:S07]  /*35c0*/  MOV R71, R0 ;  /* 0x0000000000477202 */ /* 0x000fce0000000f00 */
.L_x_55:
[----:B------:R-:W-:Y:S05]  /*35d0*/  BSYNC.RECONVERGENT B2 ;  /* 0x0000000000027941 */ /* 0x000fea0003800200 */
.L_x_54:
[----:B------:R1:W-:Y:S01]  /*35e0*/  STS [R74], R71 ;  /* 0x000000474a007388 */ /* 0x0003e20000000800 */
[----:B------:R-:W-:Y:S01]  /*35f0*/  VIADD R68, R68, 0x1 ;  /* 0x0000000144447836 */ /* 0x000fe20000000000 */
[----:B------:R-:W-:Y:S02]  /*3600*/  IADD3 R73, PT, PT, R73, 0x1, RZ ;  /* 0x0000000149497810 */ /* 0x000fe40007ffe0ff */
[----:B------:R-:W-:Y:S02]  /*3610*/  IADD3 R72, PT, PT, R72, 0x1, RZ ;  /* 0x0000000148487810 */ /* 0x000fe40007ffe0ff */
[----:B------:R-:W-:-:S13]  /*3620*/  ISETP.NE.AND P0, PT, R68, 0x10, PT ;  /* 0x000000104400780c */ /* 0x000fda0003f05270 */
[----:B-1----:R-:W-:Y:S05]  /*3630*/  @P0 BRA `(.L_x_56) ;  /* 0xfffffff400f40947 */ /* 0x002fea000383ffff */
[----:B------:R-:W-:Y:S05]  /*3640*/  BSYNC.RECONVERGENT B1 ;  /* 0x0000000000017941 */ /* 0x000fea0003800200 */
.L_x_44:
[----:B------:R-:W-:-:S03]  /*3650*/  UMOV UR4, 0xffffffff ;  /* 0xffffffff00047882 */ /* 0x000fc60000000000 */
[----:B------:R-:W-:Y:S05]  /*3660*/  BRA.DIV UR4, `(.L_x_57) ;  /* 0x0000001e04647947 */ /* 0x000fea000b800000 */
[----:B------:R-:W-:Y:S06]  /*3670*/  BAR.SYNC.DEFER_BLOCKING 0x0 ;  /* 0x0000000000007b1d */ /* 0x000fec0000010000 */
[----:B------:R-:W1:Y:S04]  /*3680*/  LDS R3, [R66+0x40] ;  /* 0x0000400042037984 */ /* 0x000e680000000800 */
[----:B------:R-:W2:Y:S04]  /*3690*/  LDS R71, [R66+0x80] ;  /* 0x0000800042477984 */ /* 0x000ea80000000800 */
[----:B------:R-:W3:Y:S04]  /*36a0*/  LDS R73, [R66+0xc0] ;  /* 0x0000c00042497984 */ /* 0x000ee80000000800 */
[----:B------:R-:W4:Y:S04]  /*36b0*/  LDS R75, [R66+0x100] ;  /* 0x00010000424b7984 */ /* 0x000f280000000800 */
[----:B0-----:R-:W0:Y:S04]  /*36c0*/  LDS R77, [R66+0x140] ;  /* 0x00014000424d7984 */ /* 0x001e280000000800 */
[----:B------:R-:W5:Y:S04]  /*36d0*/  LDS R79, [R66+0x180] ;  /* 0x00018000424f7984 */ /* 0x000f680000000800 */
        /* <DEDUP_REMOVED lines=9> */
[----:B-1----:R1:W-:Y:S04]  /*3770*/  STG.E desc[UR8][R4.64], R3 ;  /* 0x0000000304007986 */ /* 0x0023e8000c101908 */
[----:B--2---:R1:W-:Y:S04]  /*3780*/  STG.E desc[UR8][R6.64], R71 ;  /* 0x0000004706007986 */ /* 0x0043e8000c101908 */
[----:B---3--:R1:W-:Y:S04]  /*3790*/  STG.E desc[UR8][R8.64], R73 ;  /* 0x0000004908007986 */ /* 0x0083e8000c101908 */
[----:B----4-:R1:W-:Y:S04]  /*37a0*/  STG.E desc[UR8][R10.64], R75 ;  /* 0x0000004b0a007986 */ /* 0x0103e8000c101908 */
[----:B0-----:R1:W-:Y:S04]  /*37b0*/  STG.E desc[UR8][R12.64], R77 ;  /* 0x0000004d0c007986 */ /* 0x0013e8000c101908 */
[----:B-----5:R1:W-:Y:S04]  /*37c0*/  STG.E desc[UR8][R14.64], R79 ;  /* 0x0000004f0e007986 */ /* 0x0203e8000c101908 */
[----:B------:R1:W-:Y:S04]  /*37d0*/  STG.E desc[UR8][R16.64], R81 ;  /* 0x0000005110007986 */ /* 0x0003e8000c101908 */
[----:B------:R1:W-:Y:S04]  /*37e0*/  STG.E desc[UR8][R18.64], R83 ;  /* 0x0000005312007986 */ /* 0x0003e8000c101908 */
[----:B------:R1:W-:Y:S04]  /*37f0*/  STG.E desc[UR8][R20.64], R85 ;  /* 0x0000005514007986 */ /* 0x0003e8000c101908 */
[----:B------:R1:W-:Y:S04]  /*3800*/  STG.E desc[UR8][R22.64], R87 ;  /* 0x0000005716007986 */ /* 0x0003e8000c101908 */
[----:B------:R1:W-:Y:S04]  /*3810*/  STG.E desc[UR8][R24.64], R89 ;  /* 0x0000005918007986 */ /* 0x0003e8000c101908 */
[----:B------:R1:W-:Y:S04]  /*3820*/  STG.E desc[UR8][R26.64], R91 ;  /* 0x0000005b1a007986 */ /* 0x0003e8000c101908 */
[----:B------:R1:W-:Y:S04]  /*3830*/  STG.E desc[UR8][R28.64], R93 ;  /* 0x0000005d1c007986 */ /* 0x0003e8000c101908 */
[----:B------:R1:W-:Y:S04]  /*3840*/  STG.E desc[UR8][R30.64], R0 ;  /* 0x000000001e007986 */ /* 0x0003e8000c101908 */
[----:B------:R1:W-:Y:S01]  /*3850*/  STG.E desc[UR8][R32.64], R68 ;  /* 0x0000004420007986 */ /* 0x0003e2000c101908 */
[----:B------:R-:W-:Y:S06]  /*3860*/  BAR.SYNC.DEFER_BLOCKING 0x0 ;  /* 0x0000000000007b1d */ /* 0x000fec0000010000 */
.L_x_89:
[----:B------:R-:W0:Y:S01]  /*3870*/  S2UR UR5, SR_CgaCtaId ;  /* 0x00000000000579c3 */ /* 0x000e220000008800 */
[----:B------:R-:W-:Y:S02]  /*3880*/  UMOV UR4, 0x400 ;  /* 0x0000040000047882 */ /* 0x000fe40000000000 */
[----:B------:R-:W-:-:S04]  /*3890*/  UIADD3 UR4, UPT, UPT, UR4, 0xc00, URZ ;  /* 0x00000c0004047890 */ /* 0x000fc8000fffe0ff */
[----:B0-----:R-:W-:-:S06]  /*38a0*/  ULEA UR4, UR5, UR4, 0x18 ;  /* 0x0000000405047291 */ /* 0x001fcc000f8ec0ff */
[----:B-1----:R-:W-:-:S05]  /*38b0*/  LEA R0, R2, UR4, 0x2 ;  /* 0x0000000402007c11 */ /* 0x002fca000f8e10ff */
[----:B------:R-:W0:Y:S01]  /*38c0*/  LDS R5, [R0] ;  /* 0x0000000000057984 */ /* 0x000e220000000800 */
[----:B------:R-:W1:Y:S03]  /*38d0*/  LDCU UR4, c[0x0][0x388] ;  /* 0x00007100ff0477ac */ /* 0x000e660008000800 */
[----:B------:R-:W2:Y:S04]  /*38e0*/  LDS R7, [R0+0x40] ;  /* 0x0000400000077984 */ /* 0x000ea80000000800 */
[----:B------:R-:W3:Y:S04]  /*38f0*/  LDS R9, [R0+0x80] ;  /* 0x0000800000097984 */ /* 0x000ee80000000800 */
[----:B------:R-:W4:Y:S04]  /*3900*/  LDS R11, [R0+0xc0] ;  /* 0x0000c000000b7984 */ /* 0x000f280000000800 */
[----:B------:R-:W5:Y:S01]  /*3910*/  LDS R13, [R0+0x100] ;  /* 0x00010000000d7984 */ /* 0x000f620000000800 */
[----:B-1----:R-:W-:-:S03]  /*3920*/  MOV R3, UR4 ;  /* 0x0000000400037c02 */ /* 0x002fc60008000f00 */
[----:B------:R-:W1:Y:S01]  /*3930*/  LDS R15, [R0+0x140] ;  /* 0x00014000000f7984 */ /* 0x000e620000000800 */
[----:B------:R-:W-:-:S03]  /*3940*/  UMOV UR4, 0xffffffff ;  /* 0xffffffff00047882 */ /* 0x000fc60000000000 */
[----:B------:R-:W1:Y:S04]  /*3950*/  LDS R17, [R0+0x180] ;  /* 0x0001800000117984 */ /* 0x000e680000000800 */
        /* <DEDUP_REMOVED lines=9> */
[----:B0-----:R0:W-:Y:S04]  /*39f0*/  STG.E desc[UR8][R34.64], R5 ;  /* 0x0000000522007986 */ /* 0x0011e8000c101908 */
[----:B--2---:R2:W-:Y:S04]  /*3a00*/  STG.E desc[UR8][R36.64], R7 ;  /* 0x0000000724007986 */ /* 0x0045e8000c101908 */
[----:B---3--:R2:W-:Y:S04]  /*3a10*/  STG.E desc[UR8][R38.64], R9 ;  /* 0x0000000926007986 */ /* 0x0085e8000c101908 */
[----:B----4-:R2:W-:Y:S01]  /*3a20*/  STG.E desc[UR8][R40.64], R11 ;  /* 0x0000000b28007986 */ /* 0x0105e2000c101908 */
[----:B0-----:R-:W-:-:S03]  /*3a30*/  IMAD.WIDE R4, R3, 0x4, R62 ;  /* 0x0000000403047825 */ /* 0x001fc600078e023e */
[----:B-----5:R2:W-:Y:S04]  /*3a40*/  STG.E desc[UR8][R42.64], R13 ;  /* 0x0000000d2a007986 */ /* 0x0205e8000c101908 */
[----:B-1----:R2:W-:Y:S04]  /*3a50*/  STG.E desc[UR8][R44.64], R15 ;  /* 0x0000000f2c007986 */ /* 0x0025e8000c101908 */
        /* <DEDUP_REMOVED lines=10> */
[----:B------:R-:W-:Y:S05]  /*3b00*/  BRA.DIV UR4, `(.L_x_58) ;  /* 0x0000001e04007947 */ /* 0x000fea000b800000 */
[----:B------:R-:W-:Y:S06]  /*3b10*/  BAR.SYNC.DEFER_BLOCKING 0x0 ;  /* 0x0000000000007b1d */ /* 0x000fec0000010000 */
.L_x_30:
[----:B------:R-:W-:Y:S05]  /*3b20*/  BSYNC B0 ;  /* 0x0000000000007941 */ /* 0x000fea0003800000 */
.L_x_29:
[----:B------:R-:W2:Y:S01]  /*3b30*/  S2UR UR7, SR_CTAID.Y ;  /* 0x00000000000779c3 */ /* 0x000ea20000002600 */
[----:B------:R-:W0:Y:S01]  /*3b40*/  LDCU UR4, c[0x0][0x370] ;  /* 0x00006e00ff0477ac */ /* 0x000e220008000800 */
[----:B------:R-:W-:Y:S01]  /*3b50*/  BSSY B0, `(.L_x_59) ;  /* 0x0000054000007945 */ /* 0x000fe20003800000 */
[----:B------:R-:W1:Y:S05]  /*3b60*/  LDCU UR5, c[0x0][0x374] ;  /* 0x00006e80ff0577ac */ /* 0x000e6a0008000800 */
[----:B------:R-:W3:Y:S01]  /*3b70*/  S2UR UR6, SR_CTAID.X ;  /* 0x00000000000679c3 */ /* 0x000ee20000002500 */
[----:B--2---:R-:W-:-:S05]  /*3b80*/  VIADD R5, R64, UR7 ;  /* 0x0000000740057c36 */ /* 0x004fca0008000000 */
[----:B-1----:R-:W-:Y:S02]  /*3b90*/  ISETP.GE.U32.AND P0, PT, R5, UR5, PT ;  /* 0x0000000505007c0c */ /* 0x002fe4000bf06070 */
[----:B---3--:R-:W-:-:S04]  /*3ba0*/  IADD3 R7, PT, PT, R64, UR6, RZ ;  /* 0x0000000640077c10 */ /* 0x008fc8000fffe0ff */
[----:B0-----:R-:W-:-:S13]  /*3bb0*/  ISETP.GE.U32.OR P0, PT, R7, UR4, P0 ;  /* 0x0000000407007c0c */ /* 0x001fda0008706470 */
[----:B------:R-:W-:Y:S05]  /*3bc0*/  @P0 BRA `(.L_x_60) ;  /* 0x0000000400300947 */ /* 0x000fea0003800000 */
[----:B------:R-:W0:Y:S01]  /*3bd0*/  S2R R9, SR_TID.Y ;  /* 0x0000000000097919 */ /* 0x000e220000002200 */
[----:B------:R-:W1:Y:S01]  /*3be0*/  LDCU UR4, c[0x0][0x38c] ;  /* 0x00007180ff0477ac */ /* 0x000e620008000800 */
[----:B------:R-:W2:Y:S01]  /*3bf0*/  LDC.64 R20, c[0x0][0x380] ;  /* 0x0000e000ff147b82 */ /* 0x000ea20000000a00 */
[----:B-1----:R-:W-:-:S05]  /*3c00*/  IADD3 R4, PT, PT, R2, UR4, RZ ;  /* 0x0000000402047c10 */ /* 0x002fca000fffe0ff */
[----:B------:R-:W-:Y:S01]  /*3c10*/  IMAD R4, R7, 0x10, R4 ;  /* 0x0000001007047824 */ /* 0x000fe200078e0204 */
[----:B------:R-:W-:-:S03]  /*3c20*/  IADD3 R7, PT, PT, R69, R2, RZ ;  /* 0x0000000245077210 */ /* 0x000fc60007ffe0ff */
[----:B------:R-:W-:Y:S01]  /*3c30*/  VIADD R8, R4, 0x10 ;  /* 0x0000001004087836 */ /* 0x000fe20000000000 */
[----:B0-----:R-:W-:Y:S02]  /*3c40*/  IADD3 R0, PT, PT, R9, UR4, RZ ;  /* 0x0000000409007c10 */ /* 0x001fe4000fffe0ff */
[----:B------:R-:W-:Y:S02]  /*3c50*/  IADD3 R6, PT, PT, R69, R9, RZ ;  /* 0x0000000945067210 */ /* 0x000fe40007ffe0ff */
[----:B------:R-:W-:-:S03]  /*3c60*/  LEA R0, R5, R0, 0x4 ;  /* 0x0000000005007211 */ /* 0x000fc600078e20ff */
[----:B------:R-:W-:Y:S01]  /*3c70*/  IMAD R5, R6, R3, R8 ;  /* 0x0000000306057224 */ /* 0x000fe200078e0208 */
[----:B------:R-:W-:-:S03]  /*3c80*/  IADD3 R10, PT, PT, R0, 0x10, RZ ;  /* 0x00000010000a7810 */ /* 0x000fc60007ffe0ff */
[----:B--2---:R-:W-:-:S04]  /*3c90*/  IMAD.WIDE.U32 R4, R5, 0x4, R20 ;  /* 0x0000000405047825 */ /* 0x004fc800078e0014 */
[----:B------:R-:W-:Y:S02]  /*3ca0*/  IMAD R7, R10, R3, R7 ;  /* 0x000000030a077224 */ /* 0x000fe400078e0207 */
[----:B------:R0:W2:Y:S02]  /*3cb0*/  LDG.E R4, desc[UR8][R4.64] ;  /* 0x0000000804047981 */ /* 0x0000a4000c1e1900 */
[----:B------:R-:W-:-:S06]  /*3cc0*/  IMAD.WIDE.U32 R6, R7, 0x4, R20 ;  /* 0x0000000407067825 */ /* 0x000fcc00078e0014 */
[----:B------:R-:W3:Y:S01]  /*3cd0*/  LDG.E R6, desc[UR8][R6.64] ;  /* 0x0000000806067981 */ /* 0x000ee2000c1e1900 */
[----:B------:R-:W1:Y:S01]  /*3ce0*/  S2UR UR6, SR_CgaCtaId ;  /* 0x00000000000679c3 */ /* 0x000e620000008800 */
[----:B------:R-:W-:Y:S02]  /*3cf0*/  UMOV UR5, 0x400 ;  /* 0x0000040000057882 */ /* 0x000fe40000000000 */
[----:B------:R-:W-:Y:S02]  /*3d00*/  UIADD3 UR4, UPT, UPT, UR5, 0x1000, URZ ;  /* 0x0000100005047890 */ /* 0x000fe4000fffe0ff */
[----:B------:R-:W-:Y:S02]  /*3d10*/  UIADD3 UR5, UPT, UPT, UR5, 0x1400, URZ ;  /* 0x0000140005057890 */ /* 0x000fe4000fffe0ff */
[----:B-1----:R-:W-:Y:S02]  /*3d20*/  ULEA UR4, UR6, UR4, 0x18 ;  /* 0x0000000406047291 */ /* 0x002fe4000f8ec0ff */
[----:B------:R-:W-:-:S04]  /*3d30*/  ULEA UR5, UR6, UR5, 0x18 ;  /* 0x0000000506057291 */ /* 0x000fc8000f8ec0ff */
[C---:B------:R-:W-:Y:S02]  /*3d40*/  LEA R0, R2.reuse, UR4, 0x2 ;  /* 0x0000000402007c11 */ /* 0x040fe4000f8e10ff */
[C---:B------:R-:W-:Y:S02]  /*3d50*/  LEA R23, R9.reuse, UR5, 0x6 ;  /* 0x0000000509177c11 */ /* 0x040fe4000f8e30ff */
[----:B------:R-:W-:Y:S02]  /*3d60*/  LEA R9, R9, R0, 0x6 ;  /* 0x0000000009097211 */ /* 0x000fe400078e30ff */
[----:B0-----:R-:W-:Y:S01]  /*3d70*/  LEA R5, R2, R23, 0x2 ;  /* 0x0000001702057211 */ /* 0x001fe200078e10ff */
[----:B------:R-:W-:Y:S02]  /*3d80*/  UMOV UR4, 0xffffffff ;  /* 0xffffffff00047882 */ /* 0x000fe40000000000 */
[----:B--2---:R0:W-:Y:S04]  /*3d90*/  STS [R9], R4 ;  /* 0x0000000409007388 */ /* 0x0041e80000000800 */
[----:B---3--:R0:W-:Y:S01]  /*3da0*/  STS [R5], R6 ;  /* 0x0000000605007388 */ /* 0x0081e20000000800 */
[----:B------:R-:W-:Y:S05]  /*3db0*/  BRA.DIV UR4, `(.L_x_61) ;  /* 0x0000001a04807947 */ /* 0x000fea000b800000 */
[----:B------:R-:W-:Y:S06]  /*3dc0*/  BAR.SYNC.DEFER_BLOCKING 0x0 ;  /* 0x0000000000007b1d */ /* 0x000fec0000010000 */
.L_x_94:
[----:B------:R-:W-:Y:S01]  /*3dd0*/  IMAD R3, R10, R3, R8 ;  /* 0x000000030a037224 */ /* 0x000fe200078e0208 */
[----:B0-----:R-:W-:Y:S03]  /*3de0*/  LDS.128 R4, [R23] ;  /* 0x0000000017047984 */ /* 0x001fe60000000c00 */
[----:B------:R-:W-:Y:S01]  /*3df0*/  IMAD.WIDE.U32 R20, R3, 0x4, R20 ;  /* 0x0000000403147825 */ /* 0x000fe200078e0014 */
[----:B------:R-:W-:Y:S04]  /*3e00*/  LDS R17, [R0+0x40] ;  /* 0x0000400000117984 */ /* 0x000fe80000000800 */
[----:B------:R-:W2:Y:S01]  /*3e10*/  LDG.E R33, desc[UR8][R20.64] ;  /* 0x0000000814217981 */ /* 0x000ea2000c1e1900 */
[----:B------:R-:W-:-:S03]  /*3e20*/  UMOV UR4, 0xffffffff ;  /* 0xffffffff00047882 */ /* 0x000fc60000000000 */
[----:B------:R-:W0:Y:S04]  /*3e30*/  LDS R3, [R0] ;  /* 0x0000000000037984 */ /* 0x000e280000000800 */
[----:B------:R-:W1:Y:S04]  /*3e40*/  LDS R16, [R0+0x80] ;  /* 0x0000800000107984 */ /* 0x000e680000000800 */
[----:B------:R-:W3:Y:S04]  /*3e50*/  LDS R25, [R0+0xc0] ;  /* 0x0000c00000197984 */ /* 0x000ee80000000800 */
[----:B------:R-:W-:Y:S04]  /*3e60*/  LDS R22, [R0+0x100] ;  /* 0x0001000000167984 */ /* 0x000fe80000000800 */
[----:B------:R-:W4:Y:S04]  /*3e70*/  LDS.128 R8, [R23+0x10] ;  /* 0x0000100017087984 */ /* 0x000f280000000c00 */
[----:B------:R-:W5:Y:S04]  /*3e80*/  LDS R27, [R0+0x140] ;  /* 0x00014000001b7984 */ /* 0x000f680000000800 */
[----:B------:R-:W5:Y:S04]  /*3e90*/  LDS R24, [R0+0x180] ;  /* 0x0001800000187984 */ /* 0x000f680000000800 */
[----:B------:R-:W5:Y:S04]  /*3ea0*/  LDS R29, [R0+0x1c0] ;  /* 0x0001c000001d7984 */ /* 0x000f680000000800 */
[----:B------:R-:W-:Y:S04]  /*3eb0*/  LDS R26, [R0+0x200] ;  /* 0x00020000001a7984 */ /* 0x000fe80000000800 */
[----:B------:R-:W5:Y:S04]  /*3ec0*/  LDS.128 R12, [R23+0x20] ;  /* 0x00002000170c7984 */ /* 0x000f680000000c00 */
[----:B------:R-:W5:Y:S01]  /*3ed0*/  LDS R31, [R0+0x240] ;  /* 0x00024000001f7984 */ /* 0x000f620000000800 */
[----:B0-----:R-:W-:-:S03]  /*3ee0*/  FFMA R4, R4, R3, RZ ;  /* 0x0000000304047223 */ /* 0x001fc600000000ff */
[----:B------:R-:W0:Y:S01]  /*3ef0*/  LDS R28, [R0+0x280] ;  /* 0x00028000001c7984 */ /* 0x000e220000000800 */
[----:B------:R-:W-:-:S03]  /*3f00*/  FFMA R5, R17, R5, R4 ;  /* 0x0000000511057223 */ /* 0x000fc60000000004 */
[----:B------:R-:W0:Y:S01]  /*3f10*/  LDS R3, [R0+0x2c0] ;  /* 0x0002c00000037984 */ /* 0x000e220000000800 */
[----:B-1----:R-:W-:-:S03]  /*3f20*/  FFMA R6, R16, R6, R5 ;  /* 0x0000000610067223 */ /* 0x002fc60000000005 */
[----:B------:R-:W-:Y:S01]  /*3f30*/  LDS R4, [R0+0x300] ;  /* 0x0003000000047984 */ /* 0x000fe20000000800 */
[----:B---3--:R-:W-:-:S03]  /*3f40*/  FFMA R7, R25, R7, R6 ;  /* 0x0000000719077223 */ /* 0x008fc60000000006 */
[----:B------:R-:W1:Y:S01]  /*3f50*/  LDS.128 R16, [R23+0x30] ;  /* 0x0000300017107984 */ /* 0x000e620000000c00 */
[----:B----4-:R-:W-:-:S03]  /*3f60*/  FFMA R8, R8, R22, R7 ;  /* 0x0000001608087223 */ /* 0x010fc60000000007 */
[----:B------:R-:W3:Y:S01]  /*3f70*/  LDS R5, [R0+0x340] ;  /* 0x0003400000057984 */ /* 0x000ee20000000800 */
[----:B-----5:R-:W-:-:S03]  /*3f80*/  FFMA R9, R27, R9, R8 ;  /* 0x000000091b097223 */ /* 0x020fc60000000008 */
[----:B------:R-:W4:Y:S01]  /*3f90*/  LDS R6, [R0+0x380] ;  /* 0x0003800000067984 */ /* 0x000f220000000800 */
[----:B------:R-:W-:-:S03]  /*3fa0*/  FFMA R10, R24, R10, R9 ;  /* 0x0000000a180a7223 */ /* 0x000fc60000000009 */
[----:B------:R-:W5:Y:S01]  /*3fb0*/  LDS R7, [R0+0x3c0] ;  /* 0x0003c00000077984 */ /* 0x000f620000000800 */
[----:B------:R-:W-:-:S04]  /*3fc0*/  FFMA R11, R29, R11, R10 ;  /* 0x0000000b1d0b7223 */ /* 0x000fc8000000000a */
[----:B------:R-:W-:-:S04]  /*3fd0*/  FFMA R12, R12, R26, R11 ;  /* 0x0000001a0c0c7223 */ /* 0x000fc8000000000b */
[----:B------:R-:W-:-:S04]  /*3fe0*/  FFMA R13, R31, R13, R12 ;  /* 0x0000000d1f0d7223 */ /* 0x000fc8000000000c */
[----:B0-----:R-:W-:-:S04]  /*3ff0*/  FFMA R14, R28, R14, R13 ;  /* 0x0000000e1c0e7223 */ /* 0x001fc8000000000d */
[----:B------:R-:W-:-:S04]  /*4000*/  FFMA R3, R3, R15, R14 ;  /* 0x0000000f03037223 */ /* 0x000fc8000000000e */
[----:B-1----:R-:W-:-:S04]  /*4010*/  FFMA R4, R16, R4, R3 ;  /* 0x0000000410047223 */ /* 0x002fc80000000003 */
[----:B---3--:R-:W-:-:S04]  /*4020*/  FFMA R5, R5, R17, R4 ;  /* 0x0000001105057223 */ /* 0x008fc80000000004 */
[----:B----4-:R-:W-:-:S04]  /*4030*/  FFMA R6, R6, R18, R5 ;  /* 0x0000001206067223 */ /* 0x010fc80000000005 */
[----:B-----5:R-:W-:-:S04]  /*4040*/  FFMA R6, R7, R19, R6 ;  /* 0x0000001307067223 */ /* 0x020fc80000000006 */
[----:B--2---:R-:W-:-:S05]  /*4050*/  FADD R33, -R6, R33 ;  /* 0x0000002106217221 */ /* 0x004fca0000000100 */
[----:B------:R0:W-:Y:S01]  /*4060*/  STG.E desc[UR8][R20.64], R33 ;  /* 0x0000002114007986 */ /* 0x0001e2000c101908 */
[----:B------:R-:W-:Y:S05]  /*4070*/  BRA.DIV UR4, `(.L_x_62) ;  /* 0x0000001604fc7947 */ /* 0x000fea000b800000 */
[----:B------:R-:W-:Y:S06]  /*4080*/  BAR.SYNC.DEFER_BLOCKING 0x0 ;  /* 0x0000000000007b1d */ /* 0x000fec0000010000 */
.L_x_60:
[----:B------:R-:W-:Y:S05]  /*4090*/  BSYNC B0 ;  /* 0x0000000000007941 */ /* 0x000fea0003800000 */
.L_x_59:
[----:B------:R-:W1:Y:S01]  /*40a0*/  LDCU UR4, c[0x0][0x390] ;  /* 0x00007200ff0477ac */ /* 0x000e620008000800 */
[----:B------:R-:W-:-:S05]  /*40b0*/  VIADD R64, R64, 0x1 ;  /* 0x0000000140407836 */ /* 0x000fca0000000000 */
[----:B-1----:R-:W-:-:S13]  /*40c0*/  ISETP.NE.AND P0, PT, R64, UR4, PT ;  /* 0x0000000440007c0c */ /* 0x002fda000bf05270 */
[----:B------:R-:W-:Y:S05]  /*40d0*/  @P0 BRA `(.L_x_63) ;  /* 0xffffffc000140947 */ /* 0x000fea000383ffff */
[----:B------:R-:W-:Y:S05]  /*40e0*/  EXIT ;  /* 0x000000000000794d */ /* 0x000fea0003800000 */
.L_x_2:
[----:B------:R-:W-:Y:S01]  /*40f0*/  BSSY B1, `(.L_x_64) ;  /* 0x0000009000017945 */ /* 0x000fe20003800000 */
[----:B------:R-:W-:Y:S02]  /*4100*/  CS2R R72, SRZ ;  /* 0x0000000000487805 */ /* 0x000fe4000001ff00 */
[----:B------:R-:W-:-:S07]  /*4110*/  MOV R71, 0xffffffff ;  /* 0xffffffff00477802 */ /* 0x000fce0000000f00 */
[----:B0-----:R-:W-:Y:S05]  /*4120*/  WARPSYNC.COLLECTIVE.ALL `(.L_x_65) ;  /* 0x0000000000147948 */ /* 0x001fea0003c00000 */
[----:B------:R-:W-:-:S04]  /*4130*/  SHF.L.U32 R72, R72, 0x10, RZ ;  /* 0x0000001048487819 */ /* 0x000fc800000006ff */
[----:B------:R-:W-:-:S05]  /*4140*/  LOP3.LUT R72, R72, 0xf, R73, 0xf8, !PT ;  /* 0x0000000f48487812 */ /* 0x000fca00078ef849 */
[----:B------:R1:W-:Y:S02]  /*4150*/  BAR.SYNC.DEFER_BLOCKING R72, R72 ;  /* 0x000000480000731d */ /* 0x0003e40000010000 */
[----:B-1----:R-:W-:-:S04]  /*4160*/  SHF.R.U32 R72, R72, 0x10, RZ ;  /* 0x0000001048487819 */ /* 0x002fc800000016ff */
[----:B0-----:R-:W-:Y:S05]  /*4170*/  ENDCOLLECTIVE ;  /* 0x000000000000791b */ /* 0x001fea0003800000 */
.L_x_65:
[----:B------:R-:W-:Y:S05]  /*4180*/  BSYNC B1 ;  /* 0x0000000000017941 */ /* 0x000fea0003800000 */
.L_x_64:
[----:B------:R-:W-:Y:S05]  /*4190*/  BRA `(.L_x_66) ;  /* 0xffffffc400207947 */ /* 0x000fea000383ffff */
.L_x_16:
[----:B------:R-:W-:Y:S01]  /*41a0*/  BSSY B1, `(.L_x_67) ;  /* 0x0000009000017945 */ /* 0x000fe20003800000 */
[----:B------:R-:W-:Y:S02]  /*41b0*/  CS2R R72, SRZ ;  /* 0x0000000000487805 */ /* 0x000fe4000001ff00 */
[----:B------:R-:W-:-:S07]  /*41c0*/  MOV R71, 0xffffffff ;  /* 0xffffffff00477802 */ /* 0x000fce0000000f00 */
[----:B01-3--:R-:W-:Y:S05]  /*41d0*/  WARPSYNC.COLLECTIVE.ALL `(.L_x_68) ;  /* 0x0000000000147948 */ /* 0x00bfea0003c00000 */
[----:B------:R-:W-:-:S04]  /*41e0*/  SHF.L.U32 R72, R72, 0x10, RZ ;  /* 0x0000001048487819 */ /* 0x000fc800000006ff */
[----:B------:R-:W-:-:S05]  /*41f0*/  LOP3.LUT R72, R72, 0xf, R73, 0xf8, !PT ;  /* 0x0000000f48487812 */ /* 0x000fca00078ef849 */
[----:B------:R2:W-:Y:S02]  /*4200*/  BAR.SYNC.DEFER_BLOCKING R72, R72 ;  /* 0x000000480000731d */ /* 0x0005e40000010000 */
[----:B--2---:R-:W-:-:S04]  /*4210*/  SHF.R.U32 R72, R72, 0x10, RZ ;  /* 0x0000001048487819 */ /* 0x004fc800000016ff */
[----:B01-3--:R-:W-:Y:S05]  /*4220*/  ENDCOLLECTIVE ;  /* 0x000000000000791b */ /* 0x00bfea0003800000 */
.L_x_68:
[----:B------:R-:W-:Y:S05]  /*4230*/  BSYNC B1 ;  /* 0x0000000000017941 */ /* 0x000fea0003800000 */
.L_x_67:
[----:B------:R-:W-:Y:S05]  /*4240*/  BRA `(.L_x_69) ;  /* 0xffffffcc00487947 */ /* 0x000fea000383ffff */
.L_x_26:
[----:B------:R-:W-:Y:S01]  /*4250*/  BSSY B1, `(.L_x_70) ;  /* 0x0000009000017945 */ /* 0x000fe20003800000 */
[----:B------:R-:W-:Y:S02]  /*4260*/  CS2R R72, SRZ ;  /* 0x0000000000487805 */ /* 0x000fe4000001ff00 */
[----:B------:R-:W-:-:S07]  /*4270*/  MOV R71, 0xffffffff ;  /* 0xffffffff00477802 */ /* 0x000fce0000000f00 */
[----:B01234-:R-:W-:Y:S05]  /*4280*/  WARPSYNC.COLLECTIVE.ALL `(.L_x_71) ;  /* 0x0000000000147948 */ /* 0x01ffea0003c00000 */
[----:B------:R-:W-:-:S04]  /*4290*/  SHF.L.U32 R72, R72, 0x10, RZ ;  /* 0x0000001048487819 */ /* 0x000fc800000006ff */
[----:B------:R-:W-:-:S05]  /*42a0*/  LOP3.LUT R72, R72, 0xf, R73, 0xf8, !PT ;  /* 0x0000000f48487812 */ /* 0x000fca00078ef849 */
[----:B------:R5:W-:Y:S02]  /*42b0*/  BAR.SYNC.DEFER_BLOCKING R72, R72 ;  /* 0x000000480000731d */ /* 0x000be40000010000 */
[----:B-----5:R-:W-:-:S04]  /*42c0*/  SHF.R.U32 R72, R72, 0x10, RZ ;  /* 0x0000001048487819 */ /* 0x020fc800000016ff */
[----:B01234-:R-:W-:Y:S05]  /*42d0*/  ENDCOLLECTIVE ;  /* 0x000000000000791b */ /* 0x01ffea0003800000 */
.L_x_71:
[----:B------:R-:W-:Y:S05]  /*42e0*/  BSYNC B1 ;  /* 0x0000000000017941 */ /* 0x000fea0003800000 */
.L_x_70:
[----:B------:R-:W-:Y:S05]  /*42f0*/  BRA `(.L_x_72) ;  /* 0xffffffd000cc7947 */ /* 0x000fea000383ffff */
.L_x_28:
[----:B------:R-:W-:Y:S01]  /*4300*/  BSSY B0, `(.L_x_73) ;  /* 0x0000009000007945 */ /* 0x000fe20003800000 */
[----:B------:R-:W-:Y:S01]  /*4310*/  CS2R R72, SRZ ;  /* 0x0000000000487805 */ /* 0x000fe2000001ff00 */
[----:B------:R-:W-:-:S07]  /*4320*/  IMAD.MOV.U32 R71, RZ, RZ, -0x1 ;  /* 0xffffffffff477424 */ /* 0x000fce00078e00ff */
[----:B01234-:R-:W-:Y:S05]  /*4330*/  WARPSYNC.COLLECTIVE.ALL `(.L_x_74) ;  /* 0x0000000000147948 */ /* 0x01ffea0003c00000 */
[----:B------:R-:W-:-:S04]  /*4340*/  SHF.L.U32 R72, R72, 0x10, RZ ;  /* 0x0000001048487819 */ /* 0x000fc800000006ff */
[----:B------:R-:W-:-:S05]  /*4350*/  LOP3.LUT R72, R72, 0xf, R73, 0xf8, !PT ;  /* 0x0000000f48487812 */ /* 0x000fca00078ef849 */
[----:B------:R5:W-:Y:S02]  /*4360*/  BAR.SYNC.DEFER_BLOCKING R72, R72 ;  /* 0x000000480000731d */ /* 0x000be40000010000 */
[----:B-----5:R-:W-:-:S04]  /*4370*/  SHF.R.U32 R72, R72, 0x10, RZ ;  /* 0x0000001048487819 */ /* 0x020fc800000016ff */
[----:B01234-:R-:W-:Y:S05]  /*4380*/  ENDCOLLECTIVE ;  /* 0x000000000000791b */ /* 0x01ffea0003800000 */
.L_x_74:
[----:B------:R-:W-:Y:S05]  /*4390*/  BSYNC B0 ;  /* 0x0000000000007941 */ /* 0x000fea0003800000 */
.L_x_73:
[----:B------:R-:W0:Y:S01]  /*43a0*/  LDCU UR4, c[0x0][0x388] ;  /* 0x00007100ff0477ac */ /* 0x000e220008000800 */
[----:B------:R-:W1:Y:S01]  /*43b0*/  LDC.64 R34, c[0x0][0x380] ;  /* 0x0000e000ff227b82 */ /* 0x000e620000000a00 */
[----:B------:R-:W2:Y:S01]  /*43c0*/  LDS R19, [R65+0x40] ;  /* 0x0000400041137984 */ /* 0x000ea20000000800 */
[----:B------:R-:W-:Y:S01]  /*43d0*/  CS2R R72, SRZ ;  /* 0x0000000000487805 */ /* 0x000fe2000001ff00 */
[----:B------:R-:W-:Y:S02]  /*43e0*/  IMAD.MOV.U32 R71, RZ, RZ, -0x1 ;  /* 0xffffffffff477424 */ /* 0x000fe400078e00ff */
[----:B------:R-:W3:Y:S04]  /*43f0*/  LDS R21, [R65+0x80] ;  /* 0x0000800041157984 */ /* 0x000ee80000000800 */
[----:B------:R-:W4:Y:S04]  /*4400*/  LDS R23, [R65+0xc0] ;  /* 0x0000c00041177984 */ /* 0x000f280000000800 */
[----:B------:R-:W5:Y:S01]  /*4410*/  LDS R25, [R65+0x100] ;  /* 0x0001000041197984 */ /* 0x000f620000000800 */
[----:B0-----:R-:W-:-:S03]  /*4420*/  MOV R3, UR4 ;  /* 0x0000000400037c02 */ /* 0x001fc60008000f00 */
[----:B------:R-:W0:Y:S02]  /*4430*/  LDS R27, [R65+0x140] ;  /* 0x00014000411b7984 */ /* 0x000e240000000800 */
[-C--:B------:R-:W-:Y:S02]  /*4440*/  IMAD R0, R69, R3.reuse, R3 ;  /* 0x0000000345007224 */ /* 0x080fe400078e0203 */
[----:B------:R-:W0:Y:S03]  /*4450*/  LDS R29, [R65+0x180] ;  /* 0x00018000411d7984 */ /* 0x000e260000000800 */
[----:B------:R-:W-:Y:S01]  /*4460*/  IADD3 R0, PT, PT, R2, R0, R69 ;  /* 0x0000000002007210 */ /* 0x000fe20007ffe045 */
[----:B------:R-:W0:Y:S03]  /*4470*/  LDS R31, [R65+0x1c0] ;  /* 0x0001c000411f7984 */ /* 0x000e260000000800 */
[C---:B------:R-:W-:Y:S01]  /*4480*/  IADD3 R8, PT, PT, R0.reuse, R3, RZ ;  /* 0x0000000300087210 */ /* 0x040fe20007ffe0ff */
[----:B------:R-:W0:Y:S01]  /*4490*/  LDS R33, [R65+0x200] ;  /* 0x0002000041217984 */ /* 0x000e220000000800 */
[----:B-1----:R-:W-:-:S02]  /*44a0*/  IMAD.WIDE.U32 R6, R0, 0x4, R34 ;  /* 0x0000000400067825 */ /* 0x002fc400078e0022 */
[C---:B------:R-:W-:Y:S01]  /*44b0*/  IADD3 R10, PT, PT, R8.reuse, R3, RZ ;  /* 0x00000003080a7210 */ /* 0x040fe20007ffe0ff */
[----:B------:R-:W1:Y:S01]  /*44c0*/  LDS R37, [R65+0x240] ;  /* 0x0002400041257984 */ /* 0x000e620000000800 */
[----:B------:R-:W-:-:S03]  /*44d0*/  IMAD.WIDE.U32 R8, R8, 0x4, R34 ;  /* 0x0000000408087825 */ /* 0x000fc600078e0022 */
[----:B------:R-:W1:Y:S01]  /*44e0*/  LDS R39, [R65+0x280] ;  /* 0x0002800041277984 */ /* 0x000e620000000800 */
[C---:B------:R-:W-:Y:S02]  /*44f0*/  IMAD.IADD R12, R10.reuse, 0x1, R3 ;  /* 0x000000010a0c7824 */ /* 0x040fe400078e0203 */
[--C-:B------:R-:W-:Y:S01]  /*4500*/  IMAD.WIDE.U32 R10, R10, 0x4, R34.reuse ;  /* 0x000000040a0a7825 */ /* 0x100fe200078e0022 */
[----:B------:R-:W1:Y:S02]  /*4510*/  LDS R41, [R65+0x2c0] ;  /* 0x0002c00041297984 */ /* 0x000e640000000800 */
[CC--:B------:R-:W-:Y:S01]  /*4520*/  IADD3 R14, PT, PT, R12.reuse, R3.reuse, RZ ;  /* 0x000000030c0e7210 */ /* 0x0c0fe20007ffe0ff */
[--C-:B------:R-:W-:Y:S01]  /*4530*/  IMAD.WIDE.U32 R12, R12, 0x4, R34.reuse ;  /* 0x000000040c0c7825 */ /* 0x100fe200078e0022 */
[----:B------:R-:W1:Y:S02]  /*4540*/  LDS R43, [R65+0x300] ;  /* 0x00030000412b7984 */ /* 0x000e640000000800 */
[CC--:B------:R-:W-:Y:S01]  /*4550*/  IADD3 R16, PT, PT, R14.reuse, R3.reuse, RZ ;  /* 0x000000030e107210 */ /* 0x0c0fe20007ffe0ff */
[--C-:B------:R-:W-:Y:S01]  /*4560*/  IMAD.WIDE.U32 R14, R14, 0x4, R34.reuse ;  /* 0x000000040e0e7825 */ /* 0x100fe200078e0022 */
[----:B------:R-:W1:Y:S02]  /*4570*/  LDS R45, [R65+0x340] ;  /* 0x00034000412d7984 */ /* 0x000e640000000800 */
[CC--:B------:R-:W-:Y:S01]  /*4580*/  IADD3 R4, PT, PT, R16.reuse, R3.reuse, RZ ;  /* 0x0000000310047210 */ /* 0x0c0fe20007ffe0ff */
[----:B------:R-:W-:Y:S01]  /*4590*/  IMAD.WIDE.U32 R16, R16, 0x4, R34 ;  /* 0x0000000410107825 */ /* 0x000fe200078e0022 */
[----:B------:R-:W1:Y:S03]  /*45a0*/  LDS R47, [R65+0x380] ;  /* 0x00038000412f7984 */ /* 0x000e660000000800 */
[--C-:B------:R-:W-:Y:S01]  /*45b0*/  IMAD.IADD R0, R4, 0x1, R3.reuse ;  /* 0x0000000104007824 */ /* 0x100fe200078e0203 */
[----:B------:R-:W1:Y:S04]  /*45c0*/  LDS R49, [R65+0x3c0] ;  /* 0x0003c00041317984 */ /* 0x000e680000000800 */
[-C--:B------:R-:W-:Y:S01]  /*45d0*/  IADD3 R18, PT, PT, R0, R3.reuse, RZ ;  /* 0x0000000300127210 */ /* 0x080fe20007ffe0ff */
[----:B--2---:R2:W-:Y:S03]  /*45e0*/  STG.E desc[UR8][R6.64], R19 ;  /* 0x0000001306007986 */ /* 0x0045e6000c101908 */
[-C--:B------:R-:W-:Y:S01]  /*45f0*/  IADD3 R20, PT, PT, R18, R3.reuse, RZ ;  /* 0x0000000312147210 */ /* 0x080fe20007ffe0ff */
[----:B---3--:R3:W-:Y:S03]  /*4600*/  STG.E desc[UR8][R8.64], R21 ;  /* 0x0000001508007986 */ /* 0x0087e6000c101908 */
[----:B------:R-:W-:Y:S01]  /*4610*/  IADD3 R22, PT, PT, R20, R3, RZ ;  /* 0x0000000314167210 */ /* 0x000fe20007ffe0ff */
[----:B----4-:R4:W-:Y:S04]  /*4620*/  STG.E desc[UR8][R10.64], R23 ;  /* 0x000000170a007986 */ /* 0x0109e8000c101908 */
[----:B------:R-:W-:Y:S01]  /*4630*/  IMAD.IADD R24, R22, 0x1, R3 ;  /* 0x0000000116187824 */ /* 0x000fe200078e0203 */
[----:B-----5:R5:W-:Y:S01]  /*4640*/  STG.E desc[UR8][R12.64], R25 ;  /* 0x000000190c007986 */ /* 0x020be2000c101908 */
[----:B--2---:R-:W-:-:S03]  /*4650*/  IMAD.WIDE.U32 R6, R4, 0x4, R34 ;  /* 0x0000000404067825 */ /* 0x004fc600078e0022 */
[----:B0-----:R0:W-:Y:S01]  /*4660*/  STG.E desc[UR8][R14.64], R27 ;  /* 0x0000001b0e007986 */ /* 0x0011e2000c101908 */
[--C-:B---3--:R-:W-:Y:S01]  /*4670*/  IMAD.WIDE.U32 R8, R0, 0x4, R34.reuse ;  /* 0x0000000400087825 */ /* 0x108fe200078e0022 */
[-C--:B------:R-:W-:Y:S02]  /*4680*/  IADD3 R0, PT, PT, R24, R3.reuse, RZ ;  /* 0x0000000318007210 */ /* 0x080fe40007ffe0ff */
[----:B------:R2:W-:Y:S01]  /*4690*/  STG.E desc[UR8][R16.64], R29 ;  /* 0x0000001d10007986 */ /* 0x0005e2000c101908 */
[--C-:B------:R-:W-:Y:S01]  /*46a0*/  IMAD.WIDE.U32 R18, R18, 0x4, R34.reuse ;  /* 0x0000000412127825 */ /* 0x100fe200078e0022 */
[-C--:B------:R-:W-:Y:S02]  /*46b0*/  IADD3 R4, PT, PT, R0, R3.reuse, RZ ;  /* 0x0000000300047210 */ /* 0x080fe40007ffe0ff */
[----:B------:R3:W-:Y:S01]  /*46c0*/  STG.E desc[UR8][R6.64], R31 ;  /* 0x0000001f06007986 */ /* 0x0007e2000c101908 */
[----:B------:R-:W-:Y:S01]  /*46d0*/  IMAD.WIDE.U32 R20, R20, 0x4, R34 ;  /* 0x0000000414147825 */ /* 0x000fe200078e0022 */
[----:B----4-:R-:W-:-:S02]  /*46e0*/  IADD3 R23, PT, PT, R4, R3, RZ ;  /* 0x0000000304177210 */ /* 0x010fc40007ffe0ff */
[----:B------:R3:W-:Y:S01]  /*46f0*/  STG.E desc[UR8][R8.64], R33 ;  /* 0x0000002108007986 */ /* 0x0007e2000c101908 */
[----:B------:R-:W-:-:S03]  /*4700*/  IMAD.WIDE.U32 R10, R22, 0x4, R34 ;  /* 0x00000004160a7825 */ /* 0x000fc600078e0022 */
[----:B-1----:R3:W-:Y:S01]  /*4710*/  STG.E desc[UR8][R18.64], R37 ;  /* 0x0000002512007986 */ /* 0x0027e2000c101908 */
[----:B-----5:R-:W-:-:S03]  /*4720*/  IMAD.WIDE.U32 R12, R24, 0x4, R34 ;  /* 0x00000004180c7825 */ /* 0x020fc600078e0022 */
[----:B------:R3:W-:Y:S01]  /*4730*/  STG.E desc[UR8][R20.64], R39 ;  /* 0x0000002714007986 */ /* 0x0007e2000c101908 */
[----:B0-----:R-:W-:-:S03]  /*4740*/  IMAD.WIDE.U32 R14, R0, 0x4, R34 ;  /* 0x00000004000e7825 */ /* 0x001fc600078e0022 */
[----:B------:R3:W-:Y:S01]  /*4750*/  STG.E desc[UR8][R10.64], R41 ;  /* 0x000000290a007986 */ /* 0x0007e2000c101908 */
[----:B--2---:R-:W-:-:S03]  /*4760*/  IMAD.WIDE.U32 R16, R4, 0x4, R34 ;  /* 0x0000000404107825 */ /* 0x004fc600078e0022 */
[----:B------:R3:W-:Y:S01]  /*4770*/  STG.E desc[UR8][R12.64], R43 ;  /* 0x0000002b0c007986 */ /* 0x0007e2000c101908 */
[----:B------:R-:W-:-:S03]  /*4780*/  IMAD.WIDE.U32 R22, R23, 0x4, R34 ;  /* 0x0000000417167825 */ /* 0x000fc600078e0022 */
[----:B------:R3:W-:Y:S04]  /*4790*/  STG.E desc[UR8][R14.64], R45 ;  /* 0x0000002d0e007986 */ /* 0x0007e8000c101908 */
[----:B------:R3:W-:Y:S04]  /*47a0*/  STG.E desc[UR8][R16.64], R47 ;  /* 0x0000002f10007986 */ /* 0x0007e8000c101908 */
[----:B------:R3:W-:Y:S02]  /*47b0*/  STG.E desc[UR8][R22.64], R49 ;  /* 0x0000003116007986 */ /* 0x0007e4000c101908 */
[----:B---3--:R-:W-:Y:S05]  /*47c0*/  WARPSYNC.COLLECTIVE.ALL `(.L_x_75) ;  /* 0x0000000000147948 */ /* 0x008fea0003c00000 */
[----:B------:R-:W-:-:S04]  /*47d0*/  SHF.L.U32 R72, R72, 0x10, RZ ;  /* 0x0000001048487819 */ /* 0x000fc800000006ff */
[----:B------:R-:W-:-:S05]  /*47e0*/  LOP3.LUT R72, R72, 0xf, R73, 0xf8, !PT ;  /* 0x0000000f48487812 */ /* 0x000fca00078ef849 */
[----:B------:R0:W-:Y:S02]  /*47f0*/  BAR.SYNC.DEFER_BLOCKING R72, R72 ;  /* 0x000000480000731d */ /* 0x0001e40000010000 */
[----:B0-----:R-:W-:-:S04]  /*4800*/  SHF.R.U32 R72, R72, 0x10, RZ ;  /* 0x0000001048487819 */ /* 0x001fc800000016ff */
[----:B---3--:R-:W-:Y:S05]  /*4810*/  ENDCOLLECTIVE ;  /* 0x000000000000791b */ /* 0x008fea0003800000 */
.L_x_75:
[----:B------:R-:W-:Y:S05]  /*4820*/  BRA `(.L_x_76) ;  /* 0xffffffd000a07947 */ /* 0x000fea000383ffff */
.L_x_31:
[----:B------:R-:W-:Y:S01]  /*4830*/  IADD3 R39, PT, PT, R5, 0x1, RZ ;  /* 0x0000000105277810 */ /* 0x000fe20007ffe0ff */
[----:B------:R-:W-:Y:S01]  /*4840*/  BSSY B1, `(.L_x_77) ;  /* 0x0000015000017945 */ /* 0x000fe20003800000 */
[----:B------:R-:W-:Y:S02]  /*4850*/  CS2R R72, SRZ ;  /* 0x0000000000487805 */ /* 0x000fe4000001ff00 */
[----:B------:R-:W-:Y:S02]  /*4860*/  MOV R71, 0xffffffff ;  /* 0xffffffff00477802 */ /* 0x000fe40000000f00 */
[----:B------:R-:W-:-:S04]  /*4870*/  LEA R4, R39, R4, 0x4 ;  /* 0x0000000427047211 */ /* 0x000fc800078e20ff */
[C---:B------:R-:W-:Y:S01]  /*4880*/  IADD3 R5, PT, PT, R4.reuse, R3, RZ ;  /* 0x0000000304057210 */ /* 0x040fe20007ffe0ff */
[----:B0-----:R-:W-:-:S04]  /*4890*/  IMAD.WIDE.U32 R16, R4, 0x4, R34 ;  /* 0x0000000404107825 */ /* 0x001fc800078e0022 */
[C---:B------:R-:W-:Y:S02]  /*48a0*/  IMAD.IADD R6, R5.reuse, 0x1, R3 ;  /* 0x0000000105067824 */ /* 0x040fe400078e0203 */
[----:B------:R-:W-:-:S03]  /*48b0*/  IMAD.WIDE.U32 R4, R5, 0x4, R34 ;  /* 0x0000000405047825 */ /* 0x000fc600078e0022 */
[C---:B------:R-:W-:Y:S01]  /*48c0*/  IADD3 R8, PT, PT, R6.reuse, R3, RZ ;  /* 0x0000000306087210 */ /* 0x040fe20007ffe0ff */
[----:B------:R-:W-:-:S03]  /*48d0*/  IMAD.WIDE.U32 R6, R6, 0x4, R34 ;  /* 0x0000000406067825 */ /* 0x000fc600078e0022 */
[----:B------:R-:W-:-:S04]  /*48e0*/  IADD3 R10, PT, PT, R8, R3, RZ ;  /* 0x00000003080a7210 */ /* 0x000fc80007ffe0ff */
[----:B------:R-:W-:-:S05]  /*48f0*/  IADD3 R12, PT, PT, R10, R3, RZ ;  /* 0x000000030a0c7210 */ /* 0x000fca0007ffe0ff */
[----:B------:R-:W-:-:S05]  /*4900*/  IMAD.IADD R14, R12, 0x1, R3 ;  /* 0x000000010c0e7824 */ /* 0x000fca00078e0203 */
[----:B------:R-:W-:-:S04]  /*4910*/  IADD3 R18, PT, PT, R14, R3, RZ ;  /* 0x000000030e127210 */ /* 0x000fc80007ffe0ff */
[----:B------:R-:W-:-:S07]  /*4920*/  IADD3 R19, PT, PT, R18, R3, RZ ;  /* 0x0000000312137210 */ /* 0x000fce0007ffe0ff */
[----:B------:R-:W-:Y:S05]  /*4930*/  WARPSYNC.COLLECTIVE.ALL `(.L_x_78) ;  /* 0x0000000000147948 */ /* 0x000fea0003c00000 */
[----:B------:R-:W-:-:S04]  /*4940*/  SHF.L.U32 R72, R72, 0x10, RZ ;  /* 0x0000001048487819 */ /* 0x000fc800000006ff */
[----:B------:R-:W-:-:S05]  /*4950*/  LOP3.LUT R72, R72, 0xf, R73, 0xf8, !PT ;  /* 0x0000000f48487812 */ /* 0x000fca00078ef849 */
[----:B------:R0:W-:Y:S02]  /*4960*/  BAR.SYNC.DEFER_BLOCKING R72, R72 ;  /* 0x000000480000731d */ /* 0x0001e40000010000 */
[----:B0-----:R-:W-:-:S04]  /*4970*/  SHF.R.U32 R72, R72, 0x10, RZ ;  /* 0x0000001048487819 */ /* 0x001fc800000016ff */
[----:B------:R-:W-:Y:S05]  /*4980*/  ENDCOLLECTIVE ;  /* 0x000000000000791b */ /* 0x000fea0003800000 */
.L_x_78:
[----:B------:R-:W-:Y:S05]  /*4990*/  BSYNC B1 ;  /* 0x0000000000017941 */ /* 0x000fea0003800000 */
.L_x_77:
[----:B------:R-:W-:Y:S01]  /*49a0*/  IMAD.IADD R20, R19, 0x1, R3 ;  /* 0x0000000113147824 */ /* 0x000fe200078e0203 */
[----:B------:R0:W2:Y:S04]  /*49b0*/  LDG.E R49, desc[UR8][R16.64] ;  /* 0x0000000810317981 */ /* 0x0000a8000c1e1900 */
[-C--:B------:R-:W-:Y:S01]  /*49c0*/  IADD3 R22, PT, PT, R20, R3.reuse, RZ ;  /* 0x0000000314167210 */ /* 0x080fe20007ffe0ff */
[----:B------:R-:W3:Y:S03]  /*49d0*/  LDG.E R51, desc[UR8][R4.64] ;  /* 0x0000000804337981 */ /* 0x000ee6000c1e1900 */
[----:B------:R-:W-:Y:S01]  /*49e0*/  IADD3 R24, PT, PT, R22, R3, RZ ;  /* 0x0000000316187210 */ /* 0x000fe20007ffe0ff */
[----:B------:R-:W4:Y:S01]  /*49f0*/  LDG.E R53, desc[UR8][R6.64] ;  /* 0x0000000806357981 */ /* 0x000f22000c1e1900 */
[----:B------:R-:W-:-:S02]  /*4a00*/  IMAD.WIDE.U32 R8, R8, 0x4, R34 ;  /* 0x0000000408087825 */ /* 0x000fc400078e0022 */
[----:B------:R-:W-:Y:S02]  /*4a10*/  IADD3 R26, PT, PT, R24, R3, RZ ;  /* 0x00000003181a7210 */ /* 0x000fe40007ffe0ff */
[----:B0-----:R-:W-:Y:S01]  /*4a20*/  IMAD.WIDE.U32 R16, R18, 0x4, R34 ;  /* 0x0000000412107825 */ /* 0x001fe200078e0022 */
[----:B------:R-:W5:Y:S03]  /*4a30*/  LDG.E R55, desc[UR8][R8.64] ;  /* 0x0000000808377981 */ /* 0x000f66000c1e1900 */
[----:B------:R-:W-:Y:S01]  /*4a40*/  IMAD.IADD R28, R26, 0x1, R3 ;  /* 0x000000011a1c7824 */ /* 0x000fe200078e0203 */
[----:B------:R-:W5:Y:S01]  /*4a50*/  LDG.E R63, desc[UR8][R16.64] ;  /* 0x00000008103f7981 */ /* 0x000f62000c1e1900 */
[----:B------:R-:W-:-:S03]  /*4a60*/  IMAD.WIDE.U32 R10, R10, 0x4, R34 ;  /* 0x000000040a0a7825 */ /* 0x000fc600078e0022 */
[-C--:B------:R-:W-:Y:S01]  /*4a70*/  IADD3 R30, PT, PT, R28, R3.reuse, RZ ;  /* 0x000000031c1e7210 */ /* 0x080fe20007ffe0ff */
[--C-:B------:R-:W-:Y:S01]  /*4a80*/  IMAD.WIDE.U32 R18, R19, 0x4, R34.reuse ;  /* 0x0000000413127825 */ /* 0x100fe200078e0022 */
[----:B------:R-:W5:Y:S02]  /*4a90*/  LDG.E R57, desc[UR8][R10.64] ;  /* 0x000000080a397981 */ /* 0x000f64000c1e1900 */
[----:B------:R-:W-:Y:S01]  /*4aa0*/  IADD3 R33, PT, PT, R30, R3, RZ ;  /* 0x000000031e217210 */ /* 0x000fe20007ffe0ff */
        /* <DEDUP_REMOVED lines=24> */
[----:B------:R-:W-:Y:S01]  /*4c30*/  CS2R R72, SRZ ;  /* 0x0000000000487805 */ /* 0x000fe2000001ff00 */
[----:B--2---:R0:W-:Y:S04]  /*4c40*/  STS [R66], R49 ;  /* 0x0000003142007388 */ /* 0x0041e80000000800 */
[----:B---3--:R1:W-:Y:S01]  /*4c50*/  STS [R66+0x40], R51 ;  /* 0x0000403342007388 */ /* 0x0083e20000000800 */
[----:B0-----:R-:W-:-:S03]  /*4c60*/  IMAD.WIDE R48, R3, 0x4, R46 ;  /* 0x0000000403307825 */ /* 0x001fc600078e022e */
[----:B----4-:R0:W-:Y:S01]  /*4c70*/  STS [R66+0x80], R53 ;  /* 0x0000803542007388 */ /* 0x0101e20000000800 */
[----:B-1----:R-:W-:-:S03]  /*4c80*/  IMAD.WIDE R50, R3, 0x4, R48 ;  /* 0x0000000403327825 */ /* 0x002fc600078e0230 */
[----:B-----5:R-:W-:Y:S01]  /*4c90*/  STS [R66+0xc0], R55 ;  /* 0x0000c03742007388 */ /* 0x020fe20000000800 */
[----:B0-----:R-:W-:-:S03]  /*4ca0*/  IMAD.WIDE R52, R3, 0x4, R50 ;  /* 0x0000000403347825 */ /* 0x001fc600078e0232 */
[----:B------:R-:W-:Y:S04]  /*4cb0*/  STS [R66+0x1c0], R63 ;  /* 0x0001c03f42007388 */ /* 0x000fe80000000800 */
[----:B------:R0:W-:Y:S04]  /*4cc0*/  STS [R66+0x200], R71 ;  /* 0x0002004742007388 */ /* 0x0001e80000000800 */
[----:B------:R1:W-:Y:S01]  /*4cd0*/  STS [R66+0x100], R57 ;  /* 0x0001003942007388 */ /* 0x0003e20000000800 */
[----:B0-----:R-:W-:-:S03]  /*4ce0*/  MOV R71, 0xffffffff ;  /* 0xffffffff00477802 */ /* 0x001fc60000000f00 */
        /* <DEDUP_REMOVED lines=8> */
[----:B------:R1:W-:Y:S02]  /*4d70*/  STS [R66+0x3c0], R87 ;  /* 0x0003c05742007388 */ /* 0x0003e40000000800 */
[----:B-1----:R-:W-:Y:S05]  /*4d80*/  WARPSYNC.COLLECTIVE.ALL `(.L_x_79) ;  /* 0x0000000000147948 */ /* 0x002fea0003c00000 */
[----:B------:R-:W-:-:S04]  /*4d90*/  SHF.L.U32 R72, R72, 0x10, RZ ;  /* 0x0000001048487819 */ /* 0x000fc800000006ff */
[----:B------:R-:W-:-:S05]  /*4da0*/  LOP3.LUT R72, R72, 0xf, R73, 0xf8, !PT ;  /* 0x0000000f48487812 */ /* 0x000fca00078ef849 */
[----:B------:R0:W-:Y:S02]  /*4db0*/  BAR.SYNC.DEFER_BLOCKING R72, R72 ;  /* 0x000000480000731d */ /* 0x0001e40000010000 */
[----:B0-----:R-:W-:-:S04]  /*4dc0*/  SHF.R.U32 R72, R72, 0x10, RZ ;  /* 0x0000001048487819 */ /* 0x001fc800000016ff */
[----:B-1----:R-:W-:Y:S05]  /*4dd0*/  ENDCOLLECTIVE ;  /* 0x000000000000791b */ /* 0x002fea0003800000 */
.L_x_79:
[----:B------:R-:W2:Y:S04]  /*4de0*/  LDG.E R37, desc[UR8][R36.64] ;  /* 0x0000000824257981 */ /* 0x000ea8000c1e1900 */
[----:B------:R-:W3:Y:S04]  /*4df0*/  LDG.E R41, desc[UR8][R40.64] ;  /* 0x0000000828297981 */ /* 0x000ee8000c1e1900 */
[----:B------:R-:W4:Y:S04]  /*4e00*/  LDG.E R43, desc[UR8][R42.64] ;  /* 0x000000082a2b7981 */ /* 0x000f28000c1e1900 */
[----:B------:R-:W5:Y:S04]  /*4e10*/  LDG.E R45, desc[UR8][R44.64] ;  /* 0x000000082c2d7981 */ /* 0x000f68000c1e1900 */
[----:B------:R-:W5:Y:S04]  /*4e20*/  LDG.E R47, desc[UR8][R46.64] ;  /* 0x000000082e2f7981 */ /* 0x000f68000c1e1900 */
[----:B------:R-:W5:Y:S04]  /*4e30*/  LDG.E R49, desc[UR8][R48.64] ;  /* 0x0000000830317981 */ /* 0x000f68000c1e1900 */
[----:B------:R-:W5:Y:S04]  /*4e40*/  LDG.E R51, desc[UR8][R50.64] ;  /* 0x0000000832337981 */ /* 0x000f68000c1e1900 */
[----:B------:R-:W5:Y:S01]  /*4e50*/  LDG.E R53, desc[UR8][R52.64] ;  /* 0x0000000834357981 */ /* 0x000f62000c1e1900 */
[----:B------:R-:W-:-:S03]  /*4e60*/  IMAD.IADD R39, R39, 0x1, R64 ;  /* 0x0000000127277824 */ /* 0x000fc600078e0240 */
[----:B--2---:R0:W-:Y:S04]  /*4e70*/  STS [R70+0x200], R37 ;  /* 0x0002002546007388 */ /* 0x0041e80000000800 */
[----:B---3--:R0:W-:Y:S04]  /*4e80*/  STS [R70+0x240], R41 ;  /* 0x0002402946007388 */ /* 0x0081e80000000800 */
[----:B----4-:R0:W-:Y:S04]  /*4e90*/  STS [R70+0x280], R43 ;  /* 0x0002802b46007388 */ /* 0x0101e80000000800 */
[----:B-----5:R0:W-:Y:S04]  /*4ea0*/  STS [R70+0x2c0], R45 ;  /* 0x0002c02d46007388 */ /* 0x0201e80000000800 */
[----:B------:R0:W-:Y:S04]  /*4eb0*/  STS [R70+0x300], R47 ;  /* 0x0003002f46007388 */ /* 0x0001e80000000800 */
[----:B------:R0:W-:Y:S04]  /*4ec0*/  STS [R70+0x340], R49 ;  /* 0x0003403146007388 */ /* 0x0001e80000000800 */
[----:B------:R0:W-:Y:S04]  /*4ed0*/  STS [R70+0x380], R51 ;  /* 0x0003803346007388 */ /* 0x0001e80000000800 */
[----:B------:R0:W-:Y:S02]  /*4ee0*/  STS [R70+0x3c0], R53 ;  /* 0x0003c03546007388 */ /* 0x0001e40000000800 */
[----:B0-----:R-:W-:Y:S05]  /*4ef0*/  WARPSYNC.COLLECTIVE.ALL `(.L_x_80) ;  /* 0x0000000000147948 */ /* 0x001fea0003c00000 */
[----:B------:R-:W-:-:S04]  /*4f00*/  SHF.L.U32 R72, R72, 0x10, RZ ;  /* 0x0000001048487819 */ /* 0x000fc800000006ff */
[----:B------:R-:W-:-:S05]  /*4f10*/  LOP3.LUT R72, R72, 0xf, R73, 0xf8, !PT ;  /* 0x0000000f48487812 */ /* 0x000fca00078ef849 */
[----:B------:R1:W-:Y:S02]  /*4f20*/  BAR.SYNC.DEFER_BLOCKING R72, R72 ;  /* 0x000000480000731d */ /* 0x0003e40000010000 */
[----:B-1----:R-:W-:-:S04]  /*4f30*/  SHF.R.U32 R72, R72, 0x10, RZ ;  /* 0x0000001048487819 */ /* 0x002fc800000016ff */
[----:B0-----:R-:W-:Y:S05]  /*4f40*/  ENDCOLLECTIVE ;  /* 0x000000000000791b */ /* 0x001fea0003800000 */
.L_x_80:
[----:B------:R-:W0:Y:S02]  /*4f50*/  LDCU UR4, c[0x0][0x38c] ;  /* 0x00007180ff0477ac */ /* 0x000e240008000800 */
[----:B0-----:R-:W-:-:S05]  /*4f60*/  LEA R36, R39, UR4, 0x4 ;  /* 0x0000000427247c11 */ /* 0x001fca000f8e20ff */
[----:B------:R-:W-:-:S05]  /*4f70*/  IMAD R37, R36, R3, R69 ;  /* 0x0000000324257224 */ /* 0x000fca00078e0245 */
[----:B------:R-:W-:-:S05]  /*4f80*/  IADD3 R37, PT, PT, R37, R2, RZ ;  /* 0x0000000225257210 */ /* 0x000fca0007ffe0ff */
[----:B------:R-:W-:-:S05]  /*4f90*/  IMAD.WIDE R34, R37, 0x4, R34 ;  /* 0x0000000425227825 */ /* 0x000fca00078e0222 */
[----:B------:R-:W2:Y:S01]  /*4fa0*/  LDG.E R74, desc[UR8][R34.64] ;  /* 0x00000008224a7981 */ /* 0x000ea2000c1e1900 */
[----:B------:R-:W-:Y:S01]  /*4fb0*/  IMAD.WIDE R36, R3, 0x4, R34 ;  /* 0x0000000403247825 */ /* 0x000fe200078e0222 */
[----:B------:R-:W-:-:S04]  /*4fc0*/  IADD3 R55, PT, PT, R0, 0xc00, RZ ;  /* 0x00000c0000377810 */ /* 0x000fc80007ffe0ff */
[----:B------:R-:W3:Y:S01]  /*4fd0*/  LDG.E R72, desc[UR8][R36.64] ;  /* 0x0000000824487981 */ /* 0x000ee2000c1e1900 */
[----:B------:R-:W-:-:S05]  /*4fe0*/  IMAD.WIDE R38, R3, 0x4, R36 ;  /* 0x0000000403267825 */ /* 0x000fca00078e0224 */
[----:B------:R-:W4:Y:S01]  /*4ff0*/  LDG.E R76, desc[UR8][R38.64] ;  /* 0x00000008264c7981 */ /* 0x000f22000c1e1900 */
[----:B------:R-:W-:-:S05]  /*5000*/  IMAD.WIDE R40, R3, 0x4, R38 ;  /* 0x0000000403287825 */ /* 0x000fca00078e0226 */
[----:B------:R-:W5:Y:S01]  /*5010*/  LDG.E R78, desc[UR8][R40.64] ;  /* 0x00000008284e7981 */ /* 0x000f62000c1e1900 */
[----:B------:R-:W-:Y:S01]  /*5020*/  IMAD.WIDE R42, R3, 0x4, R40 ;  /* 0x00000004032a7825 */ /* 0x000fe200078e0228 */
[----:B------:R-:W-:-:S04]  /*5030*/  LEA R55, R68, R55, 0x18 ;  /* 0x0000003744377211 */ /* 0x000fc800078ec0ff */
[----:B------:R-:W3:Y:S01]  /*5040*/  LDG.E R80, desc[UR8][R42.64] ;  /* 0x000000082a507981 */ /* 0x000ee2000c1e1900 */
[----:B------:R-:W-:Y:S01]  /*5050*/  IMAD.WIDE R44, R3, 0x4, R42 ;  /* 0x00000004032c7825 */ /* 0x000fe200078e022a */
[----:B------:R-:W-:-:S04]  /*5060*/  LEA R75, R2, R55, 0x2 ;  /* 0x00000037024b7211 */ /* 0x000fc800078e10ff */
[----:B------:R-:W3:Y:S01]  /*5070*/  LDG.E R82, desc[UR8][R44.64] ;  /* 0x000000082c527981 */ /* 0x000ee2000c1e1900 */
[----:B------:R-:W-:-:S05]  /*5080*/  IMAD.WIDE R46, R3, 0x4, R44 ;  /* 0x00000004032e7825 */ /* 0x000fca00078e022c */
        /* <DEDUP_REMOVED lines=11> */
[----:B------:R-:W-:-:S04]  /*5140*/  IMAD.WIDE R58, R3, 0x4, R56 ;  /* 0x00000004033a7825 */ /* 0x000fc800078e0238 */
[----:B------:R-:W-:-:S04]  /*5150*/  IMAD.WIDE R60, R3, 0x4, R58 ;  /* 0x00000004033c7825 */ /* 0x000fc800078e023a */
[----:B------:R-:W-:-:S04]  /*5160*/  IMAD.WIDE R62, R3, 0x4, R60 ;  /* 0x00000004033e7825 */ /* 0x000fc800078e023c */
[----:B------:R-:W-:-:S06]  /*5170*/  IMAD.WIDE R70, R3, 0x4, R62 ;  /* 0x0000000403467825 */ /* 0x000fcc00078e023e */
[----:B------:R0:W3:Y:S04]  /*5180*/  LDG.E R70, desc[UR8][R70.64] ;  /* 0x0000000846467981 */ /* 0x0000e8000c1e1900 */
[----:B--2---:R1:W-:Y:S04]  /*5190*/  STS [R75], R74 ;  /* 0x0000004a4b007388 */ /* 0x0043e80000000800 */
[----:B-1----:R-:W2:Y:S04]  /*51a0*/  LDG.E R74, desc[UR8][R58.64] ;  /* 0x000000083a4a7981 */ /* 0x002ea8000c1e1900 */
[----:B----4-:R1:W-:Y:S04]  /*51b0*/  STS [R75+0x80], R76 ;  /* 0x0000804c4b007388 */ /* 0x0103e80000000800 */
[----:B-----5:R4:W-:Y:S04]  /*51c0*/  STS [R75+0xc0], R78 ;  /* 0x0000c04e4b007388 */ /* 0x0209e80000000800 */
[----:B-1----:R-:W5:Y:S04]  /*51d0*/  LDG.E R76, desc[UR8][R60.64] ;  /* 0x000000083c4c7981 */ /* 0x002f68000c1e1900 */
[----:B----4-:R-:W4:Y:S01]  /*51e0*/  LDG.E R78, desc[UR8][R62.64] ;  /* 0x000000083e4e7981 */ /* 0x010f22000c1e1900 */
[----:B0-----:R-:W-:-:S03]  /*51f0*/  MOV R71, 0xffffffff ;  /* 0xffffffff00477802 */ /* 0x001fc60000000f00 */
[----:B---3--:R0:W-:Y:S04]  /*5200*/  STS [R75+0x40], R72 ;  /* 0x000040484b007388 */ /* 0x0081e80000000800 */
[----:B------:R1:W-:Y:S01]  /*5210*/  STS [R75+0x100], R80 ;  /* 0x000100504b007388 */ /* 0x0003e20000000800 */
[----:B0-----:R-:W-:-:S03]  /*5220*/  IMAD.MOV.U32 R72, RZ, RZ, 0x0 ;  /* 0x00000000ff487424 */ /* 0x001fc600078e00ff */
        /* <DEDUP_REMOVED lines=8> */
[----:B--2---:R1:W-:Y:S04]  /*52b0*/  STS [R75+0x300], R74 ;  /* 0x0003004a4b007388 */ /* 0x0043e80000000800 */
[----:B-----5:R1:W-:Y:S04]  /*52c0*/  STS [R75+0x340], R76 ;  /* 0x0003404c4b007388 */ /* 0x0203e80000000800 */
[----:B----4-:R1:W-:Y:S02]  /*52d0*/  STS [R75+0x380], R78 ;  /* 0x0003804e4b007388 */ /* 0x0103e40000000800 */
[----:B-1----:R-:W-:Y:S05]  /*52e0*/  WARPSYNC.COLLECTIVE.ALL `(.L_x_81) ;  /* 0x0000000000147948 */ /* 0x002fea0003c00000 */
[----:B------:R-:W-:-:S04]  /*52f0*/  SHF.L.U32 R72, R72, 0x10, RZ ;  /* 0x0000001048487819 */ /* 0x000fc800000006ff */
[----:B------:R-:W-:-:S05]  /*5300*/  LOP3.LUT R72, R72, 0xf, R73, 0xf8, !PT ;  /* 0x0000000f48487812 */ /* 0x000fca00078ef849 */
[----:B------:R0:W-:Y:S02]  /*5310*/  BAR.SYNC.DEFER_BLOCKING R72, R72 ;  /* 0x000000480000731d */ /* 0x0001e40000010000 */
[----:B0-----:R-:W-:-:S04]  /*5320*/  SHF.R.U32 R72, R72, 0x10, RZ ;  /* 0x0000001048487819 */ /* 0x001fc800000016ff */
[----:B-1----:R-:W-:Y:S05]  /*5330*/  ENDCOLLECTIVE ;  /* 0x000000000000791b */ /* 0x002fea0003800000 */
.L_x_81:
[----:B------:R-:W-:Y:S05]  /*5340*/  BRA `(.L_x_82) ;  /* 0xffffffd000c07947 */ /* 0x000fea000383ffff */
.L_x_43:
[----:B------:R-:W-:Y:S01]  /*5350*/  BSSY B1, `(.L_x_83) ;  /* 0x0000009000017945 */ /* 0x000fe20003800000 */
[----:B------:R-:W-:Y:S02]  /*5360*/  CS2R R72, SRZ ;  /* 0x0000000000487805 */ /* 0x000fe4000001ff00 */
[----:B------:R-:W-:-:S07]  /*5370*/  MOV R71, 0xffffffff ;  /* 0xffffffff00477802 */ /* 0x000fce0000000f00 */
[----:B0123--:R-:W-:Y:S05]  /*5380*/  WARPSYNC.COLLECTIVE.ALL `(.L_x_84) ;  /* 0x0000000000147948 */ /* 0x00ffea0003c00000 */
[----:B------:R-:W-:-:S04]  /*5390*/  SHF.L.U32 R72, R72, 0x10, RZ ;  /* 0x0000001048487819 */ /* 0x000fc800000006ff */
[----:B------:R-:W-:-:S05]  /*53a0*/  LOP3.LUT R72, R72, 0xf, R73, 0xf8, !PT ;  /* 0x0000000f48487812 */ /* 0x000fca00078ef849 */
[----:B------:R4:W-:Y:S02]  /*53b0*/  BAR.SYNC.DEFER_BLOCKING R72, R72 ;  /* 0x000000480000731d */ /* 0x0009e40000010000 */
[----:B----4-:R-:W-:-:S04]  /*53c0*/  SHF.R.U32 R72, R72, 0x10, RZ ;  /* 0x0000001048487819 */ /* 0x010fc800000016ff */
[----:B0123--:R-:W-:Y:S05]  /*53d0*/  ENDCOLLECTIVE ;  /* 0x000000000000791b */ /* 0x00ffea0003800000 */
.L_x_84:
[----:B------:R-:W-:Y:S05]  /*53e0*/  BSYNC B1 ;  /* 0x0000000000017941 */ /* 0x000fea0003800000 */
.L_x_83:
[----:B------:R-:W-:Y:S05]  /*53f0*/  BRA `(.L_x_85) ;  /* 0xffffffd800747947 */ /* 0x000fea000383ffff */
.L_x_57:
        /* <DEDUP_REMOVED lines=9> */
.L_x_87:
[----:B------:R-:W-:Y:S05]  /*5490*/  BSYNC B1 ;  /* 0x0000000000017941 */ /* 0x000fea0003800000 */
.L_x_86:
[----:B------:R-:W0:Y:S04]  /*54a0*/  LDS R3, [R66+0x40] ;  /* 0x0000400042037984 */ /* 0x000e280000000800 */
[----:B------:R-:W1:Y:S04]  /*54b0*/  LDS R71, [R66+0x80] ;  /* 0x0000800042477984 */ /* 0x000e680000000800 */
[----:B------:R-:W2:Y:S04]  /*54c0*/  LDS R73, [R66+0xc0] ;  /* 0x0000c00042497984 */ /* 0x000ea80000000800 */
[----:B------:R-:W3:Y:S04]  /*54d0*/  LDS R75, [R66+0x100] ;  /* 0x00010000424b7984 */ /* 0x000ee80000000800 */
[----:B------:R-:W4:Y:S04]  /*54e0*/  LDS R77, [R66+0x140] ;  /* 0x00014000424d7984 */ /* 0x000f280000000800 */
[----:B------:R-:W5:Y:S04]  /*54f0*/  LDS R79, [R66+0x180] ;  /* 0x00018000424f7984 */ /* 0x000f680000000800 */
[----:B------:R-:W5:Y:S04]  /*5500*/  LDS R81, [R66+0x1c0] ;  /* 0x0001c00042517984 */ /* 0x000f680000000800 */
[----:B------:R-:W5:Y:S04]  /*5510*/  LDS R83, [R66+0x200] ;  /* 0x0002000042537984 */ /* 0x000f680000000800 */
[----:B------:R-:W5:Y:S04]  /*5520*/  LDS R85, [R66+0x240] ;  /* 0x0002400042557984 */ /* 0x000f680000000800 */
[----:B------:R-:W5:Y:S04]  /*5530*/  LDS R87, [R66+0x280] ;  /* 0x0002800042577984 */ /* 0x000f680000000800 */
[----:B0-----:R-:W-:Y:S04]  /*5540*/  STG.E desc[UR8][R4.64], R3 ;  /* 0x0000000304007986 */ /* 0x001fe8000c101908 */
[----:B------:R-:W0:Y:S04]  /*5550*/  LDS R89, [R66+0x2c0] ;  /* 0x0002c00042597984 */ /* 0x000e280000000800 */
[----:B------:R-:W0:Y:S04]  /*5560*/  LDS R3, [R66+0x300] ;  /* 0x0003000042037984 */ /* 0x000e280000000800 */
[----:B-1----:R1:W-:Y:S04]  /*5570*/  STG.E desc[UR8][R6.64], R71 ;  /* 0x0000004706007986 */ /* 0x0023e8000c101908 */
[----:B------:R-:W0:Y:S04]  /*5580*/  LDS R5, [R66+0x340] ;  /* 0x0003400042057984 */ /* 0x000e280000000800 */
[----:B------:R-:W0:Y:S04]  /*5590*/  LDS R7, [R66+0x380] ;  /* 0x0003800042077984 */ /* 0x000e280000000800 */
[----:B------:R-:W0:Y:S01]  /*55a0*/  LDS R91, [R66+0x3c0] ;  /* 0x0003c000425b7984 */ /* 0x000e220000000800 */
[----:B-1----:R-:W-:-:S03]  /*55b0*/  IMAD.MOV.U32 R71, RZ, RZ, -0x1 ;  /* 0xffffffffff477424 */ /* 0x002fc600078e00ff */
[----:B--2---:R1:W-:Y:S04]  /*55c0*/  STG.E desc[UR8][R8.64], R73 ;  /* 0x0000004908007986 */ /* 0x0043e8000c101908 */
[----:B---3--:R2:W-:Y:S04]  /*55d0*/  STG.E desc[UR8][R10.64], R75 ;  /* 0x0000004b0a007986 */ /* 0x0085e8000c101908 */
[----:B----4-:R2:W-:Y:S04]  /*55e0*/  STG.E desc[UR8][R12.64], R77 ;  /* 0x0000004d0c007986 */ /* 0x0105e8000c101908 */
[----:B-----5:R2:W-:Y:S01]  /*55f0*/  STG.E desc[UR8][R14.64], R79 ;  /* 0x0000004f0e007986 */ /* 0x0205e2000c101908 */
[----:B-1----:R-:W-:-:S03]  /*5600*/  CS2R R72, SRZ ;  /* 0x0000000000487805 */ /* 0x002fc6000001ff00 */
[----:B------:R2:W-:Y:S04]  /*5610*/  STG.E desc[UR8][R16.64], R81 ;  /* 0x0000005110007986 */ /* 0x0005e8000c101908 */
[----:B------:R2:W-:Y:S04]  /*5620*/  STG.E desc[UR8][R18.64], R83 ;  /* 0x0000005312007986 */ /* 0x0005e8000c101908 */
[----:B------:R2:W-:Y:S04]  /*5630*/  STG.E desc[UR8][R20.64], R85 ;  /* 0x0000005514007986 */ /* 0x0005e8000c101908 */
[----:B------:R2:W-:Y:S04]  /*5640*/  STG.E desc[UR8][R22.64], R87 ;  /* 0x0000005716007986 */ /* 0x0005e8000c101908 */
[----:B0-----:R2:W-:Y:S04]  /*5650*/  STG.E desc[UR8][R24.64], R89 ;  /* 0x0000005918007986 */ /* 0x0015e8000c101908 */
[----:B------:R2:W-:Y:S04]  /*5660*/  STG.E desc[UR8][R26.64], R3 ;  /* 0x000000031a007986 */ /* 0x0005e8000c101908 */
[----:B------:R2:W-:Y:S04]  /*5670*/  STG.E desc[UR8][R28.64], R5 ;  /* 0x000000051c007986 */ /* 0x0005e8000c101908 */
[----:B------:R2:W-:Y:S04]  /*5680*/  STG.E desc[UR8][R30.64], R7 ;  /* 0x000000071e007986 */ /* 0x0005e8000c101908 */
[----:B------:R2:W-:Y:S02]  /*5690*/  STG.E desc[UR8][R32.64], R91 ;  /* 0x0000005b20007986 */ /* 0x0005e4000c101908 */
[----:B--2---:R-:W-:Y:S05]  /*56a0*/  WARPSYNC.COLLECTIVE.ALL `(.L_x_88) ;  /* 0x0000000000147948 */ /* 0x004fea0003c00000 */
[----:B------:R-:W-:-:S04]  /*56b0*/  SHF.L.U32 R72, R72, 0x10, RZ ;  /* 0x0000001048487819 */ /* 0x000fc800000006ff */
[----:B------:R-:W-:-:S05]  /*56c0*/  LOP3.LUT R72, R72, 0xf, R73, 0xf8, !PT ;  /* 0x0000000f48487812 */ /* 0x000fca00078ef849 */
[----:B------:R0:W-:Y:S02]  /*56d0*/  BAR.SYNC.DEFER_BLOCKING R72, R72 ;  /* 0x000000480000731d */ /* 0x0001e40000010000 */
[----:B0-----:R-:W-:-:S04]  /*56e0*/  SHF.R.U32 R72, R72, 0x10, RZ ;  /* 0x0000001048487819 */ /* 0x001fc800000016ff */
[----:B--2---:R-:W-:Y:S05]  /*56f0*/  ENDCOLLECTIVE ;  /* 0x000000000000791b */ /* 0x004fea0003800000 */
.L_x_88:
[----:B------:R-:W-:Y:S05]  /*5700*/  BRA `(.L_x_89) ;  /* 0xffffffe000587947 */ /* 0x000fea000383ffff */
.L_x_58:
[----:B------:R-:W-:Y:S01]  /*5710*/  BSSY B1, `(.L_x_90) ;  /* 0x0000009000017945 */ /* 0x000fe20003800000 */
[----:B------:R-:W-:Y:S02]  /*5720*/  CS2R R72, SRZ ;  /* 0x0000000000487805 */ /* 0x000fe4000001ff00 */
[----:B--2---:R-:W-:-:S07]  /*5730*/  MOV R71, 0xffffffff ;  /* 0xffffffff00477802 */ /* 0x004fce0000000f00 */
[----:B------:R-:W-:Y:S05]  /*5740*/  WARPSYNC.COLLECTIVE.ALL `(.L_x_91) ;  /* 0x0000000000147948 */ /* 0x000fea0003c00000 */
[----:B------:R-:W-:-:S04]  /*5750*/  SHF.L.U32 R72, R72, 0x10, RZ ;  /* 0x0000001048487819 */ /* 0x000fc800000006ff */
[----:B------:R-:W-:-:S05]  /*5760*/  LOP3.LUT R72, R72, 0xf, R73, 0xf8, !PT ;  /* 0x0000000f48487812 */ /* 0x000fca00078ef849 */
[----:B------:R0:W-:Y:S02]  /*5770*/  BAR.SYNC.DEFER_BLOCKING R72, R72 ;  /* 0x000000480000731d */ /* 0x0001e40000010000 */
[----:B0-----:R-:W-:-:S04]  /*5780*/  SHF.R.U32 R72, R72, 0x10, RZ ;  /* 0x0000001048487819 */ /* 0x001fc800000016ff */
[----:B------:R-:W-:Y:S05]  /*5790*/  ENDCOLLECTIVE ;  /* 0x000000000000791b */ /* 0x000fea0003800000 */
.L_x_91:
[----:B------:R-:W-:Y:S05]  /*57a0*/  BSYNC B1 ;  /* 0x0000000000017941 */ /* 0x000fea0003800000 */
.L_x_90:
[----:B------:R-:W-:Y:S05]  /*57b0*/  BRA `(.L_x_30) ;  /* 0xffffffe000d87947 */ /* 0x000fea000383ffff */
.L_x_61:
        /* <DEDUP_REMOVED lines=9> */
.L_x_93:
[----:B------:R-:W-:Y:S05]  /*5850*/  BSYNC B1 ;  /* 0x0000000000017941 */ /* 0x000fea0003800000 */
.L_x_92:
[----:B------:R-:W-:Y:S05]  /*5860*/  BRA `(.L_x_94) ;  /* 0xffffffe400587947 */ /* 0x000fea000383ffff */
.L_x_62:
        /* <DEDUP_REMOVED lines=9> */
.L_x_96:
[----:B------:R-:W-:Y:S05]  /*5900*/  BSYNC B1 ;  /* 0x0000000000017941 */ /* 0x000fea0003800000 */
.L_x_95:
[----:B------:R-:W-:Y:S05]  /*5910*/  BRA `(.L_x_60) ;  /* 0xffffffe400dc7947 */ /* 0x000fea000383ffff */
        .weak           $__internal_0_$__cuda_sm3x_div_rn_noftz_f32_slowpath
        .type           $__internal_0_$__cuda_sm3x_div_rn_noftz_f32_slowpath,@function
        .size           $__internal_0_$__cuda_sm3x_div_rn_noftz_f32_slowpath,(.L_x_177 - $__internal_0_$__cuda_sm3x_div_rn_noftz_f32_slowpath)
$__internal_0_$__cuda_sm3x_div_rn_noftz_f32_slowpath:
[----:B------:R-:W-:Y:S01]  /*5920*/  SHF.R.U32.HI R71, RZ, 0x17, R3 ;  /* 0x00000017ff477819 */ /* 0x000fe20000011603 */
[----:B------:R-:W-:Y:S01]  /*5930*/  BSSY.RECONVERGENT B3, `(.L_x_97) ;  /* 0x0000062000037945 */ /* 0x000fe20003800200 */
[----:B------:R-:W-:Y:S02]  /*5940*/  SHF.R.U32.HI R75, RZ, 0x17, R0 ;  /* 0x00000017ff4b7819 */ /* 0x000fe40000011600 */
[----:B------:R-:W-:Y:S02]  /*5950*/  LOP3.LUT R71, R71, 0xff, RZ, 0xc0, !PT ;  /* 0x000000ff47477812 */ /* 0x000fe400078ec0ff */
[----:B------:R-:W-:-:S03]  /*5960*/  LOP3.LUT R78, R75, 0xff, RZ, 0xc0, !PT ;  /* 0x000000ff4b4e7812 */ /* 0x000fc600078ec0ff */
[----:B------:R-:W-:Y:S01]  /*5970*/  VIADD R77, R71, 0xffffffff ;  /* 0xffffffff474d7836 */ /* 0x000fe20000000000 */
[----:B------:R-:W-:-:S04]  /*5980*/  IADD3 R76, PT, PT, R78, -0x1, RZ ;  /* 0xffffffff4e4c7810 */ /* 0x000fc80007ffe0ff */
[----:B------:R-:W-:-:S04]  /*5990*/  ISETP.GT.U32.AND P0, PT, R77, 0xfd, PT ;  /* 0x000000fd4d00780c */ /* 0x000fc80003f04070 */
[----:B------:R-:W-:-:S13]  /*59a0*/  ISETP.GT.U32.OR P0, PT, R76, 0xfd, P0 ;  /* 0x000000fd4c00780c */ /* 0x000fda0000704470 */
[----:B------:R-:W-:Y:S01]  /*59b0*/  @!P0 MOV R75, RZ ;  /* 0x000000ff004b8202 */ /* 0x000fe20000000f00 */
[----:B------:R-:W-:Y:S06]  /*59c0*/  @!P0 BRA `(.L_x_98) ;  /* 0x00000000005c8947 */ /* 0x000fec0003800000 */
[----:B------:R-:W-:Y:S02]  /*59d0*/  FSETP.GTU.FTZ.AND P0, PT, |R0|, +INF , PT ;  /* 0x7f8000000000780b */ /* 0x000fe40003f1c200 */
[----:B------:R-:W-:-:S04]  /*59e0*/  FSETP.GTU.FTZ.AND P1, PT, |R3|, +INF , PT ;  /* 0x7f8000000300780b */ /* 0x000fc80003f3c200 */
[----:B------:R-:W-:-:S13]  /*59f0*/  PLOP3.LUT P0, PT, P0, P1, PT, 0xf8, 0x8f ;  /* 0x00000000008f781c */ /* 0x000fda0000703f70 */
[----:B------:R-:W-:Y:S05]  /*5a00*/  @P0 BRA `(.L_x_99) ;  /* 0x00000004004c0947 */ /* 0x000fea0003800000 */
[----:B------:R-:W-:-:S13]  /*5a10*/  LOP3.LUT P0, RZ, R3, 0x7fffffff, R0, 0xc8, !PT ;  /* 0x7fffffff03ff7812 */ /* 0x000fda000780c800 */
[----:B------:R-:W-:Y:S05]  /*5a20*/  @!P0 BRA `(.L_x_100) ;  /* 0x00000004003c8947 */ /* 0x000fea0003800000 */
[C---:B------:R-:W-:Y:S02]  /*5a30*/  FSETP.NEU.FTZ.AND P3, PT, |R0|.reuse, +INF , PT ;  /* 0x7f8000000000780b */ /* 0x040fe40003f7d200 */
[----:B------:R-:W-:Y:S02]  /*5a40*/  FSETP.NEU.FTZ.AND P1, PT, |R3|, +INF , PT ;  /* 0x7f8000000300780b */ /* 0x000fe40003f3d200 */
[----:B------:R-:W-:-:S11]  /*5a50*/  FSETP.NEU.FTZ.AND P0, PT, |R0|, +INF , PT ;  /* 0x7f8000000000780b */ /* 0x000fd60003f1d200 */
[----:B------:R-:W-:Y:S05]  /*5a60*/  @!P1 BRA !P3, `(.L_x_100) ;  /* 0x00000004002c9947 */ /* 0x000fea0005800000 */
[----:B------:R-:W-:-:S04]  /*5a70*/  LOP3.LUT P3, RZ, R0, 0x7fffffff, RZ, 0xc0, !PT ;  /* 0x7fffffff00ff7812 */ /* 0x000fc8000786c0ff */
[----:B------:R-:W-:-:S13]  /*5a80*/  PLOP3.LUT P1, PT, P1, P3, PT, 0x2f, 0xf2 ;  /* 0x0000000000f2781c */ /* 0x000fda0000f26577 */
[----:B------:R-:W-:Y:S05]  /*5a90*/  @P1 BRA `(.L_x_101) ;  /* 0x0000000400181947 */ /* 0x000fea0003800000 */
[----:B------:R-:W-:-:S04]  /*5aa0*/  LOP3.LUT P1, RZ, R3, 0x7fffffff, RZ, 0xc0, !PT ;  /* 0x7fffffff03ff7812 */ /* 0x000fc8000782c0ff */
[----:B------:R-:W-:-:S13]  /*5ab0*/  PLOP3.LUT P0, PT, P0, P1, PT, 0x2f, 0xf2 ;  /* 0x0000000000f2781c */ /* 0x000fda0000702577 */
[----:B------:R-:W-:Y:S05]  /*5ac0*/  @P0 BRA `(.L_x_102) ;  /* 0x0000000400000947 */ /* 0x000fea0003800000 */
[----:B------:R-:W-:Y:S02]  /*5ad0*/  ISETP.GE.AND P0, PT, R76, RZ, PT ;  /* 0x000000ff4c00720c */ /* 0x000fe40003f06270 */
[----:B------:R-:W-:-:S11]  /*5ae0*/  ISETP.GE.AND P1, PT, R77, RZ, PT ;  /* 0x000000ff4d00720c */ /* 0x000fd60003f26270 */
[----:B------:R-:W-:Y:S01]  /*5af0*/  @P0 MOV R75, RZ ;  /* 0x000000ff004b0202 */ /* 0x000fe20000000f00 */
[----:B------:R-:W-:Y:S02]  /*5b00*/  @!P0 IMAD.MOV.U32 R75, RZ, RZ, -0x40 ;  /* 0xffffffc0ff4b8424 */ /* 0x000fe400078e00ff */
[----:B------:R-:W-:Y:S01]  /*5b10*/  @!P0 FFMA R0, R0, 1.84467440737095516160e+19, RZ ;  /* 0x5f80000000008823 */ /* 0x000fe200000000ff */
[----:B------:R-:W-:Y:S02]  /*5b20*/  @!P1 FFMA R3, R3, 1.84467440737095516160e+19, RZ ;  /* 0x5f80000003039823 */ /* 0x000fe400000000ff */
[----:B------:R-:W-:-:S07]  /*5b30*/  @!P1 IADD3 R75, PT, PT, R75, 0x40, RZ ;  /* 0x000000404b4b9810 */ /* 0x000fce0007ffe0ff */
.L_x_98:
[----:B------:R-:W-:Y:S01]  /*5b40*/  LEA R76, R71, 0xc0800000, 0x17 ;  /* 0xc0800000474c7811 */ /* 0x000fe200078eb8ff */
[----:B------:R-:W-:Y:S03]  /*5b50*/  BSSY.RECONVERGENT B4, `(.L_x_103) ;  /* 0x0000036000047945 */ /* 0x000fe60003800200 */
[----:B------:R-:W-:Y:S02]  /*5b60*/  IADD3 R79, PT, PT, -R76, R3, RZ ;  /* 0x000000034c4f7210 */ /* 0x000fe40007ffe1ff */
[----:B------:R-:W-:Y:S02]  /*5b70*/  IADD3 R76, PT, PT, R78, -0x7f, RZ ;  /* 0xffffff814e4c7810 */ /* 0x000fe40007ffe0ff */
[----:B------:R-:W0:Y:S01]  /*5b80*/  MUFU.RCP R3, R79 ;  /* 0x0000004f00037308 */ /* 0x000e220000001000 */
[----:B------:R-:W-:Y:S02]  /*5b90*/  FADD.FTZ R77, -R79, -RZ ;  /* 0x800000ff4f4d7221 */ /* 0x000fe40000010100 */
[C---:B------:R-:W-:Y:S01]  /*5ba0*/  IMAD R0, R76.reuse, -0x800000, R0 ;  /* 0xff8000004c007824 */ /* 0x040fe200078e0200 */
[----:B------:R-:W-:-:S05]  /*5bb0*/  IADD3 R76, PT, PT, R76, 0x7f, -R71 ;  /* 0x0000007f4c4c7810 */ /* 0x000fca0007ffe847 */
[----:B------:R-:W-:Y:S02]  /*5bc0*/  IMAD.IADD R76, R76, 0x1, R75 ;  /* 0x000000014c4c7824 */ /* 0x000fe400078e024b */
[----:B0-----:R-:W-:-:S04]  /*5bd0*/  FFMA R78, R3, R77, 1 ;  /* 0x3f800000034e7423 */ /* 0x001fc8000000004d */
[----:B------:R-:W-:-:S04]  /*5be0*/  FFMA R3, R3, R78, R3 ;  /* 0x0000004e03037223 */ /* 0x000fc80000000003 */
[----:B------:R-:W-:-:S04]  /*5bf0*/  FFMA R78, R0, R3, RZ ;  /* 0x00000003004e7223 */ /* 0x000fc800000000ff */
[----:B------:R-:W-:-:S04]  /*5c00*/  FFMA R80, R77, R78, R0 ;  /* 0x0000004e4d507223 */ /* 0x000fc80000000000 */
[----:B------:R-:W-:-:S04]  /*5c10*/  FFMA R78, R3, R80, R78 ;  /* 0x00000050034e7223 */ /* 0x000fc8000000004e */
[----:B------:R-:W-:-:S04]  /*5c20*/  FFMA R77, R77, R78, R0 ;  /* 0x0000004e4d4d7223 */ /* 0x000fc80000000000 */
[----:B------:R-:W-:-:S05]  /*5c30*/  FFMA R0, R3, R77, R78 ;  /* 0x0000004d03007223 */ /* 0x000fca000000004e */
[----:B------:R-:W-:-:S04]  /*5c40*/  SHF.R.U32.HI R71, RZ, 0x17, R0 ;  /* 0x00000017ff477819 */ /* 0x000fc80000011600 */
[----:B------:R-:W-:-:S04]  /*5c50*/  LOP3.LUT R71, R71, 0xff, RZ, 0xc0, !PT ;  /* 0x000000ff47477812 */ /* 0x000fc800078ec0ff */
[----:B------:R-:W-:-:S04]  /*5c60*/  IADD3 R79, PT, PT, R71, R76, RZ ;  /* 0x0000004c474f7210 */ /* 0x000fc80007ffe0ff */
[----:B------:R-:W-:-:S04]  /*5c70*/  IADD3 R71, PT, PT, R79, -0x1, RZ ;  /* 0xffffffff4f477810 */ /* 0x000fc80007ffe0ff */
[----:B------:R-:W-:-:S13]  /*5c80*/  ISETP.GE.U32.AND P0, PT, R71, 0xfe, PT ;  /* 0x000000fe4700780c */ /* 0x000fda0003f06070 */
[----:B------:R-:W-:Y:S05]  /*5c90*/  @!P0 BRA `(.L_x_104) ;  /* 0x0000000000808947 */ /* 0x000fea0003800000 */
[----:B------:R-:W-:-:S13]  /*5ca0*/  ISETP.GT.AND P0, PT, R79, 0xfe, PT ;  /* 0x000000fe4f00780c */ /* 0x000fda0003f04270 */
[----:B------:R-:W-:Y:S05]  /*5cb0*/  @P0 BRA `(.L_x_105) ;  /* 0x00000000006c0947 */ /* 0x000fea0003800000 */
[----:B------:R-:W-:-:S13]  /*5cc0*/  ISETP.GE.AND P0, PT, R79, 0x1, PT ;  /* 0x000000014f00780c */ /* 0x000fda0003f06270 */
[----:B------:R-:W-:Y:S05]  /*5cd0*/  @P0 BRA `(.L_x_106) ;  /* 0x0000000000740947 */ /* 0x000fea0003800000 */
[----:B------:R-:W-:Y:S02]  /*5ce0*/  ISETP.GE.AND P0, PT, R79, -0x18, PT ;  /* 0xffffffe84f00780c */ /* 0x000fe40003f06270 */
[----:B------:R-:W-:-:S11]  /*5cf0*/  LOP3.LUT R0, R0, 0x80000000, RZ, 0xc0, !PT ;  /* 0x8000000000007812 */ /* 0x000fd600078ec0ff */
[----:B------:R-:W-:Y:S05]  /*5d00*/  @!P0 BRA `(.L_x_106) ;  /* 0x0000000000688947 */ /* 0x000fea0003800000 */
[-CC-:B------:R-:W-:Y:S01]  /*5d10*/  FFMA.RZ R71, R3, R77.reuse, R78.reuse ;  /* 0x0000004d03477223 */ /* 0x180fe2000000c04e */
[C---:B------:R-:W-:Y:S02]  /*5d20*/  IADD3 R76, PT, PT, R79.reuse, 0x20, RZ ;  /* 0x000000204f4c7810 */ /* 0x040fe40007ffe0ff */
[----:B------:R-:W-:Y:S02]  /*5d30*/  ISETP.NE.AND P3, PT, R79, RZ, PT ;  /* 0x000000ff4f00720c */ /* 0x000fe40003f65270 */
[----:B------:R-:W-:Y:S01]  /*5d40*/  LOP3.LUT R75, R71, 0x7fffff, RZ, 0xc0, !PT ;  /* 0x007fffff474b7812 */ /* 0x000fe200078ec0ff */
[CCC-:B------:R-:W-:Y:S01]  /*5d50*/  FFMA.RP R71, R3.reuse, R77.reuse, R78.reuse ;  /* 0x0000004d03477223 */ /* 0x1c0fe2000000804e */
[----:B------:R-:W-:Y:S01]  /*5d60*/  FFMA.RM R78, R3, R77, R78 ;  /* 0x0000004d034e7223 */ /* 0x000fe2000000404e */
[----:B------:R-:W-:Y:S01]  /*5d70*/  IMAD.MOV R3, RZ, RZ, -R79 ;  /* 0x000000ffff037224 */ /* 0x000fe200078e0a4f */
[----:B------:R-:W-:Y:S02]  /*5d80*/  LOP3.LUT R75, R75, 0x800000, RZ, 0xfc, !PT ;  /* 0x008000004b4b7812 */ /* 0x000fe400078efcff */
[----:B------:R-:W-:-:S02]  /*5d90*/  ISETP.NE.AND P1, PT, R79, RZ, PT ;  /* 0x000000ff4f00720c */ /* 0x000fc40003f25270 */
[----:B------:R-:W-:Y:S02]  /*5da0*/  SHF.L.U32 R76, R75, R76, RZ ;  /* 0x0000004c4b4c7219 */ /* 0x000fe400000006ff */
[----:B------:R-:W-:Y:S02]  /*5db0*/  FSETP.NEU.FTZ.AND P0, PT, R71, R78, PT ;  /* 0x0000004e4700720b */ /* 0x000fe40003f1d000 */
[----:B------:R-:W-:Y:S02]  /*5dc0*/  SEL R78, R3, RZ, P3 ;  /* 0x000000ff034e7207 */ /* 0x000fe40001800000 */
[----:B------:R-:W-:Y:S02]  /*5dd0*/  ISETP.NE.AND P1, PT, R76, RZ, P1 ;  /* 0x000000ff4c00720c */ /* 0x000fe40000f25270 */
[----:B------:R-:W-:Y:S02]  /*5de0*/  SHF.R.U32.HI R78, RZ, R78, R75 ;  /* 0x0000004eff4e7219 */ /* 0x000fe4000001164b */
[----:B------:R-:W-:-:S02]  /*5df0*/  PLOP3.LUT P0, PT, P0, P1, PT, 0xf8, 0x8f ;  /* 0x00000000008f781c */ /* 0x000fc40000703f70 */
[----:B------:R-:W-:Y:S02]  /*5e00*/  SHF.R.U32.HI R76, RZ, 0x1, R78 ;  /* 0x00000001ff4c7819 */ /* 0x000fe4000001164e */
[----:B------:R-:W-:-:S04]  /*5e10*/  SEL R3, RZ, 0x1, !P0 ;  /* 0x00000001ff037807 */ /* 0x000fc80004000000 */
[----:B------:R-:W-:-:S04]  /*5e20*/  LOP3.LUT R3, R3, 0x1, R76, 0xf8, !PT ;  /* 0x0000000103037812 */ /* 0x000fc800078ef84c */
[----:B------:R-:W-:-:S04]  /*5e30*/  LOP3.LUT R3, R3, R78, RZ, 0xc0, !PT ;  /* 0x0000004e03037212 */ /* 0x000fc800078ec0ff */
[----:B------:R-:W-:-:S04]  /*5e40*/  IADD3 R3, PT, PT, R76, R3, RZ ;  /* 0x000000034c037210 */ /* 0x000fc80007ffe0ff */
[----:B------:R-:W-:Y:S01]  /*5e50*/  LOP3.LUT R0, R3, R0, RZ, 0xfc, !PT ;  /* 0x0000000003007212 */ /* 0x000fe200078efcff */
[----:B------:R-:W-:Y:S06]  /*5e60*/  BRA `(.L_x_106) ;  /* 0x0000000000107947 */ /* 0x000fec0003800000 */
.L_x_105:
[----:B------:R-:W-:-:S04]  /*5e70*/  LOP3.LUT R0, R0, 0x80000000, RZ, 0xc0, !PT ;  /* 0x8000000000007812 */ /* 0x000fc800078ec0ff */
[----:B------:R-:W-:Y:S01]  /*5e80*/  LOP3.LUT R0, R0, 0x7f800000, RZ, 0xfc, !PT ;  /* 0x7f80000000007812 */ /* 0x000fe200078efcff */
[----:B------:R-:W-:Y:S06]  /*5e90*/  BRA `(.L_x_106) ;  /* 0x0000000000047947 */ /* 0x000fec0003800000 */
.L_x_104:
[----:B------:R-:W-:-:S07]  /*5ea0*/  LEA R0, R76, R0, 0x17 ;  /* 0x000000004c007211 */ /* 0x000fce00078eb8ff */
.L_x_106:
[----:B------:R-:W-:Y:S05]  /*5eb0*/  BSYNC.RECONVERGENT B4 ;  /* 0x0000000000047941 */ /* 0x000fea0003800200 */
.L_x_103:
[----:B------:R-:W-:Y:S05]  /*5ec0*/  BRA `(.L_x_107) ;  /* 0x0000000000207947 */ /* 0x000fea0003800000 */
.L_x_102:
[----:B------:R-:W-:-:S04]  /*5ed0*/  LOP3.LUT R0, R3, 0x80000000, R0, 0x48, !PT ;  /* 0x8000000003007812 */ /* 0x000fc800078e4800 */
[----:B------:R-:W-:Y:S01]  /*5ee0*/  LOP3.LUT R0, R0, 0x7f800000, RZ, 0xfc, !PT ;  /* 0x7f80000000007812 */ /* 0x000fe200078efcff */
[----:B------:R-:W-:Y:S06]  /*5ef0*/  BRA `(.L_x_107) ;  /* 0x0000000000147947 */ /* 0x000fec0003800000 */
.L_x_101:
[----:B------:R-:W-:Y:S01]  /*5f00*/  LOP3.LUT R0, R3, 0x80000000, R0, 0x48, !PT ;  /* 0x8000000003007812 */ /* 0x000fe200078e4800 */
[----:B------:R-:W-:Y:S06]  /*5f10*/  BRA `(.L_x_107) ;  /* 0x00000000000c7947 */ /* 0x000fec0003800000 */
.L_x_100:
[----:B------:R-:W0:Y:S01]  /*5f20*/  MUFU.RSQ R0, -QNAN ;  /* 0xffc0000000007908 */ /* 0x000e220000001400 */
[----:B------:R-:W-:Y:S05]  /*5f30*/  BRA `(.L_x_107) ;  /* 0x0000000000047947 */ /* 0x000fea0003800000 */
.L_x_99:
[----:B------:R-:W-:-:S07]  /*5f40*/  FADD.FTZ R0, R0, R3 ;  /* 0x0000000300007221 */ /* 0x000fce0000010000 */
.L_x_107:
[----:B------:R-:W-:Y:S05]  /*5f50*/  BSYNC.RECONVERGENT B3 ;  /* 0x0000000000037941 */ /* 0x000fea0003800200 */
.L_x_97:
[----:B------:R-:W-:-:S04]  /*5f60*/  HFMA2 R71, -RZ, RZ, 0, 0 ;  /* 0x00000000ff477431 */ /* 0x000fc800000001ff */
[----:B0-----:R-:W-:Y:S05]  /*5f70*/  RET.REL.NODEC R70 `(_Z7lud_allPfiii) ;  /* 0xffffffa046207950 */ /* 0x001fea0003c3ffff */
.L_x_108:
[----:B------:R-:W-:-:S00]  /*5f80*/  BRA `(.L_x_108) ;  /* 0xfffffffc00fc7947 */ /* 0x000fc0000383ffff */
[----:B------:R-:W-:-:S00]  /*5f90*/  NOP ;  /* 0x0000000000007918 */ /* 0x000fc00000000000 */
        /* <DEDUP_REMOVED lines=14> */
.L_x_177:


//--------------------- .text._Z12lud_internalPfiii --------------------------
	.section	.text._Z12lud_internalPfiii,"ax",@progbits
	.align	128
        .global         _Z12lud_internalPfiii
        .type           _Z12lud_internalPfiii,@function
        .size           _Z12lud_internalPfiii,(.L_x_181 - _Z12lud_internalPfiii)
        .other          _Z12lud_internalPfiii,@"STO_CUDA_ENTRY STV_DEFAULT"
_Z12lud_internalPfiii:
.text._Z12lud_internalPfiii:
[----:B------:R-:W-:Y:S08]  /*0000*/  LDC R1, c[0x0][0x37c] ;  /* 0x0000df00ff017b82 */ /* 0x000ff00000000800 */
[----:B------:R-:W0:Y:S02]  /*0010*/  LDC R9, c[0x0][0x390] ;  /* 0x0000e400ff097b82 */ /* 0x000e240000000800 */
[----:B0-----:R-:W-:-:S13]  /*0020*/  ISETP.GE.AND P0, PT, R9, 0x1, PT ;  /* 0x000000010900780c */ /* 0x001fda0003f06270 */
[----:B------:R-:W-:Y:S05]  /*0030*/  @!P0 EXIT ;  /* 0x000000000000894d */ /* 0x000fea0003800000 */
[----:B------:R-:W0:Y:S01]  /*0040*/  S2R R16, SR_TID.Y ;  /* 0x0000000000107919 */ /* 0x000e220000002200 */
[----:B------:R-:W0:Y:S01]  /*0050*/  LDCU.64 UR8, c[0x0][0x388] ;  /* 0x00007100ff0877ac */ /* 0x000e220008000a00 */
[----:B------:R-:W1:Y:S01]  /*0060*/  S2UR UR6, SR_CgaCtaId ;  /* 0x00000000000679c3 */ /* 0x000e620000008800 */
[----:B------:R-:W-:Y:S01]  /*0070*/  IADD3 R9, PT, PT, -R9, RZ, RZ ;  /* 0x000000ff09097210 */ /* 0x000fe20007ffe1ff */
[----:B------:R-:W2:Y:S01]  /*0080*/  S2R R0, SR_CTAID.Y ;  /* 0x0000000000007919 */ /* 0x000ea20000002600 */
[----:B------:R-:W-:Y:S01]  /*0090*/  UMOV UR4, 0x400 ;  /* 0x0000040000047882 */ /* 0x000fe20000000000 */
[----:B------:R-:W3:Y:S01]  /*00a0*/  LDCU UR7, c[0x0][0x370] ;  /* 0x00006e00ff0777ac */ /* 0x000ee20008000800 */
[----:B------:R-:W4:Y:S03]  /*00b0*/  S2R R7, SR_TID.X ;  /* 0x0000000000077919 */ /* 0x000f260000002100 */
[----:B------:R-:W3:Y:S01]  /*00c0*/  LDC.64 R10, c[0x0][0x380] ;  /* 0x0000e000ff0a7b82 */ /* 0x000ee20000000a00 */
[----:B------:R-:W-:Y:S01]  /*00d0*/  UIADD3 UR5, UPT, UPT, UR4, 0x400, URZ ;  /* 0x0000040004057890 */ /* 0x000fe2000fffe0ff */
[----:B------:R-:W5:Y:S01]  /*00e0*/  S2R R2, SR_CTAID.X ;  /* 0x0000000000027919 */ /* 0x000f620000002500 */
[----:B------:R-:W0:Y:S01]  /*00f0*/  LDCU.64 UR10, c[0x0][0x358] ;  /* 0x00006b00ff0a77ac */ /* 0x000e220008000a00 */
[----:B-1----:R-:W-:-:S02]  /*0100*/  ULEA UR4, UR6, UR4, 0x18 ;  /* 0x0000000406047291 */ /* 0x002fc4000f8ec0ff */
[----:B------:R-:W-:Y:S01]  /*0110*/  ULEA UR5, UR6, UR5, 0x18 ;  /* 0x0000000506057291 */ /* 0x000fe2000f8ec0ff */
[----:B------:R-:W1:Y:S01]  /*0120*/  LDCU UR6, c[0x0][0x374] ;  /* 0x00006e80ff0677ac */ /* 0x000e620008000800 */
[----:B0-----:R-:W-:-:S04]  /*0130*/  IADD3 R4, PT, PT, R16, UR9, RZ ;  /* 0x0000000910047c10 */ /* 0x001fc8000fffe0ff */
[----:B------:R-:W-:Y:S02]  /*0140*/  LEA R8, R16, UR5, 0x6 ;  /* 0x0000000510087c11 */ /* 0x000fe4000f8e30ff */
[----:B--2---:R-:W-:Y:S02]  /*0150*/  LEA R5, R0, R4, 0x4 ;  /* 0x0000000400057211 */ /* 0x004fe400078e20ff */
[----:B----4-:R-:W-:Y:S02]  /*0160*/  IADD3 R3, PT, PT, R7, UR9, RZ ;  /* 0x0000000907037c10 */ /* 0x010fe4000fffe0ff */
[----:B------:R-:W-:Y:S02]  /*0170*/  IADD3 R6, PT, PT, R5, 0x10, RZ ;  /* 0x0000001005067810 */ /* 0x000fe40007ffe0ff */
[C---:B------:R-:W-:Y:S01]  /*0180*/  LEA R18, R7.reuse, R8, 0x2 ;  /* 0x0000000807127211 */ /* 0x040fe200078e10ff */
[--C-:B------:R-:W-:Y:S02]  /*0190*/  IMAD R17, R4, UR8, R3.reuse ;  /* 0x0000000804117c24 */ /* 0x100fe4000f8e0203 */
[----:B------:R-:W-:Y:S01]  /*01a0*/  IMAD R19, R6, UR8, R3 ;  /* 0x0000000806137c24 */ /* 0x000fe2000f8e0203 */
[----:B------:R-:W-:Y:S01]  /*01b0*/  LEA R3, R7, UR4, 0x2 ;  /* 0x0000000407037c11 */ /* 0x000fe2000f8e10ff */
[----:B------:R-:W-:Y:S01]  /*01c0*/  ULEA UR4, UR8, 0x10, 0x4 ;  /* 0x0000001008047891 */ /* 0x000fe2000f8e20ff */
[----:B-----5:R-:W-:-:S02]  /*01d0*/  LEA R17, R2, R17, 0x4 ;  /* 0x0000001102117211 */ /* 0x020fc400078e20ff */
[----:B------:R-:W-:Y:S02]  /*01e0*/  IADD3 R21, PT, PT, R19, 0x10, RZ ;  /* 0x0000001013157810 */ /* 0x000fe40007ffe0ff */
[----:B------:R-:W-:Y:S02]  /*01f0*/  LEA R16, R16, R3, 0x6 ;  /* 0x0000000310107211 */ /* 0x000fe400078e30ff */
[----:B-1----:R-:W-:-:S07]  /*0200*/  LEA R19, R2, R19, 0x4 ;  /* 0x0000001302137211 */ /* 0x002fce00078e20ff */
.L_x_110:
[----:B------:R-:W-:Y:S02]  /*0210*/  ISETP.GE.U32.AND P0, PT, R0, UR6, PT ;  /* 0x0000000600007c0c */ /* 0x000fe4000bf06070 */
[----:B------:R-:W-:Y:S02]  /*0220*/  IADD3 R9, PT, PT, R9, 0x1, RZ ;  /* 0x0000000109097810 */ /* 0x000fe40007ffe0ff */
[----:B---3--:R-:W-:Y:S02]  /*0230*/  ISETP.GE.U32.OR P0, PT, R2, UR7, P0 ;  /* 0x0000000702007c0c */ /* 0x008fe40008706470 */
[----:B------:R-:W-:Y:S02]  /*0240*/  ISETP.NE.AND P1, PT, R9, RZ, PT ;  /* 0x000000ff0900720c */ /* 0x000fe40003f25270 */
[----:B------:R-:W-:Y:S02]  /*0250*/  IADD3 R0, PT, PT, R0, 0x1, RZ ;  /* 0x0000000100007810 */ /* 0x000fe40007ffe0ff */
[----:B------:R-:W-:-:S07]  /*0260*/  IADD3 R2, PT, PT, R2, 0x1, RZ ;  /* 0x0000000102027810 */ /* 0x000fce0007ffe0ff */
[----:B0-----:R-:W-:Y:S05]  /*0270*/  @P0 BRA `(.L_x_109) ;  /* 0x0000000000c80947 */ /* 0x001fea0003800000 */
[----:B------:R-:W-:Y:S02]  /*0280*/  IADD3 R13, PT, PT, R17, 0x10, RZ ;  /* 0x00000010110d7810 */ /* 0x000fe40007ffe0ff */
[----:B------:R-:W-:-:S03]  /*0290*/  IADD3 R15, PT, PT, R21, -0x10, RZ ;  /* 0xfffffff0150f7810 */ /* 0x000fc60007ffe0ff */
[----:B------:R-:W-:-:S04]  /*02a0*/  IMAD.WIDE.U32 R12, R13, 0x4, R10 ;  /* 0x000000040d0c7825 */ /* 0x000fc800078e000a */
[----:B------:R-:W-:Y:S02]  /*02b0*/  IMAD.WIDE.U32 R14, R15, 0x4, R10 ;  /* 0x000000040f0e7825 */ /* 0x000fe400078e000a */
[----:B------:R-:W2:Y:S04]  /*02c0*/  LDG.E R13, desc[UR10][R12.64] ;  /* 0x0000000a0c0d7981 */ /* 0x000ea8000c1e1900 */
[----:B------:R-:W3:Y:S01]  /*02d0*/  LDG.E R15, desc[UR10][R14.64] ;  /* 0x0000000a0e0f7981 */ /* 0x000ee2000c1e1900 */
[----:B------:R-:W-:-:S05]  /*02e0*/  IADD3 R23, PT, PT, R19, 0x10, RZ ;  /* 0x0000001013177810 */ /* 0x000fca0007ffe0ff */
[----:B------:R-:W-:Y:S01]  /*02f0*/  IMAD.WIDE.U32 R22, R23, 0x4, R10 ;  /* 0x0000000417167825 */ /* 0x000fe200078e000a */
[----:B--2---:R-:W-:Y:S04]  /*0300*/  STS [R16], R13 ;  /* 0x0000000d10007388 */ /* 0x004fe80000000800 */
[----:B---3--:R-:W-:Y:S01]  /*0310*/  STS [R18], R15 ;  /* 0x0000000f12007388 */ /* 0x008fe20000000800 */
[----:B------:R-:W-:Y:S06]  /*0320*/  BAR.SYNC.DEFER_BLOCKING 0x0 ;  /* 0x0000000000007b1d */ /* 0x000fec0000010000 */
[----:B------:R-:W2:Y:S04]  /*0330*/  LDG.E R20, desc[UR10][R22.64] ;  /* 0x0000000a16147981 */ /* 0x000ea8000c1e1900 */
[----:B------:R-:W-:Y:S04]  /*0340*/  LDS R27, [R3] ;  /* 0x00000000031b7984 */ /* 0x000fe80000000800 */
[----:B------:R-:W0:Y:S04]  /*0350*/  LDS.128 R4, [R8] ;  /* 0x0000000008047984 */ /* 0x000e280000000c00 */
[----:B------:R-:W1:Y:S04]  /*0360*/  LDS R29, [R3+0x40] ;  /* 0x00004000031d7984 */ /* 0x000e680000000800 */
[----:B------:R-:W3:Y:S04]  /*0370*/  LDS R25, [R3+0x80] ;  /* 0x0000800003197984 */ /* 0x000ee80000000800 */
[----:B------:R-:W-:Y:S01]  /*0380*/  LDS R24, [R3+0x140] ;  /* 0x0001400003187984 */ /* 0x000fe20000000800 */
[----:B0-----:R-:W-:-:S03]  /*0390*/  FFMA R12, R4, R27, RZ ;  /* 0x0000001b040c7223 */ /* 0x001fc600000000ff */
[----:B------:R-:W0:Y:S01]  /*03a0*/  LDS R4, [R3+0xc0] ;  /* 0x0000c00003047984 */ /* 0x000e220000000800 */
[----:B-1----:R-:W-:-:S03]  /*03b0*/  FFMA R26, R29, R5, R12 ;  /* 0x000000051d1a7223 */ /* 0x002fc6000000000c */
[----:B------:R-:W-:Y:S01]  /*03c0*/  LDS R27, [R3+0x100] ;  /* 0x00010000031b7984 */ /* 0x000fe20000000800 */
[----:B---3--:R-:W-:-:S03]  /*03d0*/  FFMA R5, R25, R6, R26 ;  /* 0x0000000619057223 */ /* 0x008fc6000000001a */
[----:B------:R-:W1:Y:S04]  /*03e0*/  LDS.128 R12, [R8+0x10] ;  /* 0x00001000080c7984 */ /* 0x000e680000000c00 */
[----:B------:R-:W3:Y:S01]  /*03f0*/  LDS R25, [R3+0x180] ;  /* 0x0001800003197984 */ /* 0x000ee20000000800 */
[----:B0-----:R-:W-:-:S04]  /*0400*/  FFMA R5, R4, R7, R5 ;  /* 0x0000000704057223 */ /* 0x001fc80000000005 */
[----:B-1----:R-:W-:Y:S02]  /*0410*/  FFMA R5, R12, R27, R5 ;  /* 0x0000001b0c057223 */ /* 0x002fe40000000005 */
[----:B------:R-:W0:Y:S02]  /*0420*/  LDS R12, [R3+0x1c0] ;  /* 0x0001c000030c7984 */ /* 0x000e240000000800 */
[----:B------:R-:W-:Y:S02]  /*0430*/  FFMA R26, R24, R13, R5 ;  /* 0x0000000d181a7223 */ /* 0x000fe40000000005 */
[----:B------:R-:W-:Y:S02]  /*0440*/  LDS R27, [R3+0x200] ;  /* 0x00020000031b7984 */ /* 0x000fe40000000800 */
[----:B---3--:R-:W-:Y:S02]  /*0450*/  FFMA R13, R25, R14, R26 ;  /* 0x0000000e190d7223 */ /* 0x008fe4000000001a */
[----:B------:R-:W1:Y:S04]  /*0460*/  LDS.128 R4, [R8+0x20] ;  /* 0x0000200008047984 */ /* 0x000e680000000c00 */
[----:B------:R-:W3:Y:S04]  /*0470*/  LDS R24, [R3+0x240] ;  /* 0x0002400003187984 */ /* 0x000ee80000000800 */
[----:B------:R-:W4:Y:S01]  /*0480*/  LDS R25, [R3+0x280] ;  /* 0x0002800003197984 */ /* 0x000f220000000800 */
[----:B0-----:R-:W-:-:S04]  /*0490*/  FFMA R13, R12, R15, R13 ;  /* 0x0000000f0c0d7223 */ /* 0x001fc8000000000d */
[----:B-1----:R-:W-:Y:S02]  /*04a0*/  FFMA R13, R4, R27, R13 ;  /* 0x0000001b040d7223 */ /* 0x002fe4000000000d */
[----:B------:R-:W0:Y:S02]  /*04b0*/  LDS R4, [R3+0x2c0] ;  /* 0x0002c00003047984 */ /* 0x000e240000000800 */
[----:B---3--:R-:W-:Y:S02]  /*04c0*/  FFMA R24, R24, R5, R13 ;  /* 0x0000000518187223 */ /* 0x008fe4000000000d */
[----:B------:R-:W-:Y:S02]  /*04d0*/  LDS R5, [R3+0x300] ;  /* 0x0003000003057984 */ /* 0x000fe40000000800 */
[----:B----4-:R-:W-:Y:S02]  /*04e0*/  FFMA R25, R25, R6, R24 ;  /* 0x0000000619197223 */ /* 0x010fe40000000018 */
[----:B------:R-:W1:Y:S04]  /*04f0*/  LDS.128 R12, [R8+0x30] ;  /* 0x00003000080c7984 */ /* 0x000e680000000c00 */
[----:B------:R-:W3:Y:S04]  /*0500*/  LDS R27, [R3+0x340] ;  /* 0x00034000031b7984 */ /* 0x000ee80000000800 */
[----:B------:R-:W4:Y:S04]  /*0510*/  LDS R24, [R3+0x380] ;  /* 0x0003800003187984 */ /* 0x000f280000000800 */
[----:B------:R-:W5:Y:S01]  /*0520*/  LDS R6, [R3+0x3c0] ;  /* 0x0003c00003067984 */ /* 0x000f620000000800 */
[----:B0-----:R-:W-:-:S04]  /*0530*/  FFMA R7, R4, R7, R25 ;  /* 0x0000000704077223 */ /* 0x001fc80000000019 */
[----:B-1----:R-:W-:-:S04]  /*0540*/  FFMA R12, R12, R5, R7 ;  /* 0x000000050c0c7223 */ /* 0x002fc80000000007 */
[----:B---3--:R-:W-:-:S04]  /*0550*/  FFMA R13, R27, R13, R12 ;  /* 0x0000000d1b0d7223 */ /* 0x008fc8000000000c */
[----:B----4-:R-:W-:-:S04]  /*0560*/  FFMA R13, R24, R14, R13 ;  /* 0x0000000e180d7223 */ /* 0x010fc8000000000d */
[----:B-----5:R-:W-:-:S04]  /*0570*/  FFMA R13, R6, R15, R13 ;  /* 0x0000000f060d7223 */ /* 0x020fc8000000000d */
[----:B--2---:R-:W-:-:S05]  /*0580*/  FADD R13, -R13, R20 ;  /* 0x000000140d0d7221 */ /* 0x004fca0000000100 */
[----:B------:R0:W-:Y:S02]  /*0590*/  STG.E desc[UR10][R22.64], R13 ;  /* 0x0000000d16007986 */ /* 0x0001e4000c10190a */
.L_x_109:
[----:B------:R-:W-:Y:S02]  /*05a0*/  IADD3 R17, PT, PT, R17, UR4, RZ ;  /* 0x0000000411117c10 */ /* 0x000fe4000fffe0ff */
[----:B------:R-:W-:Y:S02]  /*05b0*/  IADD3 R21, PT, PT, R21, UR4, RZ ;  /* 0x0000000415157c10 */ /* 0x000fe4000fffe0ff */
[----:B------:R-:W-:Y:S01]  /*05c0*/  IADD3 R19, PT, PT, R19, UR4, RZ ;  /* 0x0000000413137c10 */ /* 0x000fe2000fffe0ff */
[----:B------:R-:W-:Y:S06]  /*05d0*/  @P1 BRA `(.L_x_110) ;  /* 0xfffffffc000c1947 */ /* 0x000fec000383ffff */
[----:B------:R-:W-:Y:S05]  /*05e0*/  EXIT ;  /* 0x000000000000794d */ /* 0x000fea0003800000 */
.L_x_111:
        /* <DEDUP_REMOVED lines=9> */
.L_x_181:


//--------------------- .text._Z13lud_perimeterPfiii --------------------------
	.section	.text._Z13lud_perimeterPfiii,"ax",@progbits
	.align	128
        .global         _Z13lud_perimeterPfiii
        .type           _Z13lud_perimeterPfiii,@function
        .size           _Z13lud_perimeterPfiii,(.L_x_178 - _Z13lud_perimeterPfiii)
        .other          _Z13lud_perimeterPfiii,@"STO_CUDA_ENTRY STV_DEFAULT"
_Z13lud_perimeterPfiii:
.text._Z13lud_perimeterPfiii:
[----:B------:R-:W-:Y:S08]  /*0000*/  LDC R1, c[0x0][0x37c] ;  /* 0x0000df00ff017b82 */ /* 0x000ff00000000800 */
[----:B------:R-:W0:Y:S02]  /*0010*/  LDC R0, c[0x0][0x390] ;  /* 0x0000e400ff007b82 */ /* 0x000e240000000800 */
[----:B0-----:R-:W-:-:S13]  /*0020*/  ISETP.GE.AND P0, PT, R0, 0x1, PT ;  /* 0x000000010000780c */ /* 0x001fda0003f06270 */
[----:B------:R-:W-:Y:S05]  /*0030*/  @!P0 EXIT ;  /* 0x000000000000894d */ /* 0x000fea0003800000 */
[----:B------:R-:W0:Y:S01]  /*0040*/  S2R R2, SR_TID.X ;  /* 0x0000000000027919 */ /* 0x000e220000002100 */
[----:B------:R-:W1:Y:S01]  /*0050*/  S2UR UR7, SR_CgaCtaId ;  /* 0x00000000000779c3 */ /* 0x000e620000008800 */
[----:B------:R-:W-:Y:S01]  /*0060*/  UMOV UR4, 0x400 ;  /* 0x0000040000047882 */ /* 0x000fe20000000000 */
[----:B------:R-:W-:Y:S01]  /*0070*/  IMAD.MOV.U32 R3, RZ, RZ, RZ ;  /* 0x000000ffff037224 */ /* 0x000fe200078e00ff */
[----:B------:R-:W2:Y:S01]  /*0080*/  S2R R0, SR_CTAID.X ;  /* 0x0000000000007919 */ /* 0x000ea20000002500 */
[----:B------:R-:W-:Y:S02]  /*0090*/  UIADD3 UR5, UPT, UPT, UR4, 0x800, URZ ;  /* 0x0000080004057890 */ /* 0x000fe4000fffe0ff */
[----:B------:R-:W-:Y:S02]  /*00a0*/  UIADD3 UR6, UPT, UPT, UR4, 0x400, URZ ;  /* 0x0000040004067890 */ /* 0x000fe4000fffe0ff */
[----:B------:R-:W3:Y:S01]  /*00b0*/  LDC R5, c[0x0][0x388] ;  /* 0x0000e200ff057b82 */ /* 0x000ee20000000800 */
[----:B------:R-:W4:Y:S01]  /*00c0*/  LDCU UR8, c[0x0][0x370] ;  /* 0x00006e00ff0877ac */ /* 0x000f220008000800 */
[----:B------:R-:W0:Y:S01]  /*00d0*/  LDCU.64 UR10, c[0x0][0x358] ;  /* 0x00006b00ff0a77ac */ /* 0x000e220008000a00 */
[----:B-1----:R-:W-:-:S02]  /*00e0*/  ULEA UR5, UR7, UR5, 0x18 ;  /* 0x0000000507057291 */ /* 0x002fc4000f8ec0ff */
[----:B------:R-:W-:Y:S02]  /*00f0*/  ULEA UR4, UR7, UR4, 0x18 ;  /* 0x0000000407047291 */ /* 0x000fe4000f8ec0ff */
[----:B------:R-:W-:Y:S02]  /*0100*/  ULEA UR6, UR7, UR6, 0x18 ;  /* 0x0000000607067291 */ /* 0x000fe4000f8ec0ff */
[C---:B0-----:R-:W-:Y:S02]  /*0110*/  LEA R10, R2.reuse, UR5, 0x6 ;  /* 0x00000005020a7c11 */ /* 0x041fe4000f8e30ff */
[----:B------:R-:W-:Y:S01]  /*0120*/  LEA R7, R2, UR5, 0x2 ;  /* 0x0000000502077c11 */ /* 0x000fe2000f8e10ff */
[----:B--2---:R-:W-:Y:S01]  /*0130*/  VIADD R4, R0, 0x1 ;  /* 0x0000000100047836 */ /* 0x004fe20000000000 */
[----:B---3--:R-:W-:Y:S01]  /*0140*/  IADD3 R5, PT, PT, R2, -0x10, R5 ;  /* 0xfffffff002057810 */ /* 0x008fe20007ffe005 */
[----:B------:R-:W-:Y:S01]  /*0150*/  VIADD R10, R10, 0xfffffc00 ;  /* 0xfffffc000a0a7836 */ /* 0x000fe20000000000 */
[----:B------:R-:W-:Y:S01]  /*0160*/  LEA R6, R2, UR4, 0x2 ;  /* 0x0000000402067c11 */ /* 0x000fe2000f8e10ff */
[----:B------:R-:W-:Y:S01]  /*0170*/  IMAD R8, R4, 0x10, R2 ;  /* 0x0000001004087824 */ /* 0x000fe200078e0202 */
[C---:B------:R-:W-:Y:S01]  /*0180*/  LEA R9, R2.reuse, UR6, 0x2 ;  /* 0x0000000602097c11 */ /* 0x040fe2000f8e10ff */
[----:B----4-:R-:W-:-:S07]  /*0190*/  IMAD R11, R2, 0x3c, R7 ;  /* 0x0000003c020b7824 */ /* 0x010fce00078e0207 */
.L_x_135:
[----:B01----:R-:W-:-:S05]  /*01a0*/  IMAD.IADD R12, R0, 0x1, R3 ;  /* 0x00000001000c7824 */ /* 0x003fca00078e0203 */
[----:B------:R-:W-:-:S13]  /*01b0*/  ISETP.GE.U32.AND P0, PT, R12, UR8, PT ;  /* 0x000000080c007c0c */ /* 0x000fda000bf06070 */
[----:B------:R-:W-:Y:S05]  /*01c0*/  @P0 BRA `(.L_x_112) ;  /* 0x0000002800c80947 */ /* 0x000fea0003800000 */
[----:B------:R-:W0:Y:S01]  /*01d0*/  LDC R20, c[0x0][0x38c] ;  /* 0x0000e300ff147b82 */ /* 0x000e220000000800 */
[----:B------:R-:W-:Y:S01]  /*01e0*/  ISETP.GT.U32.AND P0, PT, R2, 0xf, PT ;  /* 0x0000000f0200780c */ /* 0x000fe20003f04070 */
[----:B------:R-:W-:Y:S01]  /*01f0*/  BSSY.RECONVERGENT B0, `(.L_x_113) ;  /* 0x0000108000007945 */ /* 0x000fe20003800200 */
[----:B0-----:R-:W-:-:S11]  /*0200*/  IMAD R13, R3, 0x10, R20 ;  /* 0x00000010030d7824 */ /* 0x001fd600078e0214 */
[----:B------:R-:W-:Y:S05]  /*0210*/  @P0 BRA `(.L_x_114) ;  /* 0x0000000400740947 */ /* 0x000fea0003800000 */
[----:B------:R-:W0:Y:S08]  /*0220*/  LDC R12, c[0x0][0x388] ;  /* 0x0000e200ff0c7b82 */ /* 0x000e300000000800 */
[----:B------:R-:W1:Y:S01]  /*0230*/  LDC.64 R14, c[0x0][0x380] ;  /* 0x0000e000ff0e7b82 */ /* 0x000e620000000a00 */
[----:B0-----:R-:W-:-:S04]  /*0240*/  IMAD R29, R13, R12, R13 ;  /* 0x0000000c0d1d7224 */ /* 0x001fc800078e020d */
[----:B------:R-:W-:-:S04]  /*0250*/  IMAD.IADD R21, R29, 0x1, R2 ;  /* 0x000000011d157824 */ /* 0x000fc800078e0202 */
[----:B-1----:R-:W-:-:S04]  /*0260*/  IMAD.WIDE R20, R21, 0x4, R14 ;  /* 0x0000000415147825 */ /* 0x002fc800078e020e */
[C---:B------:R-:W-:Y:S02]  /*0270*/  IMAD.WIDE R26, R12.reuse, 0x4, R20 ;  /* 0x000000040c1a7825 */ /* 0x040fe400078e0214 */
[----:B------:R-:W2:Y:S02]  /*0280*/  LDG.E R20, desc[UR10][R20.64] ;  /* 0x0000000a14147981 */ /* 0x000ea4000c1e1900 */
[----:B------:R-:W-:-:S04]  /*0290*/  IMAD.WIDE R22, R12, 0x4, R26 ;  /* 0x000000040c167825 */ /* 0x000fc800078e021a */
[C---:B------:R-:W-:Y:S01]  /*02a0*/  IMAD.WIDE R16, R12.reuse, 0x4, R22 ;  /* 0x000000040c107825 */ /* 0x040fe200078e0216 */
[----:B------:R0:W3:Y:S04]  /*02b0*/  LDG.E R21, desc[UR10][R26.64] ;  /* 0x0000000a1a157981 */ /* 0x0000e8000c1e1900 */
[----:B------:R-:W4:Y:S01]  /*02c0*/  LDG.E R23, desc[UR10][R22.64] ;  /* 0x0000000a16177981 */ /* 0x000f22000c1e1900 */
[----:B------:R-:W-:-:S05]  /*02d0*/  IMAD.WIDE R24, R12, 0x4, R16 ;  /* 0x000000040c187825 */ /* 0x000fca00078e0210 */
[----:B------:R-:W5:Y:S04]  /*02e0*/  LDG.E R28, desc[UR10][R24.64] ;  /* 0x0000000a181c7981 */ /* 0x000f68000c1e1900 */
[----:B------:R1:W5:Y:S01]  /*02f0*/  LDG.E R22, desc[UR10][R16.64] ;  /* 0x0000000a10167981 */ /* 0x000362000c1e1900 */
[----:B0-----:R-:W-:Y:S02]  /*0300*/  IMAD.IADD R26, R8, 0x1, R29 ;  /* 0x00000001081a7824 */ /* 0x001fe400078e021d */
[----:B-1----:R-:W-:-:S05]  /*0310*/  IMAD.WIDE R16, R12, 0x4, R24 ;  /* 0x000000040c107825 */ /* 0x002fca00078e0218 */
[----:B------:R0:W5:Y:S01]  /*0320*/  LDG.E R25, desc[UR10][R16.64] ;  /* 0x0000000a10197981 */ /* 0x000162000c1e1900 */
[----:B------:R-:W-:-:S05]  /*0330*/  IMAD.WIDE R18, R12, 0x4, R16 ;  /* 0x000000040c127825 */ /* 0x000fca00078e0210 */
[----:B------:R1:W5:Y:S01]  /*0340*/  LDG.E R27, desc[UR10][R18.64] ;  /* 0x0000000a121b7981 */ /* 0x000362000c1e1900 */
[----:B0-----:R-:W-:-:S04]  /*0350*/  IMAD.WIDE.U32 R16, R26, 0x4, R14 ;  /* 0x000000041a107825 */ /* 0x001fc800078e000e */
[----:B------:R-:W-:Y:S01]  /*0360*/  IMAD.IADD R26, R26, 0x1, R12 ;  /* 0x000000011a1a7824 */ /* 0x000fe200078e020c */
[----:B------:R-:W5:Y:S01]  /*0370*/  LDG.E R24, desc[UR10][R16.64] ;  /* 0x0000000a10187981 */ /* 0x000f62000c1e1900 */
[----:B-1----:R-:W-:-:S05]  /*0380*/  IMAD.WIDE R18, R12, 0x4, R18 ;  /* 0x000000040c127825 */ /* 0x002fca00078e0212 */
[----:B------:R0:W5:Y:S02]  /*0390*/  LDG.E R29, desc[UR10][R18.64] ;  /* 0x0000000a121d7981 */ /* 0x000164000c1e1900 */
[----:B0-----:R-:W-:-:S04]  /*03a0*/  IMAD.IADD R19, R26, 0x1, R12 ;  /* 0x000000011a137824 */ /* 0x001fc800078e020c */
[C---:B------:R-:W-:Y:S02]  /*03b0*/  IMAD.IADD R17, R19.reuse, 0x1, R12 ;  /* 0x0000000113117824 */ /* 0x040fe400078e020c */
[----:B------:R-:W-:-:S06]  /*03c0*/  IMAD.WIDE.U32 R18, R19, 0x4, R14 ;  /* 0x0000000413127825 */ /* 0x000fcc00078e000e */
[----:B------:R-:W5:Y:S04]  /*03d0*/  LDG.E R18, desc[UR10][R18.64] ;  /* 0x0000000a12127981 */ /* 0x000f68000c1e1900 */
[----:B--2---:R-:W-:Y:S04]  /*03e0*/  STS [R6], R20 ;  /* 0x0000001406007388 */ /* 0x004fe80000000800 */
[----:B---3--:R0:W-:Y:S04]  /*03f0*/  STS [R6+0x40], R21 ;  /* 0x0000401506007388 */ /* 0x0081e80000000800 */
[----:B----4-:R1:W-:Y:S01]  /*0400*/  STS [R6+0x80], R23 ;  /* 0x0000801706007388 */ /* 0x0103e20000000800 */
[----:B0-----:R-:W-:-:S04]  /*0410*/  IMAD.WIDE.U32 R20, R26, 0x4, R14 ;  /* 0x000000041a147825 */ /* 0x001fc800078e000e */
[C---:B-1----:R-:W-:Y:S01]  /*0420*/  IMAD.IADD R23, R17.reuse, 0x1, R12 ;  /* 0x0000000111177824 */ /* 0x042fe200078e020c */
[----:B------:R0:W2:Y:S01]  /*0430*/  LDG.E R26, desc[UR10][R20.64] ;  /* 0x0000000a141a7981 */ /* 0x0000a2000c1e1900 */
[----:B------:R-:W-:-:S06]  /*0440*/  IMAD.WIDE.U32 R16, R17, 0x4, R14 ;  /* 0x0000000411107825 */ /* 0x000fcc00078e000e */
[----:B------:R-:W3:Y:S01]  /*0450*/  LDG.E R16, desc[UR10][R16.64] ;  /* 0x0000000a10107981 */ /* 0x000ee2000c1e1900 */
[----:B0-----:R-:W-:-:S05]  /*0460*/  IMAD.WIDE.U32 R20, R23, 0x4, R14 ;  /* 0x0000000417147825 */ /* 0x001fca00078e000e */
[----:B------:R0:W4:Y:S01]  /*0470*/  LDG.E R17, desc[UR10][R20.64] ;  /* 0x0000000a14117981 */ /* 0x000122000c1e1900 */
[----:B------:R-:W-:-:S03]  /*0480*/  IMAD.IADD R19, R23, 0x1, R12 ;  /* 0x0000000117137824 */ /* 0x000fc600078e020c */
[----:B-----5:R1:W-:Y:S04]  /*0490*/  STS [R6+0xc0], R22 ;  /* 0x0000c01606007388 */ /* 0x0203e80000000800 */
[----:B------:R5:W-:Y:S01]  /*04a0*/  STS [R6+0x100], R28 ;  /* 0x0001001c06007388 */ /* 0x000be20000000800 */
[----:B-1----:R-:W-:-:S04]  /*04b0*/  IMAD.WIDE.U32 R22, R19, 0x4, R14 ;  /* 0x0000000413167825 */ /* 0x002fc800078e000e */
[----:B------:R-:W-:Y:S01]  /*04c0*/  IMAD.IADD R19, R19, 0x1, R12 ;  /* 0x0000000113137824 */ /* 0x000fe200078e020c */
[----:B-----5:R1:W5:Y:S03]  /*04d0*/  LDG.E R28, desc[UR10][R22.64] ;  /* 0x0000000a161c7981 */ /* 0x020366000c1e1900 */
[C---:B0-----:R-:W-:Y:S01]  /*04e0*/  IMAD.WIDE.U32 R20, R19.reuse, 0x4, R14 ;  /* 0x0000000413147825 */ /* 0x041fe200078e000e */
[----:B------:R0:W-:Y:S03]  /*04f0*/  STS [R6+0x140], R25 ;  /* 0x0001401906007388 */ /* 0x0001e60000000800 */
[--C-:B-1----:R-:W-:Y:S02]  /*0500*/  IMAD.IADD R23, R19, 0x1, R12.reuse ;  /* 0x0000000113177824 */ /* 0x102fe400078e020c */
[----:B------:R1:W5:Y:S02]  /*0510*/  LDG.E R19, desc[UR10][R20.64] ;  /* 0x0000000a14137981 */ /* 0x000364000c1e1900 */
[----:B0-----:R-:W-:-:S02]  /*0520*/  IMAD.IADD R25, R23, 0x1, R12 ;  /* 0x0000000117197824 */ /* 0x001fc400078e020c */
[----:B------:R0:W-:Y:S01]  /*0530*/  STS [R6+0x180], R27 ;  /* 0x0001801b06007388 */ /* 0x0001e20000000800 */
[----:B-1----:R-:W-:-:S04]  /*0540*/  IMAD.WIDE.U32 R20, R23, 0x4, R14 ;  /* 0x0000000417147825 */ /* 0x002fc800078e000e */
[C---:B------:R-:W-:Y:S02]  /*0550*/  IMAD.WIDE.U32 R22, R25.reuse, 0x4, R14 ;  /* 0x0000000419167825 */ /* 0x040fe400078e000e */
[----:B------:R-:W5:Y:S02]  /*0560*/  LDG.E R20, desc[UR10][R20.64] ;  /* 0x0000000a14147981 */ /* 0x000f64000c1e1900 */
[----:B------:R-:W-:Y:S02]  /*0570*/  IMAD.IADD R25, R25, 0x1, R12 ;  /* 0x0000000119197824 */ /* 0x000fe400078e020c */
[----:B0-----:R0:W5:Y:S02]  /*0580*/  LDG.E R27, desc[UR10][R22.64] ;  /* 0x0000000a161b7981 */ /* 0x001164000c1e1900 */
[----:B0-----:R-:W-:-:S04]  /*0590*/  IMAD.WIDE.U32 R22, R25, 0x4, R14 ;  /* 0x0000000419167825 */ /* 0x001fc800078e000e */
[--C-:B------:R-:W-:Y:S01]  /*05a0*/  IMAD.IADD R25, R25, 0x1, R12.reuse ;  /* 0x0000000119197824 */ /* 0x100fe200078e020c */
[----:B------:R0:W-:Y:S03]  /*05b0*/  STS [R6+0x1c0], R29 ;  /* 0x0001c01d06007388 */ /* 0x0001e60000000800 */
[----:B------:R-:W-:Y:S01]  /*05c0*/  IMAD.IADD R21, R25, 0x1, R12 ;  /* 0x0000000119157824 */ /* 0x000fe200078e020c */
[----:B------:R-:W-:Y:S04]  /*05d0*/  STS [R9+0x80], R18 ;  /* 0x0000801209007388 */ /* 0x000fe80000000800 */
[----:B0-----:R0:W5:Y:S04]  /*05e0*/  LDG.E R29, desc[UR10][R22.64] ;  /* 0x0000000a161d7981 */ /* 0x001168000c1e1900 */
[----:B------:R1:W-:Y:S01]  /*05f0*/  STS [R9], R24 ;  /* 0x0000001809007388 */ /* 0x0003e20000000800 */
[----:B0-----:R-:W-:-:S04]  /*0600*/  IMAD.WIDE.U32 R22, R21, 0x4, R14 ;  /* 0x0000000415167825 */ /* 0x001fc800078e000e */
[----:B-1----:R-:W-:Y:S01]  /*0610*/  IMAD.WIDE.U32 R24, R25, 0x4, R14 ;  /* 0x0000000419187825 */ /* 0x002fe200078e000e */
[----:B---3--:R0:W-:Y:S03]  /*0620*/  STS [R9+0xc0], R16 ;  /* 0x0000c01009007388 */ /* 0x0081e60000000800 */
[--C-:B0-----:R-:W-:Y:S01]  /*0630*/  IMAD.IADD R16, R21, 0x1, R12.reuse ;  /* 0x0000000115107824 */ /* 0x101fe200078e020c */
[----:B----4-:R0:W-:Y:S03]  /*0640*/  STS [R9+0x100], R17 ;  /* 0x0001001109007388 */ /* 0x0101e60000000800 */
[--C-:B------:R-:W-:Y:S01]  /*0650*/  IMAD.IADD R18, R16, 0x1, R12.reuse ;  /* 0x0000000110127824 */ /* 0x100fe200078e020c */
[----:B------:R1:W3:Y:S03]  /*0660*/  LDG.E R21, desc[UR10][R22.64] ;  /* 0x0000000a16157981 */ /* 0x0002e6000c1e1900 */
[C---:B0-----:R-:W-:Y:S01]  /*0670*/  IMAD.IADD R17, R18.reuse, 0x1, R12 ;  /* 0x0000000112117824 */ /* 0x041fe200078e020c */
[----:B--2---:R0:W-:Y:S01]  /*0680*/  STS [R9+0x40], R26 ;  /* 0x0000401a09007388 */ /* 0x0041e20000000800 */
[----:B-1----:R-:W-:-:S04]  /*0690*/  IMAD.WIDE.U32 R22, R18, 0x4, R14 ;  /* 0x0000000412167825 */ /* 0x002fc800078e000e */
[----:B------:R-:W-:Y:S02]  /*06a0*/  IMAD.IADD R18, R17, 0x1, R12 ;  /* 0x0000000111127824 */ /* 0x000fe400078e020c */
[----:B------:R-:W2:Y:S04]  /*06b0*/  LDG.E R22, desc[UR10][R22.64] ;  /* 0x0000000a16167981 */ /* 0x000ea8000c1e1900 */
[----:B0-----:R0:W4:Y:S02]  /*06c0*/  LDG.E R26, desc[UR10][R24.64] ;  /* 0x0000000a181a7981 */ /* 0x001124000c1e1900 */
[----:B0-----:R-:W-:-:S04]  /*06d0*/  IMAD.WIDE.U32 R24, R16, 0x4, R14 ;  /* 0x0000000410187825 */ /* 0x001fc800078e000e */
[--C-:B------:R-:W-:Y:S01]  /*06e0*/  IMAD.WIDE.U32 R16, R17, 0x4, R14.reuse ;  /* 0x0000000411107825 */ /* 0x100fe200078e000e */
[----:B------:R-:W4:Y:S03]  /*06f0*/  LDG.E R12, desc[UR10][R24.64] ;  /* 0x0000000a180c7981 */ /* 0x000f26000c1e1900 */
[----:B------:R-:W-:Y:S02]  /*0700*/  IMAD.WIDE.U32 R14, R18, 0x4, R14 ;  /* 0x00000004120e7825 */ /* 0x000fe400078e000e */
[----:B------:R-:W4:Y:S04]  /*0710*/  LDG.E R16, desc[UR10][R16.64] ;  /* 0x0000000a10107981 */ /* 0x000f28000c1e1900 */
[----:B------:R-:W4:Y:S04]  /*0720*/  LDG.E R14, desc[UR10][R14.64] ;  /* 0x0000000a0e0e7981 */ /* 0x000f28000c1e1900 */
[----:B-----5:R0:W-:Y:S04]  /*0730*/  STS [R9+0x140], R28 ;  /* 0x0001401c09007388 */ /* 0x0201e80000000800 */
[----:B------:R0:W-:Y:S04]  /*0740*/  STS [R9+0x180], R19 ;  /* 0x0001801309007388 */ /* 0x0001e80000000800 */
[----:B------:R0:W-:Y:S04]  /*0750*/  STS [R9+0x1c0], R20 ;  /* 0x0001c01409007388 */ /* 0x0001e80000000800 */
[----:B------:R0:W-:Y:S04]  /*0760*/  STS [R9+0x200], R27 ;  /* 0x0002001b09007388 */ /* 0x0001e80000000800 */
[----:B------:R0:W-:Y:S04]  /*0770*/  STS [R9+0x240], R29 ;  /* 0x0002401d09007388 */ /* 0x0001e80000000800 */
[----:B---3--:R0:W-:Y:S04]  /*0780*/  STS [R9+0x2c0], R21 ;  /* 0x0002c01509007388 */ /* 0x0081e80000000800 */
[----:B--2---:R0:W-:Y:S04]  /*0790*/  STS [R9+0x340], R22 ;  /* 0x0003401609007388 */ /* 0x0041e80000000800 */
[----:B----4-:R0:W-:Y:S04]  /*07a0*/  STS [R9+0x280], R26 ;  /* 0x0002801a09007388 */ /* 0x0101e80000000800 */
[----:B------:R0:W-:Y:S04]  /*07b0*/  STS [R9+0x300], R12 ;  /* 0x0003000c09007388 */ /* 0x0001e80000000800 */
[----:B------:R0:W-:Y:S04]  /*07c0*/  STS [R9+0x380], R16 ;  /* 0x0003801009007388 */ /* 0x0001e80000000800 */
[----:B------:R0:W-:Y:S01]  /*07d0*/  STS [R9+0x3c0], R14 ;  /* 0x0003c00e09007388 */ /* 0x0001e20000000800 */
[----:B------:R-:W-:Y:S05]  /*07e0*/  BRA `(.L_x_115) ;  /* 0x0000000800a07947 */ /* 0x000fea0003800000 */
.L_x_114:
[----:B------:R-:W0:Y:S01]  /*07f0*/  LDC R12, c[0x0][0x388] ;  /* 0x0000e200ff0c7b82 */ /* 0x000e220000000800 */
[----:B------:R-:W1:Y:S01]  /*0800*/  LDCU.64 UR4, c[0x0][0x380] ;  /* 0x00007000ff0477ac */ /* 0x000e620008000a00 */
[----:B------:R-:W-:-:S04]  /*0810*/  VIADD R14, R13, 0x8 ;  /* 0x000000080d0e7836 */ /* 0x000fc80000000000 */
[----:B0-----:R-:W-:-:S04]  /*0820*/  IMAD R15, R14, R12, R13 ;  /* 0x0000000c0e0f7224 */ /* 0x001fc800078e020d */
[C---:B------:R-:W-:Y:S01]  /*0830*/  IMAD.IADD R17, R15.reuse, 0x1, R12 ;  /* 0x000000010f117824 */ /* 0x040fe200078e020c */
[----:B------:R-:W-:-:S04]  /*0840*/  IADD3 R16, P0, PT, R15, R2, RZ ;  /* 0x000000020f107210 */ /* 0x000fc80007f1e0ff */
[----:B------:R-:W-:Y:S02]  /*0850*/  LEA.HI.X.SX32 R15, R15, RZ, 0x1, P0 ;  /* 0x000000ff0f0f7211 */ /* 0x000fe400000f0eff */
[C---:B-1----:R-:W-:Y:S02]  /*0860*/  LEA R28, P0, R16.reuse, UR4, 0x2 ;  /* 0x00000004101c7c11 */ /* 0x042fe4000f8010ff */
[C---:B------:R-:W-:Y:S02]  /*0870*/  IADD3 R14, P1, PT, R17.reuse, R2, RZ ;  /* 0x00000002110e7210 */ /* 0x040fe40007f3e0ff */
[----:B------:R-:W-:Y:S02]  /*0880*/  LEA.HI.X R29, R16, UR5, R15, 0x2, P0 ;  /* 0x00000005101d7c11 */ /* 0x000fe400080f140f */
[C---:B------:R-:W-:Y:S02]  /*0890*/  LEA.HI.X.SX32 R15, R17.reuse, RZ, 0x1, P1 ;  /* 0x000000ff110f7211 */ /* 0x040fe400008f0eff */
[----:B------:R-:W-:Y:S01]  /*08a0*/  LEA R24, P0, R14, UR4, 0x2 ;  /* 0x000000040e187c11 */ /* 0x000fe2000f8010ff */
[----:B------:R-:W2:Y:S01]  /*08b0*/  LDG.E R28, desc[UR10][R28.64+-0x40] ;  /* 0xffffc00a1c1c7981 */ /* 0x000ea2000c1e1900 */
[----:B------:R-:W-:-:S02]  /*08c0*/  IMAD.IADD R17, R17, 0x1, R12 ;  /* 0x0000000111117824 */ /* 0x000fc400078e020c */
[----:B------:R-:W-:-:S03]  /*08d0*/  LEA.HI.X R25, R14, UR5, R15, 0x2, P0 ;  /* 0x000000050e197c11 */ /* 0x000fc600080f140f */
[C---:B------:R-:W-:Y:S02]  /*08e0*/  IADD3 R15, P0, PT, R17.reuse, R2, RZ ;  /* 0x00000002110f7210 */ /* 0x040fe40007f1e0ff */
[----:B------:R-:W3:Y:S02]  /*08f0*/  LDG.E R24, desc[UR10][R24.64+-0x40] ;  /* 0xffffc00a18187981 */ /* 0x000ee4000c1e1900 */
[----:B------:R-:W-:Y:S02]  /*0900*/  LEA.HI.X.SX32 R16, R17, RZ, 0x1, P0 ;  /* 0x000000ff11107211 */ /* 0x000fe400000f0eff */
[----:B------:R-:W-:-:S04]  /*0910*/  LEA R14, P0, R15, UR4, 0x2 ;  /* 0x000000040f0e7c11 */ /* 0x000fc8000f8010ff */
[----:B------:R-:W-:Y:S01]  /*0920*/  LEA.HI.X R15, R15, UR5, R16, 0x2, P0 ;  /* 0x000000050f0f7c11 */ /* 0x000fe200080f1410 */
[----:B------:R-:W-:-:S04]  /*0930*/  IMAD.IADD R17, R17, 0x1, R12 ;  /* 0x0000000111117824 */ /* 0x000fc800078e020c */
[----:B------:R0:W4:Y:S01]  /*0940*/  LDG.E R27, desc[UR10][R14.64+-0x40] ;  /* 0xffffc00a0e1b7981 */ /* 0x000122000c1e1900 */
[----:B------:R-:W-:-:S04]  /*0950*/  IADD3 R16, P0, PT, R17, R2, RZ ;  /* 0x0000000211107210 */ /* 0x000fc80007f1e0ff */
[----:B------:R-:W-:Y:S02]  /*0960*/  LEA.HI.X.SX32 R19, R17, RZ, 0x1, P0 ;  /* 0x000000ff11137211 */ /* 0x000fe400000f0eff */
[----:B------:R-:W-:-:S04]  /*0970*/  LEA R18, P0, R16, UR4, 0x2 ;  /* 0x0000000410127c11 */ /* 0x000fc8000f8010ff */
[----:B------:R-:W-:-:S05]  /*0980*/  LEA.HI.X R19, R16, UR5, R19, 0x2, P0 ;  /* 0x0000000510137c11 */ /* 0x000fca00080f1413 */
[----:B------:R1:W5:Y:S01]  /*0990*/  LDG.E R25, desc[UR10][R18.64+-0x40] ;  /* 0xffffc00a12197981 */ /* 0x000362000c1e1900 */
[----:B------:R-:W-:-:S05]  /*09a0*/  IMAD.IADD R21, R17, 0x1, R12 ;  /* 0x0000000111157824 */ /* 0x000fca00078e020c */
[----:B------:R-:W-:-:S04]  /*09b0*/  IADD3 R17, P0, PT, R21, R2, RZ ;  /* 0x0000000215117210 */ /* 0x000fc80007f1e0ff */
[C---:B------:R-:W-:Y:S01]  /*09c0*/  LEA.HI.X.SX32 R22, R21.reuse, RZ, 0x1, P0 ;  /* 0x000000ff15167211 */ /* 0x040fe200000f0eff */
[----:B------:R-:W-:Y:S01]  /*09d0*/  IMAD.IADD R21, R21, 0x1, R12 ;  /* 0x0000000115157824 */ /* 0x000fe200078e020c */
[----:B------:R-:W-:-:S04]  /*09e0*/  LEA R16, P0, R17, UR4, 0x2 ;  /* 0x0000000411107c11 */ /* 0x000fc8000f8010ff */
[----:B------:R-:W-:Y:S02]  /*09f0*/  LEA.HI.X R17, R17, UR5, R22, 0x2, P0 ;  /* 0x0000000511117c11 */ /* 0x000fe400080f1416 */
[C---:B0-----:R-:W-:Y:S01]  /*0a00*/  IADD3 R15, P0, PT, R21.reuse, R2, RZ ;  /* 0x00000002150f7210 */ /* 0x041fe20007f1e0ff */
[C---:B-1----:R-:W-:Y:S02]  /*0a10*/  IMAD.IADD R18, R21.reuse, 0x1, R12 ;  /* 0x0000000115127824 */ /* 0x042fe400078e020c */
[----:B------:R0:W5:Y:S01]  /*0a20*/  LDG.E R29, desc[UR10][R16.64+-0x40] ;  /* 0xffffc00a101d7981 */ /* 0x000162000c1e1900 */
[----:B------:R-:W-:Y:S02]  /*0a30*/  LEA.HI.X.SX32 R22, R21, RZ, 0x1, P0 ;  /* 0x000000ff15167211 */ /* 0x000fe400000f0eff */
[----:B------:R-:W-:Y:S01]  /*0a40*/  LEA R14, P0, R15, UR4, 0x2 ;  /* 0x000000040f0e7c11 */ /* 0x000fe2000f8010ff */
[----:B------:R-:W-:-:S03]  /*0a50*/  IMAD.IADD R19, R4, 0x1, R3 ;  /* 0x0000000104137824 */ /* 0x000fc600078e0203 */
[----:B------:R-:W-:Y:S01]  /*0a60*/  LEA.HI.X R15, R15, UR5, R22, 0x2, P0 ;  /* 0x000000050f0f7c11 */ /* 0x000fe200080f1416 */
[----:B------:R-:W-:Y:S01]  /*0a70*/  IMAD R19, R19, 0x10, R20 ;  /* 0x0000001013137824 */ /* 0x000fe200078e0214 */
[----:B------:R-:W-:-:S03]  /*0a80*/  IADD3 R21, P0, PT, R18, R2, RZ ;  /* 0x0000000212157210 */ /* 0x000fc60007f1e0ff */
[----:B------:R-:W-:Y:S01]  /*0a90*/  IMAD R26, R19, R12, R13 ;  /* 0x0000000c131a7224 */ /* 0x000fe200078e020d */
[----:B------:R-:W-:Y:S01]  /*0aa0*/  LEA.HI.X.SX32 R22, R18, RZ, 0x1, P0 ;  /* 0x000000ff12167211 */ /* 0x000fe200000f0eff */
[----:B------:R1:W5:Y:S01]  /*0ab0*/  LDG.E R23, desc[UR10][R14.64+-0x40] ;  /* 0xffffc00a0e177981 */ /* 0x000362000c1e1900 */
[----:B------:R-:W-:-:S04]  /*0ac0*/  LEA R20, P0, R21, UR4, 0x2 ;  /* 0x0000000415147c11 */ /* 0x000fc8000f8010ff */
[----:B------:R-:W-:Y:S02]  /*0ad0*/  LEA.HI.X R21, R21, UR5, R22, 0x2, P0 ;  /* 0x0000000515157c11 */ /* 0x000fe400080f1416 */
[C---:B0-----:R-:W-:Y:S01]  /*0ae0*/  IADD3 R17, P0, PT, R26.reuse, R2, RZ ;  /* 0x000000021a117210 */ /* 0x041fe20007f1e0ff */
[----:B------:R-:W-:Y:S02]  /*0af0*/  IMAD.IADD R19, R5, 0x1, R18 ;  /* 0x0000000105137824 */ /* 0x000fe400078e0212 */
[----:B------:R0:W5:Y:S01]  /*0b00*/  LDG.E R22, desc[UR10][R20.64+-0x40] ;  /* 0xffffc00a14167981 */ /* 0x000162000c1e1900 */
[----:B-1----:R-:W-:Y:S02]  /*0b10*/  LEA.HI.X.SX32 R14, R26, RZ, 0x1, P0 ;  /* 0x000000ff1a0e7211 */ /* 0x002fe400000f0eff */
[----:B------:R-:W-:-:S04]  /*0b20*/  LEA R16, P0, R17, UR4, 0x2 ;  /* 0x0000000411107c11 */ /* 0x000fc8000f8010ff */
[----:B------:R-:W-:Y:S02]  /*0b30*/  LEA.HI.X R17, R17, UR5, R14, 0x2, P0 ;  /* 0x0000000511117c11 */ /* 0x000fe400080f140e */
[----:B------:R-:W1:Y:S03]  /*0b40*/  LDC.64 R14, c[0x0][0x380] ;  /* 0x0000e000ff0e7b82 */ /* 0x000e660000000a00 */
[----:B------:R-:W5:Y:S01]  /*0b50*/  LDG.E R16, desc[UR10][R16.64+-0x40] ;  /* 0xffffc00a10107981 */ /* 0x000f62000c1e1900 */
[----:B------:R-:W-:Y:S02]  /*0b60*/  IMAD.IADD R26, R26, 0x1, R12 ;  /* 0x000000011a1a7824 */ /* 0x000fe400078e020c */
[----:B-1----:R-:W-:-:S05]  /*0b70*/  IMAD.WIDE R18, R19, 0x4, R14 ;  /* 0x0000000413127825 */ /* 0x002fca00078e020e */
[----:B------:R1:W5:Y:S01]  /*0b80*/  LDG.E R17, desc[UR10][R18.64] ;  /* 0x0000000a12117981 */ /* 0x000362000c1e1900 */
[----:B0-----:R-:W-:-:S04]  /*0b90*/  IADD3 R21, P0, PT, R26, R2, RZ ;  /* 0x000000021a157210 */ /* 0x001fc80007f1e0ff */
[----:B-1----:R-:W-:Y:S02]  /*0ba0*/  LEA.HI.X.SX32 R18, R26, RZ, 0x1, P0 ;  /* 0x000000ff1a127211 */ /* 0x002fe400000f0eff */
[----:B------:R-:W-:-:S04]  /*0bb0*/  LEA R20, P0, R21, UR4, 0x2 ;  /* 0x0000000415147c11 */ /* 0x000fc8000f8010ff */
[----:B------:R-:W-:Y:S01]  /*0bc0*/  LEA.HI.X R21, R21, UR5, R18, 0x2, P0 ;  /* 0x0000000515157c11 */ /* 0x000fe200080f1412 */
[----:B--2---:R0:W-:Y:S02]  /*0bd0*/  STS [R6+0x1c0], R28 ;  /* 0x0001c01c06007388 */ /* 0x0041e40000000800 */
[----:B0-----:R-:W-:Y:S02]  /*0be0*/  IMAD.IADD R28, R26, 0x1, R12 ;  /* 0x000000011a1c7824 */ /* 0x001fe400078e020c */
[----:B------:R0:W2:Y:S03]  /*0bf0*/  LDG.E R26, desc[UR10][R20.64+-0x40] ;  /* 0xffffc00a141a7981 */ /* 0x0000a6000c1e1900 */
[----:B------:R-:W-:-:S04]  /*0c00*/  IADD3 R19, P0, PT, R28, R2, RZ ;  /* 0x000000021c137210 */ /* 0x000fc80007f1e0ff */
[C---:B0-----:R-:W-:Y:S02]  /*0c10*/  LEA.HI.X.SX32 R20, R28.reuse, RZ, 0x1, P0 ;  /* 0x000000ff1c147211 */ /* 0x041fe400000f0eff */
[----:B------:R-:W-:Y:S01]  /*0c20*/  LEA R18, P0, R19, UR4, 0x2 ;  /* 0x0000000413127c11 */ /* 0x000fe2000f8010ff */
[----:B------:R-:W-:-:S03]  /*0c30*/  IMAD.IADD R28, R28, 0x1, R12 ;  /* 0x000000011c1c7824 */ /* 0x000fc600078e020c */
[----:B------:R-:W-:Y:S01]  /*0c40*/  LEA.HI.X R19, R19, UR5, R20, 0x2, P0 ;  /* 0x0000000513137c11 */ /* 0x000fe200080f1414 */
[----:B---3--:R0:W-:Y:S04]  /*0c50*/  STS [R6+0x200], R24 ;  /* 0x0002001806007388 */ /* 0x0081e80000000800 */
[----:B----4-:R1:W-:Y:S04]  /*0c60*/  STS [R6+0x240], R27 ;  /* 0x0002401b06007388 */ /* 0x0103e80000000800 */
[----:B0-----:R0:W3:Y:S01]  /*0c70*/  LDG.E R24, desc[UR10][R18.64+-0x40] ;  /* 0xffffc00a12187981 */ /* 0x0010e2000c1e1900 */
[C---:B-1----:R-:W-:Y:S01]  /*0c80*/  IMAD.IADD R27, R28.reuse, 0x1, R12 ;  /* 0x000000011c1b7824 */ /* 0x042fe200078e020c */
[----:B0-----:R-:W-:-:S04]  /*0c90*/  IADD3 R18, P0, PT, R28, R2, RZ ;  /* 0x000000021c127210 */ /* 0x001fc80007f1e0ff */
[----:B------:R-:W-:Y:S02]  /*0ca0*/  LEA.HI.X.SX32 R19, R28, RZ, 0x1, P0 ;  /* 0x000000ff1c137211 */ /* 0x000fe400000f0eff */
[----:B------:R-:W-:-:S04]  /*0cb0*/  LEA R20, P0, R18, UR4, 0x2 ;  /* 0x0000000412147c11 */ /* 0x000fc8000f8010ff */
[----:B------:R-:W-:Y:S02]  /*0cc0*/  LEA.HI.X R21, R18, UR5, R19, 0x2, P0 ;  /* 0x0000000512157c11 */ /* 0x000fe400080f1413 */
[----:B------:R-:W-:-:S03]  /*0cd0*/  IADD3 R19, P0, PT, R27, R2, RZ ;  /* 0x000000021b137210 */ /* 0x000fc60007f1e0ff */
[----:B------:R0:W4:Y:S02]  /*0ce0*/  LDG.E R28, desc[UR10][R20.64+-0x40] ;  /* 0xffffc00a141c7981 */ /* 0x000124000c1e1900 */
[----:B0-----:R-:W-:Y:S02]  /*0cf0*/  LEA.HI.X.SX32 R20, R27, RZ, 0x1, P0 ;  /* 0x000000ff1b147211 */ /* 0x001fe400000f0eff */
[----:B------:R-:W-:-:S04]  /*0d00*/  LEA R18, P0, R19, UR4, 0x2 ;  /* 0x0000000413127c11 */ /* 0x000fc8000f8010ff */
[----:B------:R-:W-:Y:S01]  /*0d10*/  LEA.HI.X R19, R19, UR5, R20, 0x2, P0 ;  /* 0x0000000513137c11 */ /* 0x000fe200080f1414 */
[----:B-----5:R0:W-:Y:S04]  /*0d20*/  STS [R6+0x280], R25 ;  /* 0x0002801906007388 */ /* 0x0201e80000000800 */
[----:B0-----:R0:W5:Y:S04]  /*0d30*/  LDG.E R25, desc[UR10][R18.64+-0x40] ;  /* 0xffffc00a12197981 */ /* 0x001168000c1e1900 */
[----:B------:R1:W-:Y:S02]  /*0d40*/  STS [R6+0x2c0], R29 ;  /* 0x0002c01d06007388 */ /* 0x0003e40000000800 */
[----:B-1----:R-:W-:-:S05]  /*0d50*/  IMAD.IADD R29, R27, 0x1, R12 ;  /* 0x000000011b1d7824 */ /* 0x002fca00078e020c */
[----:B------:R-:W-:-:S04]  /*0d60*/  IADD3 R27, P0, PT, R29, R2, RZ ;  /* 0x000000021d1b7210 */ /* 0x000fc80007f1e0ff */
[C---:B0-----:R-:W-:Y:S01]  /*0d70*/  LEA.HI.X.SX32 R18, R29.reuse, RZ, 0x1, P0 ;  /* 0x000000ff1d127211 */ /* 0x041fe200000f0eff */
[----:B------:R-:W-:Y:S01]  /*0d80*/  IMAD.IADD R29, R29, 0x1, R12 ;  /* 0x000000011d1d7824 */ /* 0x000fe200078e020c */
[----:B------:R-:W-:-:S04]  /*0d90*/  LEA R20, P0, R27, UR4, 0x2 ;  /* 0x000000041b147c11 */ /* 0x000fc8000f8010ff */
[----:B------:R-:W-:Y:S02]  /*0da0*/  LEA.HI.X R21, R27, UR5, R18, 0x2, P0 ;  /* 0x000000051b157c11 */ /* 0x000fe400080f1412 */
[----:B------:R-:W-:-:S03]  /*0db0*/  IADD3 R19, P0, PT, R29, R2, RZ ;  /* 0x000000021d137210 */ /* 0x000fc60007f1e0ff */
[----:B------:R0:W5:Y:S02]  /*0dc0*/  LDG.E R27, desc[UR10][R20.64+-0x40] ;  /* 0xffffc00a141b7981 */ /* 0x000164000c1e1900 */
[----:B0-----:R-:W-:Y:S02]  /*0dd0*/  LEA.HI.X.SX32 R20, R29, RZ, 0x1, P0 ;  /* 0x000000ff1d147211 */ /* 0x001fe400000f0eff */
[----:B------:R-:W-:Y:S01]  /*0de0*/  LEA R18, P0, R19, UR4, 0x2 ;  /* 0x0000000413127c11 */ /* 0x000fe2000f8010ff */
[----:B------:R-:W-:-:S03]  /*0df0*/  IMAD.IADD R29, R29, 0x1, R12 ;  /* 0x000000011d1d7824 */ /* 0x000fc600078e020c */
[----:B------:R-:W-:Y:S01]  /*0e00*/  LEA.HI.X R19, R19, UR5, R20, 0x2, P0 ;  /* 0x0000000513137c11 */ /* 0x000fe200080f1414 */
[----:B------:R0:W-:Y:S04]  /*0e10*/  STS [R6+0x300], R23 ;  /* 0x0003001706007388 */ /* 0x0001e80000000800 */
[----:B0-----:R0:W5:Y:S02]  /*0e20*/  LDG.E R23, desc[UR10][R18.64+-0x40] ;  /* 0xffffc00a12177981 */ /* 0x001164000c1e1900 */
[----:B0-----:R-:W-:-:S04]  /*0e30*/  IADD3 R18, P0, PT, R29, R2, RZ ;  /* 0x000000021d127210 */ /* 0x001fc80007f1e0ff */
[C---:B------:R-:W-:Y:S01]  /*0e40*/  LEA.HI.X.SX32 R21, R29.reuse, RZ, 0x1, P0 ;  /* 0x000000ff1d157211 */ /* 0x040fe200000f0eff */
[----:B------:R-:W-:Y:S01]  /*0e50*/  IMAD.IADD R29, R29, 0x1, R12 ;  /* 0x000000011d1d7824 */ /* 0x000fe200078e020c */
[----:B------:R-:W-:-:S04]  /*0e60*/  LEA R20, P0, R18, UR4, 0x2 ;  /* 0x0000000412147c11 */ /* 0x000fc8000f8010ff */
[----:B------:R-:W-:Y:S02]  /*0e70*/  LEA.HI.X R21, R18, UR5, R21, 0x2, P0 ;  /* 0x0000000512157c11 */ /* 0x000fe400080f1415 */
[C---:B------:R-:W-:Y:S01]  /*0e80*/  IADD3 R19, P0, PT, R29.reuse, R2, RZ ;  /* 0x000000021d137210 */ /* 0x040fe20007f1e0ff */
[----:B------:R0:W-:Y:S04]  /*0e90*/  STS [R6+0x340], R22 ;  /* 0x0003401606007388 */ /* 0x0001e80000000800 */
[----:B------:R1:W-:Y:S04]  /*0ea0*/  STS [R6+0x380], R17 ;  /* 0x0003801106007388 */ /* 0x0003e80000000800 */
[----:B0-----:R0:W5:Y:S01]  /*0eb0*/  LDG.E R22, desc[UR10][R20.64+-0x40] ;  /* 0xffffc00a14167981 */ /* 0x001162000c1e1900 */
[C---:B-1----:R-:W-:Y:S01]  /*0ec0*/  IMAD.IADD R17, R29.reuse, 0x1, R12 ;  /* 0x000000011d117824 */ /* 0x042fe200078e020c */
[----:B0-----:R-:W-:-:S02]  /*0ed0*/  LEA.HI.X.SX32 R20, R29, RZ, 0x1, P0 ;  /* 0x000000ff1d147211 */ /* 0x001fc400000f0eff */
[----:B------:R-:W-:-:S04]  /*0ee0*/  LEA R18, P0, R19, UR4, 0x2 ;  /* 0x0000000413127c11 */ /* 0x000fc8000f8010ff */
[----:B------:R-:W-:-:S05]  /*0ef0*/  LEA.HI.X R19, R19, UR5, R20, 0x2, P0 ;  /* 0x0000000513137c11 */ /* 0x000fca00080f1414 */
[----:B------:R0:W5:Y:S02]  /*0f00*/  LDG.E R29, desc[UR10][R18.64+-0x40] ;  /* 0xffffc00a121d7981 */ /* 0x000164000c1e1900 */
[----:B0-----:R-:W-:-:S04]  /*0f10*/  IADD3 R18, P0, PT, R17, R2, RZ ;  /* 0x0000000211127210 */ /* 0x001fc80007f1e0ff */
[----:B------:R-:W-:Y:S02]  /*0f20*/  LEA.HI.X.SX32 R19, R17, RZ, 0x1, P0 ;  /* 0x000000ff11137211 */ /* 0x000fe400000f0eff */
[----:B------:R-:W-:-:S04]  /*0f30*/  LEA R20, P0, R18, UR4, 0x2 ;  /* 0x0000000412147c11 */ /* 0x000fc8000f8010ff */
[----:B------:R-:W-:Y:S01]  /*0f40*/  LEA.HI.X R21, R18, UR5, R19, 0x2, P0 ;  /* 0x0000000512157c11 */ /* 0x000fe200080f1413 */
[----:B------:R-:W-:Y:S01]  /*0f50*/  IMAD.IADD R19, R17, 0x1, R12 ;  /* 0x0000000111137824 */ /* 0x000fe200078e020c */
[----:B------:R0:W-:Y:S04]  /*0f60*/  STS [R7+-0x40], R16 ;  /* 0xffffc01007007388 */ /* 0x0001e80000000800 */
[C---:B------:R-:W-:Y:S01]  /*0f70*/  IADD3 R17, P0, PT, R19.reuse, R2, RZ ;  /* 0x0000000213117210 */ /* 0x040fe20007f1e0ff */
[----:B------:R1:W5:Y:S03]  /*0f80*/  LDG.E R20, desc[UR10][R20.64+-0x40] ;  /* 0xffffc00a14147981 */ /* 0x000366000c1e1900 */
[----:B------:R-:W-:-:S02]  /*0f90*/  LEA.HI.X.SX32 R18, R19, RZ, 0x1, P0 ;  /* 0x000000ff13127211 */ /* 0x000fc400000f0eff */
[----:B0-----:R-:W-:Y:S01]  /*0fa0*/  LEA R16, P0, R17, UR4, 0x2 ;  /* 0x0000000411107c11 */ /* 0x001fe2000f8010ff */
[----:B-1----:R-:W-:-:S03]  /*0fb0*/  IMAD.IADD R21, R19, 0x1, R12 ;  /* 0x0000000113157824 */ /* 0x002fc600078e020c */
[----:B------:R-:W-:Y:S02]  /*0fc0*/  LEA.HI.X R17, R17, UR5, R18, 0x2, P0 ;  /* 0x0000000511117c11 */ /* 0x000fe400080f1412 */
[C---:B------:R-:W-:Y:S01]  /*0fd0*/  IADD3 R19, P0, PT, R21.reuse, R2, RZ ;  /* 0x0000000215137210 */ /* 0x040fe20007f1e0ff */
[----:B--2---:R0:W-:Y:S04]  /*0fe0*/  STS [R7], R26 ;  /* 0x0000001a07007388 */ /* 0x0041e80000000800 */
[----:B0-----:R0:W2:Y:S02]  /*0ff0*/  LDG.E R26, desc[UR10][R16.64+-0x40] ;  /* 0xffffc00a101a7981 */ /* 0x0010a4000c1e1900 */
[C---:B0-----:R-:W-:Y:S01]  /*1000*/  LEA.HI.X.SX32 R16, R21.reuse, RZ, 0x1, P0 ;  /* 0x000000ff15107211 */ /* 0x041fe200000f0eff */
[----:B------:R-:W-:Y:S01]  /*1010*/  IMAD.IADD R21, R21, 0x1, R12 ;  /* 0x0000000115157824 */ /* 0x000fe200078e020c */
[----:B------:R-:W-:-:S04]  /*1020*/  LEA R18, P0, R19, UR4, 0x2 ;  /* 0x0000000413127c11 */ /* 0x000fc8000f8010ff */
[----:B------:R-:W-:Y:S02]  /*1030*/  LEA.HI.X R19, R19, UR5, R16, 0x2, P0 ;  /* 0x0000000513137c11 */ /* 0x000fe400080f1410 */
[C---:B------:R-:W-:Y:S01]  /*1040*/  IADD3 R17, P0, PT, R21.reuse, R2, RZ ;  /* 0x0000000215117210 */ /* 0x040fe20007f1e0ff */
[----:B---3--:R0:W-:Y:S04]  /*1050*/  STS [R7+0x40], R24 ;  /* 0x0000401807007388 */ /* 0x0081e80000000800 */
[----:B0-----:R0:W3:Y:S02]  /*1060*/  LDG.E R24, desc[UR10][R18.64+-0x40] ;  /* 0xffffc00a12187981 */ /* 0x0010e4000c1e1900 */
[----:B0-----:R-:W-:Y:S02]  /*1070*/  LEA.HI.X.SX32 R18, R21, RZ, 0x1, P0 ;  /* 0x000000ff15127211 */ /* 0x001fe400000f0eff */
[----:B------:R-:W-:Y:S01]  /*1080*/  LEA R16, P0, R17, UR4, 0x2 ;  /* 0x0000000411107c11 */ /* 0x000fe2000f8010ff */
[----:B------:R-:W-:-:S03]  /*1090*/  IMAD.IADD R19, R21, 0x1, R12 ;  /* 0x0000000115137824 */ /* 0x000fc600078e020c */
[----:B------:R-:W-:Y:S01]  /*10a0*/  LEA.HI.X R17, R17, UR5, R18, 0x2, P0 ;  /* 0x0000000511117c11 */ /* 0x000fe200080f1412 */
[----:B----4-:R0:W-:Y:S01]  /*10b0*/  STS [R7+0x80], R28 ;  /* 0x0000801c07007388 */ /* 0x0101e20000000800 */
[----:B------:R-:W-:-:S03]  /*10c0*/  IMAD.IADD R21, R19, 0x1, R12 ;  /* 0x0000000113157824 */ /* 0x000fc600078e020c */
[----:B0-----:R0:W4:Y:S02]  /*10d0*/  LDG.E R28, desc[UR10][R16.64+-0x40] ;  /* 0xffffc00a101c7981 */ /* 0x001124000c1e1900 */
[----:B0-----:R-:W-:-:S04]  /*10e0*/  IADD3 R16, P0, PT, R19, R2, RZ ;  /* 0x0000000213107210 */ /* 0x001fc80007f1e0ff */
[----:B------:R-:W-:Y:S02]  /*10f0*/  LEA.HI.X.SX32 R19, R19, RZ, 0x1, P0 ;  /* 0x000000ff13137211 */ /* 0x000fe400000f0eff */
[C---:B------:R-:W-:Y:S01]  /*1100*/  LEA R18, P0, R16.reuse, UR4, 0x2 ;  /* 0x0000000410127c11 */ /* 0x040fe2000f8010ff */
[----:B-----5:R0:W-:Y:S03]  /*1110*/  STS [R7+0xc0], R25 ;  /* 0x0000c01907007388 */ /* 0x0201e60000000800 */
[----:B------:R-:W-:Y:S02]  /*1120*/  LEA.HI.X R19, R16, UR5, R19, 0x2, P0 ;  /* 0x0000000510137c11 */ /* 0x000fe400080f1413 */
[----:B------:R-:W-:-:S03]  /*1130*/  IADD3 R12, P0, PT, R21, R2, RZ ;  /* 0x00000002150c7210 */ /* 0x000fc60007f1e0ff */
[----:B------:R-:W5:Y:S01]  /*1140*/  LDG.E R18, desc[UR10][R18.64+-0x40] ;  /* 0xffffc00a12127981 */ /* 0x000f62000c1e1900 */
[----:B0-----:R-:W-:Y:S01]  /*1150*/  IMAD.IADD R25, R5, 0x1, R21 ;  /* 0x0000000105197824 */ /* 0x001fe200078e0215 */
[----:B------:R-:W-:-:S03]  /*1160*/  LEA.HI.X.SX32 R21, R21, RZ, 0x1, P0 ;  /* 0x000000ff15157211 */ /* 0x000fc600000f0eff */
[----:B------:R-:W-:Y:S01]  /*1170*/  IMAD.WIDE R16, R25, 0x4, R14 ;  /* 0x0000000419107825 */ /* 0x000fe200078e020e */
[----:B------:R-:W-:-:S04]  /*1180*/  LEA R14, P0, R12, UR4, 0x2 ;  /* 0x000000040c0e7c11 */ /* 0x000fc8000f8010ff */
[----:B------:R-:W-:Y:S01]  /*1190*/  LEA.HI.X R15, R12, UR5, R21, 0x2, P0 ;  /* 0x000000050c0f7c11 */ /* 0x000fe200080f1415 */
[----:B------:R-:W5:Y:S04]  /*11a0*/  LDG.E R16, desc[UR10][R16.64] ;  /* 0x0000000a10107981 */ /* 0x000f68000c1e1900 */
[----:B------:R-:W5:Y:S04]  /*11b0*/  LDG.E R14, desc[UR10][R14.64+-0x40] ;  /* 0xffffc00a0e0e7981 */ /* 0x000f68000c1e1900 */
[----:B------:R1:W-:Y:S04]  /*11c0*/  STS [R7+0x100], R27 ;  /* 0x0001001b07007388 */ /* 0x0003e80000000800 */
[----:B------:R1:W-:Y:S04]  /*11d0*/  STS [R7+0x140], R23 ;  /* 0x0001401707007388 */ /* 0x0003e80000000800 */
[----:B------:R1:W-:Y:S04]  /*11e0*/  STS [R7+0x180], R22 ;  /* 0x0001801607007388 */ /* 0x0003e80000000800 */
[----:B------:R1:W-:Y:S04]  /*11f0*/  STS [R7+0x1c0], R29 ;  /* 0x0001c01d07007388 */ /* 0x0003e80000000800 */
[----:B------:R1:W-:Y:S04]  /*1200*/  STS [R7+0x200], R20 ;  /* 0x0002001407007388 */ /* 0x0003e80000000800 */
[----:B--2---:R1:W-:Y:S04]  /*1210*/  STS [R7+0x240], R26 ;  /* 0x0002401a07007388 */ /* 0x0043e80000000800 */
[----:B---3--:R1:W-:Y:S04]  /*1220*/  STS [R7+0x280], R24 ;  /* 0x0002801807007388 */ /* 0x0083e80000000800 */
[----:B----4-:R1:W-:Y:S04]  /*1230*/  STS [R7+0x2c0], R28 ;  /* 0x0002c01c07007388 */ /* 0x0103e80000000800 */
[----:B-----5:R1:W-:Y:S04]  /*1240*/  STS [R7+0x300], R18 ;  /* 0x0003001207007388 */ /* 0x0203e80000000800 */
[----:B------:R1:W-:Y:S04]  /*1250*/  STS [R7+0x380], R16 ;  /* 0x0003801007007388 */ /* 0x0003e80000000800 */
[----:B------:R1:W-:Y:S02]  /*1260*/  STS [R7+0x340], R14 ;  /* 0x0003400e07007388 */ /* 0x0003e40000000800 */
.L_x_115:
[----:B------:R-:W-:Y:S05]  /*1270*/  BSYNC.RECONVERGENT B0 ;  /* 0x0000000000007941 */ /* 0x000fea0003800200 */
.L_x_113:
[----:B------:R-:W-:Y:S01]  /*1280*/  BAR.SYNC.DEFER_BLOCKING 0x0 ;  /* 0x0000000000007b1d */ /* 0x000fe20000010000 */
[----:B------:R-:W-:-:S05]  /*1290*/  ISETP.GE.U32.AND P0, PT, R2, 0x10, PT ;  /* 0x000000100200780c */ /* 0x000fca0003f06070 */
[----:B------:R-:W-:Y:S08]  /*12a0*/  BSSY.RECONVERGENT B0, `(.L_x_116) ;  /* 0x00000ed000007945 */ /* 0x000ff00003800200 */
[----:B------:R-:W-:Y:S05]  /*12b0*/  @!P0 BRA `(.L_x_117) ;  /* 0x0000000800048947 */ /* 0x000fea0003800000 */
[----:B01----:R-:W-:Y:S01]  /*12c0*/  IMAD.MOV.U32 R20, RZ, RZ, RZ ;  /* 0x000000ffff147224 */ /* 0x003fe200078e00ff */
[----:B------:R-:W-:Y:S02]  /*12d0*/  PRMT R18, RZ, 0x7610, R18 ;  /* 0x00007610ff127816 */ /* 0x000fe40000000012 */
[----:B------:R-:W-:-:S07]  /*12e0*/  PRMT R17, RZ, 0x7610, R17 ;  /* 0x00007610ff117816 */ /* 0x000fce0000000011 */
.L_x_125:
[C---:B------:R-:W-:Y:S01]  /*12f0*/  ISETP.NE.AND P0, PT, R20.reuse, RZ, PT ;  /* 0x000000ff1400720c */ /* 0x040fe20003f05270 */
[----:B0-----:R-:W0:Y:S01]  /*1300*/  S2UR UR5, SR_CgaCtaId ;  /* 0x00000000000579c3 */ /* 0x001e220000008800 */
[----:B------:R-:W-:Y:S01]  /*1310*/  UMOV UR4, 0x400 ;  /* 0x0000040000047882 */ /* 0x000fe20000000000 */
[----:B------:R-:W-:-:S10]  /*1320*/  IMAD R16, R20, 0x4, R11 ;  /* 0x0000000414107824 */ /* 0x000fd400078e020b */
[----:B------:R1:W2:Y:S01]  /*1330*/  @!P0 LDS R23, [R11+-0x400] ;  /* 0xfffc00000b178984 */ /* 0x0002a20000000800 */
[----:B0-----:R-:W-:-:S06]  /*1340*/  ULEA UR4, UR5, UR4, 0x18 ;  /* 0x0000000405047291 */ /* 0x001fcc000f8ec0ff */
[----:B------:R-:W-:Y:S01]  /*1350*/  LEA R15, R20, UR4, 0x2 ;  /* 0x00000004140f7c11 */ /* 0x000fe2000f8e10ff */
[----:B-1----:R-:W-:Y:S06]  /*1360*/  @!P0 BRA `(.L_x_118) ;  /* 0x0000000400788947 */ /* 0x002fec0003800000 */
[----:B--2---:R0:W1:Y:S01]  /*1370*/  LDS R23, [R16+-0x400] ;  /* 0xfffc000010177984 */ /* 0x0040620000000800 */
[C---:B------:R-:W-:Y:S01]  /*1380*/  ISETP.GE.U32.AND P0, PT, R20.reuse, 0x8, PT ;  /* 0x000000081400780c */ /* 0x040fe20003f06070 */
[----:B------:R-:W-:Y:S01]  /*1390*/  IMAD.MOV.U32 R12, RZ, RZ, RZ ;  /* 0x000000ffff0c7224 */ /* 0x000fe200078e00ff */
[----:B------:R-:W-:-:S11]  /*13a0*/  LOP3.LUT P1, RZ, R20, 0x7, RZ, 0xc0, !PT ;  /* 0x0000000714ff7812 */ /* 0x000fd6000782c0ff */
[----:B0-----:R-:W-:Y:S05]  /*13b0*/  @!P0 BRA `(.L_x_119) ;  /* 0x0000000000a88947 */ /* 0x001fea0003800000 */
[C---:B------:R-:W-:Y:S01]  /*13c0*/  LOP3.LUT R21, R20.reuse, 0xfffffff8, RZ, 0xc0, !PT ;  /* 0xfffffff814157812 */ /* 0x040fe200078ec0ff */
[----:B------:R-:W-:Y:S01]  /*13d0*/  VIADD R19, R15, 0x100 ;  /* 0x000001000f137836 */ /* 0x000fe20000000000 */
[----:B------:R-:W-:Y:S01]  /*13e0*/  LOP3.LUT R12, R20, 0x7ffffff8, RZ, 0xc0, !PT ;  /* 0x7ffffff8140c7812 */ /* 0x000fe200078ec0ff */
[----:B------:R-:W-:Y:S02]  /*13f0*/  IMAD.MOV.U32 R14, RZ, RZ, R10 ;  /* 0x000000ffff0e7224 */ /* 0x000fe400078e000a */
[----:B------:R-:W-:-:S07]  /*1400*/  IMAD.MOV R21, RZ, RZ, -R21 ;  /* 0x000000ffff157224 */ /* 0x000fce00078e0a15 */
.L_x_120:
[----:B------:R-:W-:Y:S01]  /*1410*/  LDS R22, [R14] ;  /* 0x000000000e167984 */ /* 0x000fe20000000800 */
[----:B------:R-:W-:-:S03]  /*1420*/  VIADD R21, R21, 0x8 ;  /* 0x0000000815157836 */ /* 0x000fc60000000000 */
[----:B------:R-:W1:Y:S02]  /*1430*/  LDS R24, [R19+-0x100] ;  /* 0xffff000013187984 */ /* 0x000e640000000800 */
[----:B------:R-:W-:Y:S01]  /*1440*/  ISETP.NE.AND P0, PT, R21, RZ, PT ;  /* 0x000000ff1500720c */ /* 0x000fe20003f05270 */
[----:B01----:R-:W-:-:S05]  /*1450*/  FFMA R23, -R22, R24, R23 ;  /* 0x0000001816177223 */ /* 0x003fca0000000117 */
[----:B------:R-:W-:Y:S04]  /*1460*/  STS [R16+-0x400], R23 ;  /* 0xfffc001710007388 */ /* 0x000fe80000000800 */
[----:B------:R-:W-:Y:S04]  /*1470*/  LDS R22, [R14+0x4] ;  /* 0x000004000e167984 */ /* 0x000fe80000000800 */
[----:B------:R-:W0:Y:S02]  /*1480*/  LDS R24, [R19+-0xc0] ;  /* 0xffff400013187984 */ /* 0x000e240000000800 */
[----:B0-----:R-:W-:-:S05]  /*1490*/  FFMA R25, -R22, R24, R23 ;  /* 0x0000001816197223 */ /* 0x001fca0000000117 */
        /* <DEDUP_REMOVED lines=10> */
[----:B------:R-:W0:Y:S02]  /*1540*/  LDS R24, [R19] ;  /* 0x0000000013187984 */ /* 0x000e240000000800 */
[----:B0-----:R-:W-:-:S05]  /*1550*/  FFMA R25, -R22, R24, R23 ;  /* 0x0000001816197223 */ /* 0x001fca0000000117 */
[----:B------:R-:W-:Y:S04]  /*1560*/  STS [R16+-0x400], R25 ;  /* 0xfffc001910007388 */ /* 0x000fe80000000800 */
[----:B------:R-:W-:Y:S04]  /*1570*/  LDS R22, [R14+0x14] ;  /* 0x000014000e167984 */ /* 0x000fe80000000800 */
[----:B------:R-:W0:Y:S02]  /*1580*/  LDS R24, [R19+0x40] ;  /* 0x0000400013187984 */ /* 0x000e240000000800 */
[----:B0-----:R-:W-:-:S05]  /*1590*/  FFMA R27, -R22, R24, R25 ;  /* 0x00000018161b7223 */ /* 0x001fca0000000119 */
[----:B------:R-:W-:Y:S04]  /*15a0*/  STS [R16+-0x400], R27 ;  /* 0xfffc001b10007388 */ /* 0x000fe80000000800 */
[----:B------:R-:W-:Y:S04]  /*15b0*/  LDS R22, [R14+0x18] ;  /* 0x000018000e167984 */ /* 0x000fe80000000800 */
[----:B------:R-:W0:Y:S02]  /*15c0*/  LDS R24, [R19+0x80] ;  /* 0x0000800013187984 */ /* 0x000e240000000800 */
[----:B0-----:R-:W-:-:S05]  /*15d0*/  FFMA R29, -R22, R24, R27 ;  /* 0x00000018161d7223 */ /* 0x001fca000000011b */
[----:B------:R-:W-:Y:S04]  /*15e0*/  STS [R16+-0x400], R29 ;  /* 0xfffc001d10007388 */ /* 0x000fe80000000800 */
[----:B------:R0:W-:Y:S04]  /*15f0*/  LDS R22, [R14+0x1c] ;  /* 0x00001c000e167984 */ /* 0x0001e80000000800 */
[----:B------:R1:W2:Y:S01]  /*1600*/  LDS R23, [R19+0xc0] ;  /* 0x0000c00013177984 */ /* 0x0002a20000000800 */
[----:B0-----:R-:W-:Y:S02]  /*1610*/  VIADD R14, R14, 0x20 ;  /* 0x000000200e0e7836 */ /* 0x001fe40000000000 */
[----:B-1----:R-:W-:-:S02]  /*1620*/  VIADD R19, R19, 0x200 ;  /* 0x0000020013137836 */ /* 0x002fc40000000000 */
[----:B--2---:R-:W-:-:S05]  /*1630*/  FFMA R23, -R22, R23, R29 ;  /* 0x0000001716177223 */ /* 0x004fca000000011d */
[----:B------:R0:W-:Y:S01]  /*1640*/  STS [R16+-0x400], R23 ;  /* 0xfffc001710007388 */ /* 0x0001e20000000800 */
[----:B------:R-:W-:Y:S05]  /*1650*/  @P0 BRA `(.L_x_120) ;  /* 0xfffffffc006c0947 */ /* 0x000fea000383ffff */
.L_x_119:
[----:B------:R-:W-:Y:S05]  /*1660*/  @!P1 BRA `(.L_x_118) ;  /* 0x0000000000b89947 */ /* 0x000fea0003800000 */
[----:B------:R-:W-:-:S04]  /*1670*/  LOP3.LUT R19, R17, 0x7, RZ, 0xc0, !PT ;  /* 0x0000000711137812 */ /* 0x000fc800078ec0ff */
[C---:B------:R-:W-:Y:S01]  /*1680*/  LOP3.LUT P1, RZ, R19.reuse, 0x3, RZ, 0xc0, !PT ;  /* 0x0000000313ff7812 */ /* 0x040fe2000782c0ff */
[----:B------:R-:W-:-:S05]  /*1690*/  VIADD R14, R19, 0xffffffff ;  /* 0xffffffff130e7836 */ /* 0x000fca0000000000 */
[----:B------:R-:W-:-:S13]  /*16a0*/  ISETP.GE.U32.AND P0, PT, R14, 0x3, PT ;  /* 0x000000030e00780c */ /* 0x000fda0003f06070 */
[----:B------:R-:W-:Y:S05]  /*16b0*/  @!P0 BRA `(.L_x_121) ;  /* 0x00000000004c8947 */ /* 0x000fea0003800000 */
[C---:B------:R-:W-:Y:S02]  /*16c0*/  IMAD R19, R12.reuse, 0x4, R11 ;  /* 0x000000040c137824 */ /* 0x040fe400078e020b */
[C---:B------:R-:W-:Y:S02]  /*16d0*/  IMAD R14, R12.reuse, 0x40, R15 ;  /* 0x000000400c0e7824 */ /* 0x040fe400078e020f */
[----:B------:R-:W-:Y:S01]  /*16e0*/  VIADD R12, R12, 0x4 ;  /* 0x000000040c0c7836 */ /* 0x000fe20000000000 */
[----:B------:R-:W-:Y:S04]  /*16f0*/  LDS R22, [R19+-0x400] ;  /* 0xfffc000013167984 */ /* 0x000fe80000000800 */
[----:B------:R-:W1:Y:S02]  /*1700*/  LDS R21, [R14] ;  /* 0x000000000e157984 */ /* 0x000e640000000800 */
[----:B-1----:R-:W-:-:S05]  /*1710*/  FFMA R21, -R22, R21, R23 ;  /* 0x0000001516157223 */ /* 0x002fca0000000117 */
[----:B------:R-:W-:Y:S04]  /*1720*/  STS [R16+-0x400], R21 ;  /* 0xfffc001510007388 */ /* 0x000fe80000000800 */
[----:B------:R-:W-:Y:S04]  /*1730*/  LDS R22, [R19+-0x3fc] ;  /* 0xfffc040013167984 */ /* 0x000fe80000000800 */
[----:B0-----:R-:W0:Y:S02]  /*1740*/  LDS R23, [R14+0x40] ;  /* 0x000040000e177984 */ /* 0x001e240000000800 */
[----:B0-----:R-:W-:-:S05]  /*1750*/  FFMA R25, -R22, R23, R21 ;  /* 0x0000001716197223 */ /* 0x001fca0000000115 */
[----:B------:R-:W-:Y:S04]  /*1760*/  STS [R16+-0x400], R25 ;  /* 0xfffc001910007388 */ /* 0x000fe80000000800 */
[----:B------:R-:W-:Y:S04]  /*1770*/  LDS R22, [R19+-0x3f8] ;  /* 0xfffc080013167984 */ /* 0x000fe80000000800 */
[----:B------:R-:W0:Y:S02]  /*1780*/  LDS R23, [R14+0x80] ;  /* 0x000080000e177984 */ /* 0x000e240000000800 */
[----:B0-----:R-:W-:-:S05]  /*1790*/  FFMA R27, -R22, R23, R25 ;  /* 0x00000017161b7223 */ /* 0x001fca0000000119 */
[----:B------:R-:W-:Y:S04]  /*17a0*/  STS [R16+-0x400], R27 ;  /* 0xfffc001b10007388 */ /* 0x000fe80000000800 */
[----:B------:R-:W-:Y:S04]  /*17b0*/  LDS R22, [R19+-0x3f4] ;  /* 0xfffc0c0013167984 */ /* 0x000fe80000000800 */
[----:B------:R-:W0:Y:S02]  /*17c0*/  LDS R23, [R14+0xc0] ;  /* 0x0000c0000e177984 */ /* 0x000e240000000800 */
[----:B0-----:R-:W-:-:S05]  /*17d0*/  FFMA R23, -R22, R23, R27 ;  /* 0x0000001716177223 */ /* 0x001fca000000011b */
[----:B------:R2:W-:Y:S02]  /*17e0*/  STS [R16+-0x400], R23 ;  /* 0xfffc001710007388 */ /* 0x0005e40000000800 */
.L_x_121:
[----:B------:R-:W-:Y:S05]  /*17f0*/  @!P1 BRA `(.L_x_118) ;  /* 0x0000000000549947 */ /* 0x000fea0003800000 */
[C---:B------:R-:W-:Y:S02]  /*1800*/  LOP3.LUT R14, R18.reuse, 0x3, RZ, 0xc0, !PT ;  /* 0x00000003120e7812 */ /* 0x040fe400078ec0ff */
[----:B------:R-:W-:Y:S02]  /*1810*/  LOP3.LUT R19, R18, 0x1, RZ, 0xc0, !PT ;  /* 0x0000000112137812 */ /* 0x000fe400078ec0ff */
[----:B------:R-:W-:Y:S02]  /*1820*/  ISETP.NE.AND P0, PT, R14, 0x1, PT ;  /* 0x000000010e00780c */ /* 0x000fe40003f05270 */
[----:B------:R-:W-:-:S11]  /*1830*/  ISETP.NE.U32.AND P1, PT, R19, 0x1, PT ;  /* 0x000000011300780c */ /* 0x000fd60003f25070 */
        /* <DEDUP_REMOVED lines=9> */
[----:B0-2---:R-:W0:Y:S02]  /*18d0*/  LDS R23, [R22+0x40] ;  /* 0x0000400016177984 */ /* 0x005e240000000800 */
[----:B0-----:R-:W-:-:S05]  /*18e0*/  FFMA R23, -R14, R23, R19 ;  /* 0x000000170e177223 */ /* 0x001fca0000000113 */
[----:B------:R3:W-:Y:S02]  /*18f0*/  STS [R16+-0x400], R23 ;  /* 0xfffc001710007388 */ /* 0x0007e40000000800 */
.L_x_122:
[C---:B------:R-:W-:Y:S02]  /*1900*/  @!P1 IMAD R14, R12.reuse, 0x4, R11 ;  /* 0x000000040c0e9824 */ /* 0x040fe400078e020b */
[----:B------:R-:W-:-:S04]  /*1910*/  @!P1 IMAD R12, R12, 0x40, R15 ;  /* 0x000000400c0c9824 */ /* 0x000fc800078e020f */
[----:B------:R-:W-:Y:S04]  /*1920*/  @!P1 LDS R14, [R14+-0x400] ;  /* 0xfffc00000e0e9984 */ /* 0x000fe80000000800 */
[----:B------:R-:W0:Y:S02]  /*1930*/  @!P1 LDS R12, [R12] ;  /* 0x000000000c0c9984 */ /* 0x000e240000000800 */
[----:B0123--:R-:W-:-:S07]  /*1940*/  @!P1 FFMA R23, -R14, R12, R23 ;  /* 0x0000000c0e179223 */ /* 0x00ffce0000000117 */
.L_x_118:
[C---:B------:R-:W-:Y:S01]  /*1950*/  IMAD R15, R20.reuse, 0x3c, R15 ;  /* 0x0000003c140f7824 */ /* 0x040fe200078e020f */
[----:B------:R-:W-:Y:S03]  /*1960*/  BSSY.RECONVERGENT B1, `(.L_x_123) ;  /* 0x000000f000017945 */ /* 0x000fe60003800200 */
[----:B------:R-:W-:-:S05]  /*1970*/  IMAD R15, R20, 0x4, R15 ;  /* 0x00000004140f7824 */ /* 0x000fca00078e020f */
        /* <DEDUP_REMOVED lines=9> */
[----:B------:R-:W-:Y:S01]  /*1a10*/  IMAD.MOV.U32 R15, RZ, RZ, R23 ;  /* 0x000000ffff0f7224 */ /* 0x000fe200078e0017 */
[----:B------:R-:W-:-:S07]  /*1a20*/  MOV R21, 0x1a40 ;  /* 0x00001a4000157802 */ /* 0x000fce0000000f00 */
[----:B0-----:R-:W-:Y:S05]  /*1a30*/  CALL.REL.NOINC `($__internal_1_$__cuda_sm3x_div_rn_noftz_f32_slowpath) ;  /* 0x0000001000c07944 */ /* 0x001fea0003c00000 */
[----:B------:R-:W-:-:S07]  /*1a40*/  IMAD.MOV.U32 R19, RZ, RZ, R12 ;  /* 0x000000ffff137224 */ /* 0x000fce00078e000c */
.L_x_124:
[----:B------:R-:W-:Y:S05]  /*1a50*/  BSYNC.RECONVERGENT B1 ;  /* 0x0000000000017941 */ /* 0x000fea0003800200 */
.L_x_123:
[----:B------:R1:W-:Y:S01]  /*1a60*/  STS [R16+-0x400], R19 ;  /* 0xfffc001310007388 */ /* 0x0003e20000000800 */
[----:B------:R-:W-:Y:S02]  /*1a70*/  VIADD R20, R20, 0x1 ;  /* 0x0000000114147836 */ /* 0x000fe40000000000 */
[----:B------:R-:W-:Y:S02]  /*1a80*/  VIADD R17, R17, 0x1 ;  /* 0x0000000111117836 */ /* 0x000fe40000000000 */
[----:B------:R-:W-:Y:S01]  /*1a90*/  VIADD R18, R18, 0x1 ;  /* 0x0000000112127836 */ /* 0x000fe20000000000 */
[----:B------:R-:W-:-:S13]  /*1aa0*/  ISETP.NE.AND P0, PT, R20, 0x10, PT ;  /* 0x000000101400780c */ /* 0x000fda0003f05270 */
[----:B-1----:R-:W-:Y:S05]  /*1ab0*/  @P0 BRA `(.L_x_125) ;  /* 0xfffffff8000c0947 */ /* 0x002fea000383ffff */
[----:B------:R-:W-:Y:S05]  /*1ac0*/  BRA `(.L_x_126) ;  /* 0x0000000400a87947 */ /* 0x000fea0003800000 */
.L_x_117:
[----:B01----:R-:W-:Y:S02]  /*1ad0*/  HFMA2 R16, -RZ, RZ, 0, 5.9604644775390625e-08 ;  /* 0x00000001ff107431 */ /* 0x003fe400000001ff */
[----:B------:R-:W-:Y:S01]  /*1ae0*/  IMAD.MOV.U32 R12, RZ, RZ, RZ ;  /* 0x000000ffff0c7224 */ /* 0x000fe200078e00ff */
[----:B------:R-:W-:Y:S02]  /*1af0*/  PRMT R14, RZ, 0x7610, R14 ;  /* 0x00007610ff0e7816 */ /* 0x000fe4000000000e */
[----:B------:R-:W-:-:S07]  /*1b00*/  PRMT R19, RZ, 0x7610, R19 ;  /* 0x00007610ff137816 */ /* 0x000fce0000000013 */
.L_x_132:
[----:B01-3--:R-:W-:Y:S01]  /*1b10*/  IMAD R15, R16, 0x40, R9 ;  /* 0x00000040100f7824 */ /* 0x00bfe200078e0209 */
[----:B------:R-:W0:Y:S01]  /*1b20*/  S2R R18, SR_CgaCtaId ;  /* 0x0000000000127919 */ /* 0x000e220000008800 */
[----:B------:R-:W-:Y:S01]  /*1b30*/  ISETP.GE.U32.AND P0, PT, R12, 0x7, PT ;  /* 0x000000070c00780c */ /* 0x000fe20003f06070 */
[----:B------:R-:W-:Y:S01]  /*1b40*/  IMAD.MOV.U32 R12, RZ, RZ, R16 ;  /* 0x000000ffff0c7224 */ /* 0x000fe200078e0010 */
[----:B------:R-:W-:Y:S01]  /*1b50*/  MOV R17, 0x400 ;  /* 0x0000040000117802 */ /* 0x000fe20000000f00 */
[----:B--2---:R1:W2:Y:S01]  /*1b60*/  LDS R22, [R15] ;  /* 0x000000000f167984 */ /* 0x0042a20000000800 */
[----:B------:R-:W-:Y:S02]  /*1b70*/  VIADD R19, R19, 0x1 ;  /* 0x0000000113137836 */ /* 0x000fe40000000000 */
[----:B------:R-:W-:Y:S02]  /*1b80*/  LOP3.LUT P1, RZ, R12, 0x7, RZ, 0xc0, !PT ;  /* 0x000000070cff7812 */ /* 0x000fe4000782c0ff */
[----:B0-----:R-:W-:-:S05]  /*1b90*/  LEA R17, R18, R17, 0x18 ;  /* 0x0000001112117211 */ /* 0x001fca00078ec0ff */
[----:B------:R-:W-:Y:S02]  /*1ba0*/  IMAD R16, R16, 0x40, R17 ;  /* 0x0000004010107824 */ /* 0x000fe400078e0211 */
[----:B------:R-:W-:Y:S01]  /*1bb0*/  IMAD.MOV.U32 R17, RZ, RZ, RZ ;  /* 0x000000ffff117224 */ /* 0x000fe200078e00ff */
[----:B-1----:R-:W-:Y:S06]  /*1bc0*/  @!P0 BRA `(.L_x_127) ;  /* 0x00000000009c8947 */ /* 0x002fec0003800000 */
[----:B------:R-:W-:Y:S01]  /*1bd0*/  LOP3.LUT R17, R12, 0x7ffffff8, RZ, 0xc0, !PT ;  /* 0x7ffffff80c117812 */ /* 0x000fe200078ec0ff */
[----:B------:R-:W-:-:S07]  /*1be0*/  IMAD.MOV.U32 R18, RZ, RZ, RZ ;  /* 0x000000ffff127224 */ /* 0x000fce00078e00ff */
.L_x_128:
[C---:B------:R-:W-:Y:S02]  /*1bf0*/  IMAD R21, R18.reuse, 0x4, R16 ;  /* 0x0000000412157824 */ /* 0x040fe400078e0210 */
[C---:B------:R-:W-:Y:S02]  /*1c00*/  IMAD R20, R18.reuse, 0x40, R9 ;  /* 0x0000004012147824 */ /* 0x040fe400078e0209 */
[----:B------:R-:W-:Y:S01]  /*1c10*/  VIADD R18, R18, 0x8 ;  /* 0x0000000812127836 */ /* 0x000fe20000000000 */
[----:B------:R-:W-:Y:S04]  /*1c20*/  LDS R23, [R21] ;  /* 0x0000000015177984 */ /* 0x000fe80000000800 */
[----:B------:R-:W2:Y:S01]  /*1c30*/  LDS R24, [R20] ;  /* 0x0000000014187984 */ /* 0x000ea20000000800 */
[----:B------:R-:W-:Y:S01]  /*1c40*/  ISETP.NE.AND P0, PT, R18, R17, PT ;  /* 0x000000111200720c */ /* 0x000fe20003f05270 */
[----:B--2---:R-:W-:-:S05]  /*1c50*/  FFMA R24, -R23, R24, R22 ;  /* 0x0000001817187223 */ /* 0x004fca0000000116 */
        /* <DEDUP_REMOVED lines=30> */
.L_x_127:
        /* <DEDUP_REMOVED lines=25> */
.L_x_130:
[----:B------:R-:W-:Y:S05]  /*1fd0*/  @!P1 BRA `(.L_x_129) ;  /* 0x0000000000549947 */ /* 0x000fea0003800000 */
[C---:B------:R-:W-:Y:S02]  /*1fe0*/  LOP3.LUT P0, RZ, R14.reuse, 0x3, RZ, 0xc0, !PT ;  /* 0x000000030eff7812 */ /* 0x040fe4000780c0ff */
[----:B------:R-:W-:-:S04]  /*1ff0*/  LOP3.LUT R18, R14, 0x1, RZ, 0xc0, !PT ;  /* 0x000000010e127812 */ /* 0x000fc800078ec0ff */
[----:B------:R-:W-:-:S07]  /*2000*/  ISETP.NE.U32.AND P1, PT, R18, 0x1, PT ;  /* 0x000000011200780c */ /* 0x000fce0003f25070 */
[----:B------:R-:W-:Y:S06]  /*2010*/  @!P0 BRA `(.L_x_131) ;  /* 0x00000000002c8947 */ /* 0x000fec0003800000 */
[C---:B------:R-:W-:Y:S02]  /*2020*/  IMAD R20, R17.reuse, 0x4, R16 ;  /* 0x0000000411147824 */ /* 0x040fe400078e0210 */
[C---:B------:R-:W-:Y:S02]  /*2030*/  IMAD R23, R17.reuse, 0x40, R9 ;  /* 0x0000004011177824 */ /* 0x040fe400078e0209 */
[----:B------:R-:W-:Y:S01]  /*2040*/  VIADD R17, R17, 0x2 ;  /* 0x0000000211117836 */ /* 0x000fe20000000000 */
        /* <DEDUP_REMOVED lines=8> */
.L_x_131:
[C---:B------:R-:W-:Y:S02]  /*20d0*/  @P1 IMAD R18, R17.reuse, 0x40, R9 ;  /* 0x0000004011121824 */ /* 0x040fe400078e0209 */
[----:B------:R-:W-:-:S04]  /*20e0*/  @P1 IMAD R16, R17, 0x4, R16 ;  /* 0x0000000411101824 */ /* 0x000fc800078e0210 */
[----:B------:R-:W-:Y:S04]  /*20f0*/  @P1 LDS R18, [R18] ;  /* 0x0000000012121984 */ /* 0x000fe80000000800 */
[----:B------:R-:W0:Y:S02]  /*2100*/  @P1 LDS R17, [R16] ;  /* 0x0000000010111984 */ /* 0x000e240000000800 */
[----:B0123--:R-:W-:-:S05]  /*2110*/  @P1 FFMA R22, -R17, R18, R22 ;  /* 0x0000001211161223 */ /* 0x00ffca0000000116 */
[----:B------:R3:W-:Y:S02]  /*2120*/  @P1 STS [R15], R22 ;  /* 0x000000160f001388 */ /* 0x0007e40000000800 */
.L_x_129:
[----:B------:R-:W-:Y:S02]  /*2130*/  VIADD R16, R12, 0x1 ;  /* 0x000000010c107836 */ /* 0x000fe40000000000 */
[----:B------:R-:W-:-:S03]  /*2140*/  VIADD R14, R14, 0x1 ;  /* 0x000000010e0e7836 */ /* 0x000fc60000000000 */
[----:B------:R-:W-:-:S13]  /*2150*/  ISETP.NE.AND P0, PT, R16, 0x10, PT ;  /* 0x000000101000780c */ /* 0x000fda0003f05270 */
[----:B------:R-:W-:Y:S05]  /*2160*/  @P0 BRA `(.L_x_132) ;  /* 0xfffffff800680947 */ /* 0x000fea000383ffff */
.L_x_126:
[----:B------:R-:W-:Y:S05]  /*2170*/  BSYNC.RECONVERGENT B0 ;  /* 0x0000000000007941 */ /* 0x000fea0003800200 */
.L_x_116:
[----:B------:R-:W-:Y:S01]  /*2180*/  BAR.SYNC.DEFER_BLOCKING 0x0 ;  /* 0x0000000000007b1d */ /* 0x000fe20000010000 */
[----:B------:R-:W-:-:S05]  /*2190*/  ISETP.GT.U32.AND P0, PT, R2, 0xf, PT ;  /* 0x0000000f0200780c */ /* 0x000fca0003f04070 */
[----:B------:R-:W-:Y:S08]  /*21a0*/  BSSY.RECONVERGENT B0, `(.L_x_112) ;  /* 0x00000b4000007945 */ /* 0x000ff00003800200 */
[----:B------:R-:W-:Y:S05]  /*21b0*/  @P0 BRA `(.L_x_133) ;  /* 0x0000000400000947 */ /* 0x000fea0003800000 */
[----:B------:R-:W4:Y:S01]  /*21c0*/  LDS R21, [R9+0x40] ;  /* 0x0000400009157984 */ /* 0x000f220000000800 */
[----:B------:R-:W5:Y:S03]  /*21d0*/  LDC R18, c[0x0][0x388] ;  /* 0x0000e200ff127b82 */ /* 0x000f660000000800 */
[----:B------:R-:W2:Y:S04]  /*21e0*/  LDS R19, [R9+0x80] ;  /* 0x0000800009137984 */ /* 0x000ea80000000800 */
[----:B------:R-:W2:Y:S01]  /*21f0*/  LDS R26, [R9+0xc0] ;  /* 0x0000c000091a7984 */ /* 0x000ea20000000800 */
[----:B01-3--:R-:W0:Y:S03]  /*2200*/  LDC.64 R14, c[0x0][0x380] ;  /* 0x0000e000ff0e7b82 */ /* 0x00be260000000a00 */
[----:B------:R-:W1:Y:S04]  /*2210*/  LDS R16, [R9+0x100] ;  /* 0x0001000009107984 */ /* 0x000e680000000800 */
[----:B------:R-:W3:Y:S04]  /*2220*/  LDS R17, [R9+0x140] ;  /* 0x0001400009117984 */ /* 0x000ee80000000800 */
[----:B------:R-:W3:Y:S04]  /*2230*/  LDS R24, [R9+0x180] ;  /* 0x0001800009187984 */ /* 0x000ee80000000800 */
[----:B------:R-:W3:Y:S01]  /*2240*/  LDS R27, [R9+0x1c0] ;  /* 0x0001c000091b7984 */ /* 0x000ee20000000800 */
[----:B-----5:R-:W-:-:S03]  /*2250*/  IMAD R12, R13, R18, R18 ;  /* 0x000000120d0c7224 */ /* 0x020fc600078e0212 */
[----:B------:R-:W5:Y:S02]  /*2260*/  LDS R25, [R9+0x200] ;  /* 0x0002000009197984 */ /* 0x000f640000000800 */
[----:B------:R-:W-:-:S05]  /*2270*/  IADD3 R13, PT, PT, R8, R12, R13 ;  /* 0x0000000c080d7210 */ /* 0x000fca0007ffe00d */
[----:B0-----:R-:W-:-:S04]  /*2280*/  IMAD.WIDE.U32 R28, R13, 0x4, R14 ;  /* 0x000000040d1c7825 */ /* 0x001fc800078e000e */
[----:B------:R-:W-:Y:S01]  /*2290*/  IMAD.IADD R13, R13, 0x1, R18 ;  /* 0x000000010d0d7824 */ /* 0x000fe200078e0212 */
[----:B----4-:R0:W-:Y:S04]  /*22a0*/  STG.E desc[UR10][R28.64], R21 ;  /* 0x000000151c007986 */ /* 0x0101e8000c10190a */
[----:B------:R-:W-:Y:S01]  /*22b0*/  LDS R28, [R9+0x280] ;  /* 0x00028000091c7984 */ /* 0x000fe20000000800 */
[----:B0-----:R-:W-:-:S04]  /*22c0*/  IMAD.WIDE.U32 R20, R13, 0x4, R14 ;  /* 0x000000040d147825 */ /* 0x001fc800078e000e */
[----:B------:R-:W-:Y:S01]  /*22d0*/  IMAD.IADD R13, R13, 0x1, R18 ;  /* 0x000000010d0d7824 */ /* 0x000fe200078e0212 */
[----:B--2---:R-:W-:Y:S03]  /*22e0*/  STG.E desc[UR10][R20.64], R19 ;  /* 0x0000001314007986 */ /* 0x004fe6000c10190a */
[C---:B------:R-:W-:Y:S01]  /*22f0*/  IMAD.WIDE.U32 R22, R13.reuse, 0x4, R14 ;  /* 0x000000040d167825 */ /* 0x040fe200078e000e */
[----:B------:R-:W0:Y:S03]  /*2300*/  LDS R19, [R9+0x240] ;  /* 0x0002400009137984 */ /* 0x000e260000000800 */
[--C-:B------:R-:W-:Y:S01]  /*2310*/  IMAD.IADD R13, R13, 0x1, R18.reuse ;  /* 0x000000010d0d7824 */ /* 0x100fe200078e0212 */
[----:B------:R2:W-:Y:S04]  /*2320*/  STG.E desc[UR10][R22.64], R26 ;  /* 0x0000001a16007986 */ /* 0x0005e8000c10190a */
[----:B------:R-:W4:Y:S04]  /*2330*/  LDS R26, [R9+0x2c0] ;  /* 0x0002c000091a7984 */ /* 0x000f280000000800 */
[----:B------:R-:W4:Y:S01]  /*2340*/  LDS R20, [R9+0x300] ;  /* 0x0003000009147984 */ /* 0x000f220000000800 */
[----:B--2---:R-:W-:-:S02]  /*2350*/  IMAD.IADD R23, R13, 0x1, R18 ;  /* 0x000000010d177824 */ /* 0x004fc400078e0212 */
[----:B------:R-:W-:-:S04]  /*2360*/  IMAD.WIDE.U32 R12, R13, 0x4, R14 ;  /* 0x000000040d0c7825 */ /* 0x000fc800078e000e */
[--C-:B------:R-:W-:Y:S01]  /*2370*/  IMAD.IADD R29, R23, 0x1, R18.reuse ;  /* 0x00000001171d7824 */ /* 0x100fe200078e0212 */
[----:B-1----:R1:W-:Y:S03]  /*2380*/  STG.E desc[UR10][R12.64], R16 ;  /* 0x000000100c007986 */ /* 0x0023e6000c10190a */
[----:B------:R-:W-:Y:S02]  /*2390*/  IMAD.IADD R21, R29, 0x1, R18 ;  /* 0x000000011d157824 */ /* 0x000fe400078e0212 */
[----:B-1----:R-:W-:-:S04]  /*23a0*/  IMAD.WIDE.U32 R12, R23, 0x4, R14 ;  /* 0x00000004170c7825 */ /* 0x002fc800078e000e */
[--C-:B------:R-:W-:Y:S01]  /*23b0*/  IMAD.WIDE.U32 R22, R21, 0x4, R14.reuse ;  /* 0x0000000415167825 */ /* 0x100fe200078e000e */
[----:B---3--:R1:W-:Y:S03]  /*23c0*/  STG.E desc[UR10][R12.64], R17 ;  /* 0x000000110c007986 */ /* 0x0083e6000c10190a */
[----:B-1----:R-:W-:Y:S02]  /*23d0*/  IMAD.WIDE.U32 R16, R29, 0x4, R14 ;  /* 0x000000041d107825 */ /* 0x002fe400078e000e */
[----:B------:R-:W1:Y:S04]  /*23e0*/  LDS R29, [R9+0x340] ;  /* 0x00034000091d7984 */ /* 0x000e680000000800 */
[----:B------:R-:W-:Y:S04]  /*23f0*/  STG.E desc[UR10][R16.64], R24 ;  /* 0x0000001810007986 */ /* 0x000fe8000c10190a */
[----:B------:R2:W-:Y:S04]  /*2400*/  STG.E desc[UR10][R22.64], R27 ;  /* 0x0000001b16007986 */ /* 0x0005e8000c10190a */
[----:B------:R-:W3:Y:S01]  /*2410*/  LDS R27, [R9+0x380] ;  /* 0x00038000091b7984 */ /* 0x000ee20000000800 */
[----:B--2---:R-:W-:-:S03]  /*2420*/  IMAD.IADD R23, R21, 0x1, R18 ;  /* 0x0000000115177824 */ /* 0x004fc600078e0212 */
[----:B------:R-:W2:Y:S01]  /*2430*/  LDS R21, [R9+0x3c0] ;  /* 0x0003c00009157984 */ /* 0x000ea20000000800 */
[C---:B------:R-:W-:Y:S02]  /*2440*/  IMAD.IADD R17, R23.reuse, 0x1, R18 ;  /* 0x0000000117117824 */ /* 0x040fe400078e0212 */
[----:B------:R-:W-:-:S04]  /*2450*/  IMAD.WIDE.U32 R12, R23, 0x4, R14 ;  /* 0x00000004170c7825 */ /* 0x000fc800078e000e */
[C---:B------:R-:W-:Y:S01]  /*2460*/  IMAD.IADD R23, R17.reuse, 0x1, R18 ;  /* 0x0000000111177824 */ /* 0x040fe200078e0212 */
[----:B-----5:R-:W-:Y:S01]  /*2470*/  STG.E desc[UR10][R12.64], R25 ;  /* 0x000000190c007986 */ /* 0x020fe2000c10190a */
[----:B------:R-:W-:-:S04]  /*2480*/  IMAD.WIDE.U32 R16, R17, 0x4, R14 ;  /* 0x0000000411107825 */ /* 0x000fc800078e000e */
[C---:B------:R-:W-:Y:S01]  /*2490*/  IMAD.IADD R24, R23.reuse, 0x1, R18 ;  /* 0x0000000117187824 */ /* 0x040fe200078e0212 */
[----:B0-----:R0:W-:Y:S01]  /*24a0*/  STG.E desc[UR10][R16.64], R19 ;  /* 0x0000001310007986 */ /* 0x0011e2000c10190a */
[----:B------:R-:W-:-:S05]  /*24b0*/  IMAD.WIDE.U32 R22, R23, 0x4, R14 ;  /* 0x0000000417167825 */ /* 0x000fca00078e000e */
[----:B------:R5:W-:Y:S01]  /*24c0*/  STG.E desc[UR10][R22.64], R28 ;  /* 0x0000001c16007986 */ /* 0x000be2000c10190a */
[C---:B0-----:R-:W-:Y:S02]  /*24d0*/  IMAD.IADD R19, R24.reuse, 0x1, R18 ;  /* 0x0000000118137824 */ /* 0x041fe400078e0212 */
[----:B------:R-:W-:-:S04]  /*24e0*/  IMAD.WIDE.U32 R24, R24, 0x4, R14 ;  /* 0x0000000418187825 */ /* 0x000fc800078e000e */
[--C-:B------:R-:W-:Y:S01]  /*24f0*/  IMAD.IADD R13, R19, 0x1, R18.reuse ;  /* 0x00000001130d7824 */ /* 0x100fe200078e0212 */
[----:B----4-:R0:W-:Y:S03]  /*2500*/  STG.E desc[UR10][R24.64], R26 ;  /* 0x0000001a18007986 */ /* 0x0101e6000c10190a */
[C---:B------:R-:W-:Y:S02]  /*2510*/  IMAD.IADD R17, R13.reuse, 0x1, R18 ;  /* 0x000000010d117824 */ /* 0x040fe400078e0212 */
[----:B------:R-:W-:-:S04]  /*2520*/  IMAD.WIDE.U32 R12, R13, 0x4, R14 ;  /* 0x000000040d0c7825 */ /* 0x000fc800078e000e */
[----:B-----5:R-:W-:Y:S02]  /*2530*/  IMAD.IADD R23, R17, 0x1, R18 ;  /* 0x0000000111177824 */ /* 0x020fe400078e0212 */
[----:B------:R-:W-:-:S04]  /*2540*/  IMAD.WIDE.U32 R18, R19, 0x4, R14 ;  /* 0x0000000413127825 */ /* 0x000fc800078e000e */
[--C-:B------:R-:W-:Y:S01]  /*2550*/  IMAD.WIDE.U32 R16, R17, 0x4, R14.reuse ;  /* 0x0000000411107825 */ /* 0x100fe200078e000e */
[----:B------:R0:W-:Y:S03]  /*2560*/  STG.E desc[UR10][R18.64], R20 ;  /* 0x0000001412007986 */ /* 0x0001e6000c10190a */
[----:B------:R-:W-:Y:S01]  /*2570*/  IMAD.WIDE.U32 R14, R23, 0x4, R14 ;  /* 0x00000004170e7825 */ /* 0x000fe200078e000e */
[----:B-1----:R0:W-:Y:S04]  /*2580*/  STG.E desc[UR10][R12.64], R29 ;  /* 0x0000001d0c007986 */ /* 0x0021e8000c10190a */
[----:B---3--:R0:W-:Y:S04]  /*2590*/  STG.E desc[UR10][R16.64], R27 ;  /* 0x0000001b10007986 */ /* 0x0081e8000c10190a */
[----:B--2---:R0:W-:Y:S01]  /*25a0*/  STG.E desc[UR10][R14.64], R21 ;  /* 0x000000150e007986 */ /* 0x0041e2000c10190a */
[----:B------:R-:W-:Y:S05]  /*25b0*/  BRA `(.L_x_134) ;  /* 0x0000000400c87947 */ /* 0x000fea0003800000 */
.L_x_133:
[----:B01-3--:R-:W0:Y:S01]  /*25c0*/  LDC.64 R14, c[0x0][0x388] ;  /* 0x0000e200ff0e7b82 */ /* 0x00be220000000a00 */
[----:B------:R-:W-:Y:S01]  /*25d0*/  IMAD.IADD R12, R4, 0x1, R3 ;  /* 0x00000001040c7824 */ /* 0x000fe200078e0203 */
[----:B------:R-:W1:Y:S04]  /*25e0*/  LDS R29, [R7+-0x40] ;  /* 0xffffc000071d7984 */ /* 0x000e680000000800 */
[----:B------:R-:W3:Y:S02]  /*25f0*/  LDS R27, [R7] ;  /* 0x00000000071b7984 */ /* 0x000ee40000000800 */
[----:B------:R-:W4:Y:S02]  /*2600*/  LDC.64 R16, c[0x0][0x380] ;  /* 0x0000e000ff107b82 */ /* 0x000f240000000a00 */
[----:B------:R-:W5:Y:S04]  /*2610*/  LDS R25, [R7+0x40] ;  /* 0x0000400007197984 */ /* 0x000f680000000800 */
[----:B------:R-:W5:Y:S04]  /*2620*/  LDS R26, [R7+0x80] ;  /* 0x00008000071a7984 */ /* 0x000f680000000800 */
[----:B------:R-:W-:Y:S01]  /*2630*/  LDS R24, [R7+0x100] ;  /* 0x0001000007187984 */ /* 0x000fe20000000800 */
[----:B0-----:R-:W-:-:S05]  /*2640*/  LEA R12, R12, R15, 0x4 ;  /* 0x0000000f0c0c7211 */ /* 0x001fca00078e20ff */
[----:B------:R-:W-:-:S04]  /*2650*/  IMAD R13, R12, R14, R13 ;  /* 0x0000000e0c0d7224 */ /* 0x000fc800078e020d */
[C---:B------:R-:W-:Y:S01]  /*2660*/  IMAD.IADD R21, R13.reuse, 0x1, R14 ;  /* 0x000000010d157824 */ /* 0x040fe200078e020e */
[----:B------:R-:W-:-:S04]  /*2670*/  IADD3 R12, P0, PT, R13, R2, RZ ;  /* 0x000000020d0c7210 */ /* 0x000fc80007f1e0ff */
[----:B------:R-:W-:Y:S02]  /*2680*/  IADD3 R15, P1, PT, R21, R2, RZ ;  /* 0x00000002150f7210 */ /* 0x000fe40007f3e0ff */
[----:B------:R-:W-:Y:S02]  /*2690*/  LEA.HI.X.SX32 R13, R13, RZ, 0x1, P0 ;  /* 0x000000ff0d0d7211 */ /* 0x000fe400000f0eff */
[C---:B------:R-:W-:Y:S01]  /*26a0*/  LEA.HI.X.SX32 R20, R21.reuse, RZ, 0x1, P1 ;  /* 0x000000ff15147211 */ /* 0x040fe200008f0eff */
[--C-:B------:R-:W-:Y:S01]  /*26b0*/  IMAD.IADD R21, R21, 0x1, R14.reuse ;  /* 0x0000000115157824 */ /* 0x100fe200078e020e */
[-C--:B----4-:R-:W-:Y:S02]  /*26c0*/  LEA R18, P1, R15, R16.reuse, 0x2 ;  /* 0x000000100f127211 */ /* 0x090fe400078210ff */
[----:B--2---:R-:W-:Y:S01]  /*26d0*/  LEA R22, P0, R12, R16, 0x2 ;  /* 0x000000100c167211 */ /* 0x004fe200078010ff */
[----:B------:R-:W-:Y:S01]  /*26e0*/  IMAD.IADD R28, R21, 0x1, R14 ;  /* 0x00000001151c7824 */ /* 0x000fe200078e020e */
[----:B------:R-:W-:-:S02]  /*26f0*/  LEA.HI.X R19, R15, R17, R20, 0x2, P1 ;  /* 0x000000110f137211 */ /* 0x000fc400008f1414 */
[----:B------:R-:W0:Y:S01]  /*2700*/  LDS R15, [R7+0xc0] ;  /* 0x0000c000070f7984 */ /* 0x000e220000000800 */
[----:B------:R-:W-:Y:S02]  /*2710*/  LEA.HI.X R23, R12, R17, R13, 0x2, P0 ;  /* 0x000000110c177211 */ /* 0x000fe400000f140d */
[----:B------:R-:W-:-:S03]  /*2720*/  IADD3 R13, P0, PT, R21, R2, RZ ;  /* 0x00000002150d7210 */ /* 0x000fc60007f1e0ff */
[----:B-1----:R1:W-:Y:S01]  /*2730*/  STG.E desc[UR10][R22.64+-0x40], R29 ;  /* 0xffffc01d16007986 */ /* 0x0023e2000c10190a */
[----:B------:R-:W-:Y:S02]  /*2740*/  LEA.HI.X.SX32 R21, R21, RZ, 0x1, P0 ;  /* 0x000000ff15157211 */ /* 0x000fe400000f0eff */
[C---:B------:R-:W-:Y:S01]  /*2750*/  LEA R20, P0, R13.reuse, R16, 0x2 ;  /* 0x000000100d147211 */ /* 0x040fe200078010ff */
[----:B---3--:R2:W-:Y:S03]  /*2760*/  STG.E desc[UR10][R18.64+-0x40], R27 ;  /* 0xffffc01b12007986 */ /* 0x0085e6000c10190a */
[----:B------:R-:W-:Y:S01]  /*2770*/  LEA.HI.X R21, R13, R17, R21, 0x2, P0 ;  /* 0x000000110d157211 */ /* 0x000fe200000f1415 */
[----:B------:R-:W3:Y:S01]  /*2780*/  LDS R29, [R7+0x140] ;  /* 0x00014000071d7984 */ /* 0x000ee20000000800 */
[----:B-1----:R-:W-:-:S03]  /*2790*/  IMAD.IADD R23, R28, 0x1, R14 ;  /* 0x000000011c177824 */ /* 0x002fc600078e020e */
[----:B-----5:R1:W-:Y:S01]  /*27a0*/  STG.E desc[UR10][R20.64+-0x40], R25 ;  /* 0xffffc01914007986 */ /* 0x0203e2000c10190a */
[----:B--2---:R-:W-:-:S03]  /*27b0*/  IADD3 R18, P1, PT, R28, R2, RZ ;  /* 0x000000021c127210 */ /* 0x004fc60007f3e0ff */
[----:B------:R-:W2:Y:S01]  /*27c0*/  LDS R27, [R7+0x180] ;  /* 0x00018000071b7984 */ /* 0x000ea20000000800 */
[----:B------:R-:W-:Y:S01]  /*27d0*/  LEA.HI.X.SX32 R19, R28, RZ, 0x1, P1 ;  /* 0x000000ff1c137211 */ /* 0x000fe200008f0eff */
[C-C-:B------:R-:W-:Y:S01]  /*27e0*/  IMAD.IADD R28, R23.reuse, 0x1, R14.reuse ;  /* 0x00000001171c7824 */ /* 0x140fe200078e020e */
[----:B------:R-:W-:Y:S01]  /*27f0*/  LEA R12, P1, R18, R16, 0x2 ;  /* 0x00000010120c7211 */ /* 0x000fe200078210ff */
[----:B------:R-:W4:Y:S02]  /*2800*/  LDS R25, [R7+0x1c0] ;  /* 0x0001c00007197984 */ /* 0x000f240000000800 */
[----:B-1----:R-:W-:Y:S01]  /*2810*/  IMAD.IADD R21, R28, 0x1, R14 ;  /* 0x000000011c157824 */ /* 0x002fe200078e020e */
[----:B------:R-:W-:Y:S02]  /*2820*/  LEA.HI.X R13, R18, R17, R19, 0x2, P1 ;  /* 0x00000011120d7211 */ /* 0x000fe400008f1413 */
[----:B------:R-:W-:-:S03]  /*2830*/  IADD3 R19, P0, PT, R23, R2, RZ ;  /* 0x0000000217137210 */ /* 0x000fc60007f1e0ff */
[----:B------:R1:W-:Y:S01]  /*2840*/  STG.E desc[UR10][R12.64+-0x40], R26 ;  /* 0xffffc01a0c007986 */ /* 0x0003e2000c10190a */
[----:B------:R-:W-:Y:S02]  /*2850*/  LEA.HI.X.SX32 R23, R23, RZ, 0x1, P0 ;  /* 0x000000ff17177211 */ /* 0x000fe400000f0eff */
[C---:B------:R-:W-:Y:S01]  /*2860*/  LEA R22, P0, R19.reuse, R16, 0x2 ;  /* 0x0000001013167211 */ /* 0x040fe200078010ff */
[----:B------:R-:W5:Y:S03]  /*2870*/  LDS R26, [R7+0x200] ;  /* 0x00020000071a7984 */ /* 0x000f660000000800 */
[----:B------:R-:W-:Y:S02]  /*2880*/  LEA.HI.X R23, R19, R17, R23, 0x2, P0 ;  /* 0x0000001113177211 */ /* 0x000fe400000f1417 */
[----:B-1----:R-:W-:-:S03]  /*2890*/  IADD3 R12, P1, PT, R28, R2, RZ ;  /* 0x000000021c0c7210 */ /* 0x002fc60007f3e0ff */
[----:B0-----:R0:W-:Y:S01]  /*28a0*/  STG.E desc[UR10][R22.64+-0x40], R15 ;  /* 0xffffc00f16007986 */ /* 0x0011e2000c10190a */
[----:B------:R-:W-:Y:S01]  /*28b0*/  LEA.HI.X.SX32 R13, R28, RZ, 0x1, P1 ;  /* 0x000000ff1c0d7211 */ /* 0x000fe200008f0eff */
[----:B------:R-:W-:Y:S01]  /*28c0*/  IMAD.IADD R28, R21, 0x1, R14 ;  /* 0x00000001151c7824 */ /* 0x000fe200078e020e */
[----:B------:R-:W-:-:S04]  /*28d0*/  LEA R18, P1, R12, R16, 0x2 ;  /* 0x000000100c127211 */ /* 0x000fc800078210ff */
[-C--:B------:R-:W-:Y:S02]  /*28e0*/  LEA.HI.X R19, R12, R17.reuse, R13, 0x2, P1 ;  /* 0x000000110c137211 */ /* 0x080fe400008f140d */
[CC--:B------:R-:W-:Y:S02]  /*28f0*/  IADD3 R13, P0, PT, R21.reuse, R2.reuse, RZ ;  /* 0x00000002150d7210 */ /* 0x0c0fe40007f1e0ff */
[----:B0-----:R-:W-:Y:S01]  /*2900*/  IADD3 R15, P1, PT, R28, R2, RZ ;  /* 0x000000021c0f7210 */ /* 0x001fe20007f3e0ff */
[----:B------:R0:W-:Y:S01]  /*2910*/  STG.E desc[UR10][R18.64+-0x40], R24 ;  /* 0xffffc01812007986 */ /* 0x0001e2000c10190a */
[----:B------:R-:W-:Y:S02]  /*2920*/  LEA.HI.X.SX32 R21, R21, RZ, 0x1, P0 ;  /* 0x000000ff15157211 */ /* 0x000fe400000f0eff */
[C---:B------:R-:W-:Y:S01]  /*2930*/  LEA R12, P0, R13.reuse, R16, 0x2 ;  /* 0x000000100d0c7211 */ /* 0x040fe200078010ff */
[----:B------:R-:W-:Y:S03]  /*2940*/  LDS R24, [R7+0x280] ;  /* 0x0002800007187984 */ /* 0x000fe60000000800 */
[----:B------:R-:W-:-:S02]  /*2950*/  LEA.HI.X R13, R13, R17, R21, 0x2, P0 ;  /* 0x000000110d0d7211 */ /* 0x000fc400000f1415 */
[C---:B0-----:R-:W-:Y:S01]  /*2960*/  LEA.HI.X.SX32 R18, R28.reuse, RZ, 0x1, P1 ;  /* 0x000000ff1c127211 */ /* 0x041fe200008f0eff */
[--C-:B------:R-:W-:Y:S01]  /*2970*/  IMAD.IADD R28, R28, 0x1, R14.reuse ;  /* 0x000000011c1c7824 */ /* 0x100fe200078e020e */
[C---:B------:R-:W-:Y:S01]  /*2980*/  LEA R20, P1, R15.reuse, R16, 0x2 ;  /* 0x000000100f147211 */ /* 0x040fe200078210ff */
[----:B---3--:R0:W-:Y:S02]  /*2990*/  STG.E desc[UR10][R12.64+-0x40], R29 ;  /* 0xffffc01d0c007986 */ /* 0x0081e4000c10190a */
[C---:B------:R-:W-:Y:S01]  /*29a0*/  IMAD.IADD R23, R28.reuse, 0x1, R14 ;  /* 0x000000011c177824 */ /* 0x040fe200078e020e */
[C---:B------:R-:W-:Y:S02]  /*29b0*/  IADD3 R19, P0, PT, R28.reuse, R2, RZ ;  /* 0x000000021c137210 */ /* 0x040fe40007f1e0ff */
[----:B------:R-:W-:Y:S02]  /*29c0*/  LEA.HI.X R21, R15, R17, R18, 0x2, P1 ;  /* 0x000000110f157211 */ /* 0x000fe400008f1412 */
[----:B------:R-:W-:Y:S01]  /*29d0*/  LEA.HI.X.SX32 R28, R28, RZ, 0x1, P0 ;  /* 0x000000ff1c1c7211 */ /* 0x000fe200000f0eff */
[----:B------:R-:W1:Y:S01]  /*29e0*/  LDS R15, [R7+0x240] ;  /* 0x00024000070f7984 */ /* 0x000e620000000800 */
[----:B------:R-:W-:-:S02]  /*29f0*/  LEA R18, P0, R19, R16, 0x2 ;  /* 0x0000001013127211 */ /* 0x000fc400078010ff */
[C---:B------:R-:W-:Y:S01]  /*2a00*/  IADD3 R22, P1, PT, R23.reuse, R2, RZ ;  /* 0x0000000217167210 */ /* 0x040fe20007f3e0ff */
[----:B0-----:R-:W-:Y:S01]  /*2a10*/  IMAD.IADD R29, R23, 0x1, R14 ;  /* 0x00000001171d7824 */ /* 0x001fe200078e020e */
[-C--:B------:R-:W-:Y:S01]  /*2a20*/  LEA.HI.X R19, R19, R17.reuse, R28, 0x2, P0 ;  /* 0x0000001113137211 */ /* 0x080fe200000f141c */
[----:B--2---:R0:W-:Y:S01]  /*2a30*/  STG.E desc[UR10][R20.64+-0x40], R27 ;  /* 0xffffc01b14007986 */ /* 0x0041e2000c10190a */
[----:B------:R-:W-:Y:S02]  /*2a40*/  LEA.HI.X.SX32 R28, R23, RZ, 0x1, P1 ;  /* 0x000000ff171c7211 */ /* 0x000fe400008f0eff */
[C---:B------:R-:W-:Y:S01]  /*2a50*/  LEA R12, P0, R22.reuse, R16, 0x2 ;  /* 0x00000010160c7211 */ /* 0x040fe200078010ff */
[----:B----4-:R2:W-:Y:S03]  /*2a60*/  STG.E desc[UR10][R18.64+-0x40], R25 ;  /* 0xffffc01912007986 */ /* 0x0105e6000c10190a */
[----:B------:R-:W-:Y:S01]  /*2a70*/  LEA.HI.X R13, R22, R17, R28, 0x2, P0 ;  /* 0x00000011160d7211 */ /* 0x000fe200000f141c */
[----:B------:R-:W3:Y:S01]  /*2a80*/  LDS R23, [R7+0x2c0] ;  /* 0x0002c00007177984 */ /* 0x000ee20000000800 */
[----:B0-----:R-:W-:-:S03]  /*2a90*/  IADD3 R21, P0, PT, R29, R2, RZ ;  /* 0x000000021d157210 */ /* 0x001fc60007f1e0ff */
[----:B-----5:R0:W-:Y:S01]  /*2aa0*/  STG.E desc[UR10][R12.64+-0x40], R26 ;  /* 0xffffc01a0c007986 */ /* 0x0201e2000c10190a */
[C-C-:B--2---:R-:W-:Y:S01]  /*2ab0*/  IMAD.IADD R19, R29.reuse, 0x1, R14.reuse ;  /* 0x000000011d137824 */ /* 0x144fe200078e020e */
[----:B------:R-:W-:Y:S02]  /*2ac0*/  LEA.HI.X.SX32 R22, R29, RZ, 0x1, P0 ;  /* 0x000000ff1d167211 */ /* 0x000fe400000f0eff */
[----:B------:R-:W2:Y:S01]  /*2ad0*/  LDS R25, [R7+0x300] ;  /* 0x0003000007197984 */ /* 0x000ea20000000800 */
[----:B------:R-:W-:Y:S01]  /*2ae0*/  LEA R28, P0, R21, R16, 0x2 ;  /* 0x00000010151c7211 */ /* 0x000fe200078010ff */
[C---:B------:R-:W-:Y:S01]  /*2af0*/  IMAD.IADD R18, R19.reuse, 0x1, R14 ;  /* 0x0000000113127824 */ /* 0x040fe200078e020e */
[----:B------:R-:W-:Y:S02]  /*2b00*/  IADD3 R27, P1, PT, R19, R2, RZ ;  /* 0x00000002131b7210 */ /* 0x000fe40007f3e0ff */
[----:B------:R-:W-:Y:S02]  /*2b10*/  LEA.HI.X R29, R21, R17, R22, 0x2, P0 ;  /* 0x00000011151d7211 */ /* 0x000fe400000f1416 */
[----:B0-----:R-:W-:Y:S01]  /*2b20*/  LEA.HI.X.SX32 R12, R19, RZ, 0x1, P1 ;  /* 0x000000ff130c7211 */ /* 0x001fe200008f0eff */
[----:B------:R-:W-:Y:S01]  /*2b30*/  LDS R22, [R7+0x380] ;  /* 0x0003800007167984 */ /* 0x000fe20000000800 */
[----:B------:R-:W-:-:S02]  /*2b40*/  LEA R20, P1, R27, R16, 0x2 ;  /* 0x000000101b147211 */ /* 0x000fc400078210ff */
[C---:B------:R-:W-:Y:S02]  /*2b50*/  IADD3 R19, P0, PT, R18.reuse, R2, RZ ;  /* 0x0000000212137210 */ /* 0x040fe40007f1e0ff */
[----:B------:R-:W-:Y:S02]  /*2b60*/  LEA.HI.X R21, R27, R17, R12, 0x2, P1 ;  /* 0x000000111b157211 */ /* 0x000fe400008f140c */
[----:B------:R-:W0:Y:S01]  /*2b70*/  LDS R27, [R7+0x340] ;  /* 0x00034000071b7984 */ /* 0x000e220000000800 */
[----:B------:R-:W4:Y:S03]  /*2b80*/  LDC.64 R12, c[0x0][0x380] ;  /* 0x0000e000ff0c7b82 */ /* 0x000f260000000a00 */
[----:B-1----:R-:W-:Y:S04]  /*2b90*/  STG.E desc[UR10][R28.64+-0x40], R15 ;  /* 0xffffc00f1c007986 */ /* 0x002fe8000c10190a */
[----:B------:R1:W-:Y:S02]  /*2ba0*/  STG.E desc[UR10][R20.64+-0x40], R24 ;  /* 0xffffc01814007986 */ /* 0x0003e4000c10190a */
[C---:B-1----:R-:W-:Y:S01]  /*2bb0*/  IMAD.IADD R21, R18.reuse, 0x1, R14 ;  /* 0x0000000112157824 */ /* 0x042fe200078e020e */
[----:B------:R-:W-:-:S02]  /*2bc0*/  LEA.HI.X.SX32 R20, R18, RZ, 0x1, P0 ;  /* 0x000000ff12147211 */ /* 0x000fc400000f0eff */
[----:B------:R-:W-:Y:S01]  /*2bd0*/  LEA R18, P0, R19, R16, 0x2 ;  /* 0x0000001013127211 */ /* 0x000fe200078010ff */
[C---:B------:R-:W-:Y:S01]  /*2be0*/  IMAD.IADD R26, R21.reuse, 0x1, R14 ;  /* 0x00000001151a7824 */ /* 0x040fe200078e020e */
[----:B------:R-:W-:Y:S02]  /*2bf0*/  IADD3 R15, P1, PT, R21, R2, RZ ;  /* 0x00000002150f7210 */ /* 0x000fe40007f3e0ff */
[-C--:B------:R-:W-:Y:S02]  /*2c00*/  LEA.HI.X R19, R19, R17.reuse, R20, 0x2, P0 ;  /* 0x0000001113137211 */ /* 0x080fe400000f1414 */
[----:B------:R-:W-:Y:S01]  /*2c10*/  LEA.HI.X.SX32 R20, R21, RZ, 0x1, P1 ;  /* 0x000000ff15147211 */ /* 0x000fe200008f0eff */
[----:B------:R-:W-:Y:S01]  /*2c20*/  IMAD.IADD R21, R5, 0x1, R26 ;  /* 0x0000000105157824 */ /* 0x000fe200078e021a */
[----:B------:R-:W-:Y:S01]  /*2c30*/  LEA R14, P0, R15, R16, 0x2 ;  /* 0x000000100f0e7211 */ /* 0x000fe200078010ff */
[----:B---3--:R1:W-:Y:S01]  /*2c40*/  STG.E desc[UR10][R18.64+-0x40], R23 ;  /* 0xffffc01712007986 */ /* 0x0083e2000c10190a */
[----:B------:R-:W-:Y:S01]  /*2c50*/  IADD3 R28, P1, PT, R26, R2, RZ ;  /* 0x000000021a1c7210 */ /* 0x000fe20007f3e0ff */
[----:B----4-:R-:W-:Y:S01]  /*2c60*/  IMAD.WIDE R12, R21, 0x4, R12 ;  /* 0x00000004150c7825 */ /* 0x010fe200078e020c */
[----:B------:R-:W-:-:S02]  /*2c70*/  LEA.HI.X R15, R15, R17, R20, 0x2, P0 ;  /* 0x000000110f0f7211 */ /* 0x000fc400000f1414 */
[----:B------:R-:W-:Y:S02]  /*2c80*/  LEA R16, P0, R28, R16, 0x2 ;  /* 0x000000101c107211 */ /* 0x000fe400078010ff */
[----:B------:R-:W-:Y:S01]  /*2c90*/  LEA.HI.X.SX32 R20, R26, RZ, 0x1, P1 ;  /* 0x000000ff1a147211 */ /* 0x000fe200008f0eff */
[----:B--2---:R1:W-:Y:S03]  /*2ca0*/  STG.E desc[UR10][R14.64+-0x40], R25 ;  /* 0xffffc0190e007986 */ /* 0x0043e6000c10190a */
[----:B------:R-:W-:-:S05]  /*2cb0*/  LEA.HI.X R17, R28, R17, R20, 0x2, P0 ;  /* 0x000000111c117211 */ /* 0x000fca00000f1414 */
[----:B0-----:R1:W-:Y:S04]  /*2cc0*/  STG.E desc[UR10][R16.64+-0x40], R27 ;  /* 0xffffc01b10007986 */ /* 0x0013e8000c10190a */
[----:B------:R1:W-:Y:S02]  /*2cd0*/  STG.E desc[UR10][R12.64], R22 ;  /* 0x000000160c007986 */ /* 0x0003e4000c10190a */
.L_x_134:
[----:B------:R-:W-:Y:S05]  /*2ce0*/  BSYNC.RECONVERGENT B0 ;  /* 0x0000000000007941 */ /* 0x000fea0003800200 */
.L_x_112:
[----:B------:R-:W2:Y:S01]  /*2cf0*/  LDCU UR4, c[0x0][0x390] ;  /* 0x00007200ff0477ac */ /* 0x000ea20008000800 */
[----:B------:R-:W-:-:S05]  /*2d00*/  VIADD R3, R3, 0x1 ;  /* 0x0000000103037836 */ /* 0x000fca0000000000 */
[----:B--2---:R-:W-:-:S13]  /*2d10*/  ISETP.NE.AND P0, PT, R3, UR4, PT ;  /* 0x0000000403007c0c */ /* 0x004fda000bf05270 */
[----:B------:R-:W-:Y:S05]  /*2d20*/  @P0 BRA `(.L_x_135) ;  /* 0xffffffd4001c0947 */ /* 0x000fea000383ffff */
[----:B------:R-:W-:Y:S05]  /*2d30*/  EXIT ;  /* 0x000000000000794d */ /* 0x000fea0003800000 */
        .weak           $__internal_1_$__cuda_sm3x_div_rn_noftz_f32_slowpath
        .type           $__internal_1_$__cuda_sm3x_div_rn_noftz_f32_slowpath,@function
        .size           $__internal_1_$__cuda_sm3x_div_rn_noftz_f32_slowpath,(.L_x_178 - $__internal_1_$__cuda_sm3x_div_rn_noftz_f32_slowpath)
$__internal_1_$__cuda_sm3x_div_rn_noftz_f32_slowpath:
[----:B------:R-:W-:Y:S01]  /*2d40*/  SHF.R.U32.HI R19, RZ, 0x17, R22 ;  /* 0x00000017ff137819 */ /* 0x000fe20000011616 */
[----:B------:R-:W-:Y:S01]  /*2d50*/  BSSY.RECONVERGENT B2, `(.L_x_136) ;  /* 0x0000063000027945 */ /* 0x000fe20003800200 */
[----:B------:R-:W-:Y:S02]  /*2d60*/  SHF.R.U32.HI R24, RZ, 0x17, R15 ;  /* 0x00000017ff187819 */ /* 0x000fe4000001160f */
[----:B------:R-:W-:Y:S02]  /*2d70*/  LOP3.LUT R19, R19, 0xff, RZ, 0xc0, !PT ;  /* 0x000000ff13137812 */ /* 0x000fe400078ec0ff */
[----:B------:R-:W-:-:S03]  /*2d80*/  LOP3.LUT R24, R24, 0xff, RZ, 0xc0, !PT ;  /* 0x000000ff18187812 */ /* 0x000fc600078ec0ff */
[----:B------:R-:W-:Y:S02]  /*2d90*/  VIADD R25, R19, 0xffffffff ;  /* 0xffffffff13197836 */ /* 0x000fe40000000000 */
[----:B------:R-:W-:-:S03]  /*2da0*/  VIADD R23, R24, 0xffffffff ;  /* 0xffffffff18177836 */ /* 0x000fc60000000000 */
[----:B------:R-:W-:-:S04]  /*2db0*/  ISETP.GT.U32.AND P0, PT, R25, 0xfd, PT ;  /* 0x000000fd1900780c */ /* 0x000fc80003f04070 */
[----:B------:R-:W-:-:S13]  /*2dc0*/  ISETP.GT.U32.OR P0, PT, R23, 0xfd, P0 ;  /* 0x000000fd1700780c */ /* 0x000fda0000704470 */
[----:B------:R-:W-:Y:S01]  /*2dd0*/  @!P0 IMAD.MOV.U32 R14, RZ, RZ, RZ ;  /* 0x000000ffff0e8224 */ /* 0x000fe200078e00ff */
[----:B------:R-:W-:Y:S06]  /*2de0*/  @!P0 BRA `(.L_x_137) ;  /* 0x0000000000608947 */ /* 0x000fec0003800000 */
[----:B------:R-:W-:Y:S01]  /*2df0*/  FSETP.GTU.FTZ.AND P0, PT, |R15|, +INF , PT ;  /* 0x7f8000000f00780b */ /* 0x000fe20003f1c200 */
[----:B------:R-:W-:Y:S01]  /*2e00*/  IMAD.MOV.U32 R12, RZ, RZ, R22 ;  /* 0x000000ffff0c7224 */ /* 0x000fe200078e0016 */
        /* <DEDUP_REMOVED lines=17> */
[----:B------:R-:W-:Y:S02]  /*2f20*/  @P0 IMAD.MOV.U32 R14, RZ, RZ, RZ ;  /* 0x000000ffff0e0224 */ /* 0x000fe400078e00ff */
[----:B------:R-:W-:Y:S01]  /*2f30*/  @!P0 FFMA R15, R15, 1.84467440737095516160e+19, RZ ;  /* 0x5f8000000f0f8823 */ /* 0x000fe200000000ff */
[----:B------:R-:W-:Y:S02]  /*2f40*/  @!P0 IMAD.MOV.U32 R14, RZ, RZ, -0x40 ;  /* 0xffffffc0ff0e8424 */ /* 0x000fe400078e00ff */
[----:B------:R-:W-:Y:S02]  /*2f50*/  @!P1 FFMA R22, R12, 1.84467440737095516160e+19, RZ ;  /* 0x5f8000000c169823 */ /* 0x000fe400000000ff */
[----:B------:R-:W-:-:S07]  /*2f60*/  @!P1 VIADD R14, R14, 0x40 ;  /* 0x000000400e0e9836 */ /* 0x000fce0000000000 */
.L_x_137:
[----:B------:R-:W-:Y:S01]  /*2f70*/  LEA R23, R19, 0xc0800000, 0x17 ;  /* 0xc080000013177811 */ /* 0x000fe200078eb8ff */
[----:B------:R-:W-:Y:S04]  /*2f80*/  BSSY.RECONVERGENT B3, `(.L_x_142) ;  /* 0x0000036000037945 */ /* 0x000fe80003800200 */
[----:B------:R-:W-:Y:S02]  /*2f90*/  IMAD.IADD R25, R22, 0x1, -R23 ;  /* 0x0000000116197824 */ /* 0x000fe400078e0a17 */
[----:B------:R-:W-:Y:S02]  /*2fa0*/  VIADD R22, R24, 0xffffff81 ;  /* 0xffffff8118167836 */ /* 0x000fe40000000000 */
[----:B------:R0:W1:Y:S01]  /*2fb0*/  MUFU.RCP R26, R25 ;  /* 0x00000019001a7308 */ /* 0x0000620000001000 */
[----:B------:R-:W-:Y:S01]  /*2fc0*/  FADD.FTZ R23, -R25, -RZ ;  /* 0x800000ff19177221 */ /* 0x000fe20000010100 */
[C---:B------:R-:W-:Y:S01]  /*2fd0*/  IMAD R12, R22.reuse, -0x800000, R15 ;  /* 0xff800000160c7824 */ /* 0x040fe200078e020f */
[----:B0-----:R-:W-:-:S05]  /*2fe0*/  IADD3 R25, PT, PT, R22, 0x7f, -R19 ;  /* 0x0000007f16197810 */ /* 0x001fca0007ffe813 */
[----:B------:R-:W-:Y:S02]  /*2ff0*/  IMAD.IADD R25, R25, 0x1, R14 ;  /* 0x0000000119197824 */ /* 0x000fe400078e020e */
[----:B-1----:R-:W-:-:S04]  /*3000*/  FFMA R27, R26, R23, 1 ;  /* 0x3f8000001a1b7423 */ /* 0x002fc80000000017 */
[----:B------:R-:W-:-:S04]  /*3010*/  FFMA R15, R26, R27, R26 ;  /* 0x0000001b1a0f7223 */ /* 0x000fc8000000001a */
[----:B------:R-:W-:-:S04]  /*3020*/  FFMA R24, R12, R15, RZ ;  /* 0x0000000f0c187223 */ /* 0x000fc800000000ff */
[----:B------:R-:W-:-:S04]  /*3030*/  FFMA R26, R23, R24, R12 ;  /* 0x00000018171a7223 */ /* 0x000fc8000000000c */
[----:B------:R-:W-:-:S04]  /*3040*/  FFMA R24, R15, R26, R24 ;  /* 0x0000001a0f187223 */ /* 0x000fc80000000018 */
[----:B------:R-:W-:-:S04]  /*3050*/  FFMA R23, R23, R24, R12 ;  /* 0x0000001817177223 */ /* 0x000fc8000000000c */
[----:B------:R-:W-:-:S05]  /*3060*/  FFMA R12, R15, R23, R24 ;  /* 0x000000170f0c7223 */ /* 0x000fca0000000018 */
[----:B------:R-:W-:-:S04]  /*3070*/  SHF.R.U32.HI R19, RZ, 0x17, R12 ;  /* 0x00000017ff137819 */ /* 0x000fc8000001160c */
[----:B------:R-:W-:-:S05]  /*3080*/  LOP3.LUT R14, R19, 0xff, RZ, 0xc0, !PT ;  /* 0x000000ff130e7812 */ /* 0x000fca00078ec0ff */
[----:B------:R-:W-:-:S04]  /*3090*/  IMAD.IADD R14, R14, 0x1, R25 ;  /* 0x000000010e0e7824 */ /* 0x000fc800078e0219 */
[----:B------:R-:W-:-:S05]  /*30a0*/  VIADD R19, R14, 0xffffffff ;  /* 0xffffffff0e137836 */ /* 0x000fca0000000000 */
        /* <DEDUP_REMOVED lines=10> */
[C---:B------:R-:W-:Y:S02]  /*3150*/  ISETP.NE.AND P2, PT, R14.reuse, RZ, PT ;  /* 0x000000ff0e00720c */ /* 0x040fe40003f45270 */
[C---:B------:R-:W-:Y:S02]  /*3160*/  ISETP.NE.AND P1, PT, R14.reuse, RZ, PT ;  /* 0x000000ff0e00720c */ /* 0x040fe40003f25270 */
[----:B------:R-:W-:Y:S01]  /*3170*/  LOP3.LUT R22, R19, 0x7fffff, RZ, 0xc0, !PT ;  /* 0x007fffff13167812 */ /* 0x000fe200078ec0ff */
[CCC-:B------:R-:W-:Y:S01]  /*3180*/  FFMA.RP R19, R15.reuse, R23.reuse, R24.reuse ;  /* 0x000000170f137223 */ /* 0x1c0fe20000008018 */
[----:B------:R-:W-:Y:S01]  /*3190*/  FFMA.RM R24, R15, R23, R24 ;  /* 0x000000170f187223 */ /* 0x000fe20000004018 */
[----:B------:R-:W-:Y:S01]  /*31a0*/  VIADD R15, R14, 0x20 ;  /* 0x000000200e0f7836 */ /* 0x000fe20000000000 */
[----:B------:R-:W-:Y:S01]  /*31b0*/  LOP3.LUT R22, R22, 0x800000, RZ, 0xfc, !PT ;  /* 0x0080000016167812 */ /* 0x000fe200078efcff */
[----:B------:R-:W-:-:S02]  /*31c0*/  IMAD.MOV R14, RZ, RZ, -R14 ;  /* 0x000000ffff0e7224 */ /* 0x000fc400078e0a0e */
[----:B------:R-:W-:Y:S02]  /*31d0*/  FSETP.NEU.FTZ.AND P0, PT, R19, R24, PT ;  /* 0x000000181300720b */ /* 0x000fe40003f1d000 */
[----:B------:R-:W-:Y:S02]  /*31e0*/  SHF.L.U32 R15, R22, R15, RZ ;  /* 0x0000000f160f7219 */ /* 0x000fe400000006ff */
[----:B------:R-:W-:Y:S02]  /*31f0*/  SEL R19, R14, RZ, P2 ;  /* 0x000000ff0e137207 */ /* 0x000fe40001000000 */
[----:B------:R-:W-:Y:S02]  /*3200*/  ISETP.NE.AND P1, PT, R15, RZ, P1 ;  /* 0x000000ff0f00720c */ /* 0x000fe40000f25270 */
[----:B------:R-:W-:Y:S02]  /*3210*/  SHF.R.U32.HI R19, RZ, R19, R22 ;  /* 0x00000013ff137219 */ /* 0x000fe40000011616 */
[----:B------:R-:W-:-:S02]  /*3220*/  PLOP3.LUT P0, PT, P0, P1, PT, 0xf8, 0x8f ;  /* 0x00000000008f781c */ /* 0x000fc40000703f70 */
[----:B------:R-:W-:Y:S02]  /*3230*/  SHF.R.U32.HI R15, RZ, 0x1, R19 ;  /* 0x00000001ff0f7819 */ /* 0x000fe40000011613 */
[----:B------:R-:W-:-:S04]  /*3240*/  SEL R14, RZ, 0x1, !P0 ;  /* 0x00000001ff0e7807 */ /* 0x000fc80004000000 */
[----:B------:R-:W-:-:S04]  /*3250*/  LOP3.LUT R14, R14, 0x1, R15, 0xf8, !PT ;  /* 0x000000010e0e7812 */ /* 0x000fc800078ef80f */
[----:B------:R-:W-:-:S05]  /*3260*/  LOP3.LUT R14, R14, R19, RZ, 0xc0, !PT ;  /* 0x000000130e0e7212 */ /* 0x000fca00078ec0ff */
[----:B------:R-:W-:-:S05]  /*3270*/  IMAD.IADD R15, R15, 0x1, R14 ;  /* 0x000000010f0f7824 */ /* 0x000fca00078e020e */
[----:B------:R-:W-:Y:S01]  /*3280*/  LOP3.LUT R12, R15, R12, RZ, 0xfc, !PT ;  /* 0x0000000c0f0c7212 */ /* 0x000fe200078efcff */
[----:B------:R-:W-:Y:S06]  /*3290*/  BRA `(.L_x_145) ;  /* 0x0000000000107947 */ /* 0x000fec0003800000 */
.L_x_144:
[----:B------:R-:W-:-:S04]  /*32a0*/  LOP3.LUT R12, R12, 0x80000000, RZ, 0xc0, !PT ;  /* 0x800000000c0c7812 */ /* 0x000fc800078ec0ff */
[----:B------:R-:W-:Y:S01]  /*32b0*/  LOP3.LUT R12, R12, 0x7f800000, RZ, 0xfc, !PT ;  /* 0x7f8000000c0c7812 */ /* 0x000fe200078efcff */
[----:B------:R-:W-:Y:S06]  /*32c0*/  BRA `(.L_x_145) ;  /* 0x0000000000047947 */ /* 0x000fec0003800000 */
.L_x_143:
[----:B------:R-:W-:-:S07]  /*32d0*/  IMAD R12, R25, 0x800000, R12 ;  /* 0x00800000190c7824 */ /* 0x000fce00078e020c */
.L_x_145:
[----:B------:R-:W-:Y:S05]  /*32e0*/  BSYNC.RECONVERGENT B3 ;  /* 0x0000000000037941 */ /* 0x000fea0003800200 */
.L_x_142:
[----:B------:R-:W-:Y:S05]  /*32f0*/  BRA `(.L_x_146) ;  /* 0x0000000000207947 */ /* 0x000fea0003800000 */
.L_x_141:
[----:B------:R-:W-:-:S04]  /*3300*/  LOP3.LUT R12, R22, 0x80000000, R15, 0x48, !PT ;  /* 0x80000000160c7812 */ /* 0x000fc800078e480f */
[----:B------:R-:W-:Y:S01]  /*3310*/  LOP3.LUT R12, R12, 0x7f800000, RZ, 0xfc, !PT ;  /* 0x7f8000000c0c7812 */ /* 0x000fe200078efcff */
[----:B------:R-:W-:Y:S06]  /*3320*/  BRA `(.L_x_146) ;  /* 0x0000000000147947 */ /* 0x000fec0003800000 */
.L_x_140:
[----:B------:R-:W-:Y:S01]  /*3330*/  LOP3.LUT R12, R22, 0x80000000, R15, 0x48, !PT ;  /* 0x80000000160c7812 */ /* 0x000fe200078e480f */
[----:B------:R-:W-:Y:S06]  /*3340*/  BRA `(.L_x_146) ;  /* 0x00000000000c7947 */ /* 0x000fec0003800000 */
.L_x_139:
[----:B------:R-:W0:Y:S01]  /*3350*/  MUFU.RSQ R12, -QNAN ;  /* 0xffc00000000c7908 */ /* 0x000e220000001400 */
[----:B------:R-:W-:Y:S05]  /*3360*/  BRA `(.L_x_146) ;  /* 0x0000000000047947 */ /* 0x000fea0003800000 */
.L_x_138:
[----:B------:R-:W-:-:S07]  /*3370*/  FADD.FTZ R12, R15, R12 ;  /* 0x0000000c0f0c7221 */ /* 0x000fce0000010000 */
.L_x_146:
[----:B------:R-:W-:Y:S05]  /*3380*/  BSYNC.RECONVERGENT B2 ;  /* 0x0000000000027941 */ /* 0x000fea0003800200 */
.L_x_136:
[----:B------:R-:W-:Y:S02]  /*3390*/  IMAD.MOV.U32 R14, RZ, RZ, R21 ;  /* 0x000000ffff0e7224 */ /* 0x000fe400078e0015 */
[----:B------:R-:W-:-:S04]  /*33a0*/  IMAD.MOV.U32 R15, RZ, RZ, 0x0 ;  /* 0x00000000ff0f7424 */ /* 0x000fc800078e00ff */
[----:B0-----:R-:W-:Y:S05]  /*33b0*/  RET.REL.NODEC R14 `(_Z13lud_perimeterPfiii) ;  /* 0xffffffcc0e107950 */ /* 0x001fea0003c3ffff */
.L_x_147:
        /* <DEDUP_REMOVED lines=12> */
.L_x_178:


//--------------------- .text._Z12lud_diagonalPfiii --------------------------
	.section	.text._Z12lud_diagonalPfiii,"ax",@progbits
	.align	128
        .global         _Z12lud_diagonalPfiii
        .type           _Z12lud_diagonalPfiii,@function
        .size           _Z12lud_diagonalPfiii,(.L_x_179 - _Z12lud_diagonalPfiii)
        .other          _Z12lud_diagonalPfiii,@"STO_CUDA_ENTRY STV_DEFAULT"
_Z12lud_diagonalPfiii:
.text._Z12lud_diagonalPfiii:
[----:B------:R-:W-:Y:S08]  /*0000*/  LDC R1, c[0x0][0x37c] ;  /* 0x0000df00ff017b82 */ /* 0x000ff00000000800 */
[----:B------:R-:W0:Y:S02]  /*0010*/  LDC R0, c[0x0][0x390] ;  /* 0x0000e400ff007b82 */ /* 0x000e240000000800 */
[----:B0-----:R-:W-:-:S13]  /*0020*/  ISETP.GE.AND P0, PT, R0, 0x1, PT ;  /* 0x000000010000780c */ /* 0x001fda0003f06270 */
[----:B------:R-:W-:Y:S05]  /*0030*/  @!P0 EXIT ;  /* 0x000000000000894d */ /* 0x000fea0003800000 */
[----:B------:R-:W0:Y:S01]  /*0040*/  S2R R2, SR_TID.X ;  /* 0x0000000000027919 */ /* 0x000e220000002100 */
[----:B------:R-:W1:Y:S01]  /*0050*/  S2UR UR5, SR_CgaCtaId ;  /* 0x00000000000579c3 */ /* 0x000e620000008800 */
[----:B------:R-:W-:Y:S01]  /*0060*/  UMOV UR4, 0x400 ;  /* 0x0000040000047882 */ /* 0x000fe20000000000 */
[----:B------:R-:W2:Y:S01]  /*0070*/  LDCU.64 UR8, c[0x0][0x358] ;  /* 0x00006b00ff0877ac */ /* 0x000ea20008000a00 */
[----:B-1----:R-:W-:-:S06]  /*0080*/  ULEA UR4, UR5, UR4, 0x18 ;  /* 0x0000000405047291 */ /* 0x002fcc000f8ec0ff */
[----:B0-----:R-:W-:Y:S01]  /*0090*/  LEA R25, R2, UR4, 0x2 ;  /* 0x0000000402197c11 */ /* 0x001fe2000f8e10ff */
[----:B--2---:R-:W-:-:S06]  /*00a0*/  UMOV UR4, URZ ;  /* 0x000000ff00047c82 */ /* 0x004fcc0008000000 */
.L_x_164:
[----:B0-----:R-:W0:Y:S01]  /*00b0*/  LDCU.64 UR6, c[0x0][0x388] ;  /* 0x00007100ff0677ac */ /* 0x001e220008000a00 */
[----:B------:R-:W1:Y:S01]  /*00c0*/  LDC.64 R22, c[0x0][0x380] ;  /* 0x0000e000ff167b82 */ /* 0x000e620000000a00 */
[----:B0-----:R-:W-:-:S04]  /*00d0*/  ULEA UR5, UR4, UR7, 0x4 ;  /* 0x0000000704057291 */ /* 0x001fc8000f8e20ff */
[----:B------:R-:W-:-:S06]  /*00e0*/  UIMAD UR5, UR5, UR6, UR5 ;  /* 0x00000006050572a4 */ /* 0x000fcc000f8e0205 */
[----:B------:R-:W-:-:S04]  /*00f0*/  VIADD R5, R2, UR5 ;  /* 0x0000000502057c36 */ /* 0x000fc80008000000 */
[C---:B------:R-:W-:Y:S02]  /*0100*/  VIADD R29, R5.reuse, UR6 ;  /* 0x00000006051d7c36 */ /* 0x040fe40008000000 */
[----:B-1----:R-:W-:-:S03]  /*0110*/  IMAD.WIDE.U32 R4, R5, 0x4, R22 ;  /* 0x0000000405047825 */ /* 0x002fc600078e0016 */
[C---:B------:R-:W-:Y:S01]  /*0120*/  IADD3 R27, PT, PT, R29.reuse, UR6, RZ ;  /* 0x000000061d1b7c10 */ /* 0x040fe2000fffe0ff */
[--C-:B------:R-:W-:Y:S01]  /*0130*/  IMAD.WIDE.U32 R28, R29, 0x4, R22.reuse ;  /* 0x000000041d1c7825 */ /* 0x100fe200078e0016 */
[----:B------:R0:W2:Y:S03]  /*0140*/  LDG.E R0, desc[UR8][R4.64] ;  /* 0x0000000804007981 */ /* 0x0000a6000c1e1900 */
[C---:B------:R-:W-:Y:S02]  /*0150*/  VIADD R3, R27.reuse, UR6 ;  /* 0x000000061b037c36 */ /* 0x040fe40008000000 */
[--C-:B------:R-:W-:Y:S01]  /*0160*/  IMAD.WIDE.U32 R26, R27, 0x4, R22.reuse ;  /* 0x000000041b1a7825 */ /* 0x100fe200078e0016 */
[----:B------:R-:W3:Y:S03]  /*0170*/  LDG.E R28, desc[UR8][R28.64] ;  /* 0x000000081c1c7981 */ /* 0x000ee6000c1e1900 */
[----:B------:R-:W-:-:S02]  /*0180*/  IMAD.WIDE.U32 R10, R3, 0x4, R22 ;  /* 0x00000004030a7825 */ /* 0x000fc400078e0016 */
[----:B------:R-:W4:Y:S02]  /*0190*/  LDG.E R26, desc[UR8][R26.64] ;  /* 0x000000081a1a7981 */ /* 0x000f24000c1e1900 */
[----:B------:R-:W-:Y:S02]  /*01a0*/  VIADD R3, R3, UR6 ;  /* 0x0000000603037c36 */ /* 0x000fe40008000000 */
[----:B------:R1:W5:Y:S03]  /*01b0*/  LDG.E R24, desc[UR8][R10.64] ;  /* 0x000000080a187981 */ /* 0x000366000c1e1900 */
[----:B------:R-:W-:-:S05]  /*01c0*/  IADD3 R33, PT, PT, R3, UR6, RZ ;  /* 0x0000000603217c10 */ /* 0x000fca000fffe0ff */
[----:B------:R-:W-:-:S04]  /*01d0*/  VIADD R21, R33, UR6 ;  /* 0x0000000621157c36 */ /* 0x000fc80008000000 */
[----:B------:R-:W-:-:S05]  /*01e0*/  VIADD R19, R21, UR6 ;  /* 0x0000000615137c36 */ /* 0x000fca0008000000 */
[----:B------:R-:W-:-:S05]  /*01f0*/  IADD3 R17, PT, PT, R19, UR6, RZ ;  /* 0x0000000613117c10 */ /* 0x000fca000fffe0ff */
[----:B------:R-:W-:-:S04]  /*0200*/  VIADD R15, R17, UR6 ;  /* 0x00000006110f7c36 */ /* 0x000fc80008000000 */
[----:B------:R-:W-:-:S05]  /*0210*/  VIADD R13, R15, UR6 ;  /* 0x000000060f0d7c36 */ /* 0x000fca0008000000 */
[----:B------:R-:W-:-:S05]  /*0220*/  IADD3 R35, PT, PT, R13, UR6, RZ ;  /* 0x000000060d237c10 */ /* 0x000fca000fffe0ff */
[----:B------:R-:W-:-:S04]  /*0230*/  VIADD R9, R35, UR6 ;  /* 0x0000000623097c36 */ /* 0x000fc80008000000 */
[----:B------:R-:W-:-:S05]  /*0240*/  VIADD R7, R9, UR6 ;  /* 0x0000000609077c36 */ /* 0x000fca0008000000 */
[----:B0-----:R-:W-:Y:S01]  /*0250*/  IADD3 R5, PT, PT, R7, UR6, RZ ;  /* 0x0000000607057c10 */ /* 0x001fe2000fffe0ff */
[----:B------:R-:W-:-:S04]  /*0260*/  IMAD.WIDE.U32 R30, R3, 0x4, R22 ;  /* 0x00000004031e7825 */ /* 0x000fc800078e0016 */
[----:B------:R-:W-:Y:S02]  /*0270*/  VIADD R3, R5, UR6 ;  /* 0x0000000605037c36 */ /* 0x000fe40008000000 */
[--C-:B------:R-:W-:Y:S01]  /*0280*/  IMAD.WIDE.U32 R32, R33, 0x4, R22.reuse ;  /* 0x0000000421207825 */ /* 0x100fe200078e0016 */
[----:B------:R-:W5:Y:S03]  /*0290*/  LDG.E R30, desc[UR8][R30.64] ;  /* 0x000000081e1e7981 */ /* 0x000f66000c1e1900 */
[--C-:B------:R-:W-:Y:S02]  /*02a0*/  IMAD.WIDE.U32 R20, R21, 0x4, R22.reuse ;  /* 0x0000000415147825 */ /* 0x100fe400078e0016 */
[----:B------:R-:W5:Y:S02]  /*02b0*/  LDG.E R32, desc[UR8][R32.64] ;  /* 0x0000000820207981 */ /* 0x000f64000c1e1900 */
[----:B------:R-:W-:-:S02]  /*02c0*/  IMAD.WIDE.U32 R18, R19, 0x4, R22 ;  /* 0x0000000413127825 */ /* 0x000fc400078e0016 */
[----:B------:R-:W5:Y:S02]  /*02d0*/  LDG.E R34, desc[UR8][R20.64] ;  /* 0x0000000814227981 */ /* 0x000f64000c1e1900 */
[--C-:B------:R-:W-:Y:S02]  /*02e0*/  IMAD.WIDE.U32 R16, R17, 0x4, R22.reuse ;  /* 0x0000000411107825 */ /* 0x100fe400078e0016 */
[----:B------:R-:W5:Y:S02]  /*02f0*/  LDG.E R36, desc[UR8][R18.64] ;  /* 0x0000000812247981 */ /* 0x000f64000c1e1900 */
[----:B------:R-:W-:-:S04]  /*0300*/  IMAD.WIDE.U32 R14, R15, 0x4, R22 ;  /* 0x000000040f0e7825 */ /* 0x000fc800078e0016 */
[--C-:B------:R-:W-:Y:S01]  /*0310*/  IMAD.WIDE.U32 R12, R13, 0x4, R22.reuse ;  /* 0x000000040d0c7825 */ /* 0x100fe200078e0016 */
[----:B------:R-:W5:Y:S03]  /*0320*/  LDG.E R29, desc[UR8][R14.64] ;  /* 0x000000080e1d7981 */ /* 0x000f66000c1e1900 */
[--C-:B-1----:R-:W-:Y:S01]  /*0330*/  IMAD.WIDE.U32 R10, R35, 0x4, R22.reuse ;  /* 0x00000004230a7825 */ /* 0x102fe200078e0016 */
[----:B------:R-:W5:Y:S03]  /*0340*/  LDG.E R31, desc[UR8][R12.64] ;  /* 0x000000080c1f7981 */ /* 0x000f66000c1e1900 */
[--C-:B------:R-:W-:Y:S01]  /*0350*/  IMAD.WIDE.U32 R8, R9, 0x4, R22.reuse ;  /* 0x0000000409087825 */ /* 0x100fe200078e0016 */
[----:B------:R-:W5:Y:S03]  /*0360*/  LDG.E R33, desc[UR8][R10.64] ;  /* 0x000000080a217981 */ /* 0x000f66000c1e1900 */
[--C-:B------:R-:W-:Y:S01]  /*0370*/  IMAD.WIDE.U32 R6, R7, 0x4, R22.reuse ;  /* 0x0000000407067825 */ /* 0x100fe200078e0016 */
[----:B------:R-:W5:Y:S03]  /*0380*/  LDG.E R35, desc[UR8][R8.64] ;  /* 0x0000000808237981 */ /* 0x000f66000c1e1900 */
[----:B------:R-:W-:-:S04]  /*0390*/  IMAD.WIDE.U32 R4, R5, 0x4, R22 ;  /* 0x0000000405047825 */ /* 0x000fc800078e0016 */
[----:B------:R-:W-:Y:S01]  /*03a0*/  IMAD.WIDE.U32 R22, R3, 0x4, R22 ;  /* 0x0000000403167825 */ /* 0x000fe200078e0016 */
[----:B------:R-:W5:Y:S04]  /*03b0*/  LDG.E R37, desc[UR8][R4.64] ;  /* 0x0000000804257981 */ /* 0x000f68000c1e1900 */
[----:B------:R-:W5:Y:S04]  /*03c0*/  LDG.E R3, desc[UR8][R16.64] ;  /* 0x0000000810037981 */ /* 0x000f68000c1e1900 */
[----:B--2---:R0:W-:Y:S04]  /*03d0*/  STS [R25], R0 ;  /* 0x0000000019007388 */ /* 0x0041e80000000800 */
[----:B0-----:R-:W2:Y:S04]  /*03e0*/  LDG.E R0, desc[UR8][R6.64] ;  /* 0x0000000806007981 */ /* 0x001ea8000c1e1900 */
[----:B----4-:R0:W-:Y:S04]  /*03f0*/  STS [R25+0x80], R26 ;  /* 0x0000801a19007388 */ /* 0x0101e80000000800 */
[----:B0-----:R-:W4:Y:S04]  /*0400*/  LDG.E R26, desc[UR8][R22.64] ;  /* 0x00000008161a7981 */ /* 0x001f28000c1e1900 */
[----:B---3--:R0:W-:Y:S04]  /*0410*/  STS [R25+0x40], R28 ;  /* 0x0000401c19007388 */ /* 0x0081e80000000800 */
[----:B-----5:R1:W-:Y:S01]  /*0420*/  STS [R25+0xc0], R24 ;  /* 0x0000c01819007388 */ /* 0x0203e20000000800 */
[----:B------:R-:W-:Y:S01]  /*0430*/  PRMT R27, RZ, 0x7610, R27 ;  /* 0x00007610ff1b7816 */ /* 0x000fe2000000001b */
[----:B------:R-:W-:Y:S01]  /*0440*/  UMOV UR5, URZ ;  /* 0x000000ff00057c82 */ /* 0x000fe20008000000 */
[----:B0-----:R-:W-:Y:S01]  /*0450*/  PRMT R28, RZ, 0x7610, R28 ;  /* 0x00007610ff1c7816 */ /* 0x001fe2000000001c */
        /* <DEDUP_REMOVED lines=11> */
[----:B----4-:R1:W-:Y:S01]  /*0510*/  STS [R25+0x3c0], R26 ;  /* 0x0003c01a19007388 */ /* 0x0103e20000000800 */
[----:B------:R-:W-:Y:S06]  /*0520*/  BAR.SYNC.DEFER_BLOCKING 0x0 ;  /* 0x0000000000007b1d */ /* 0x000fec0000010000 */
.L_x_163:
[----:B------:R-:W-:Y:S01]  /*0530*/  ISETP.GT.U32.AND P2, PT, R2, UR5, PT ;  /* 0x0000000502007c0c */ /* 0x000fe2000bf44070 */
[----:B------:R-:W-:Y:S01]  /*0540*/  UIADD3 UR6, UPT, UPT, UR5, 0x1, URZ ;  /* 0x0000000105067890 */ /* 0x000fe2000fffe0ff */
[C---:B0123--:R-:W-:Y:S01]  /*0550*/  VIADD R0, R27.reuse, 0x1 ;  /* 0x000000011b007836 */ /* 0x04ffe20000000000 */
[----:B------:R-:W-:Y:S01]  /*0560*/  MOV R26, UR5 ;  /* 0x00000005001a7c02 */ /* 0x000fe20008000f00 */
[----:B------:R-:W-:Y:S01]  /*0570*/  BSSY.RECONVERGENT B0, `(.L_x_148) ;  /* 0x0000091000007945 */ /* 0x000fe20003800200 */
[----:B------:R-:W-:Y:S01]  /*0580*/  UISETP.NE.AND UP1, UPT, UR6, 0xf, UPT ;  /* 0x0000000f0600788c */ /* 0x000fe2000bf25270 */
[----:B------:R-:W-:Y:S02]  /*0590*/  PRMT R30, R27, 0x7610, R30 ;  /* 0x000076101b1e7816 */ /* 0x000fe4000000001e */
[----:B------:R-:W-:Y:S01]  /*05a0*/  UMOV UR5, UR6 ;  /* 0x0000000600057c82 */ /* 0x000fe20008000000 */
[----:B------:R-:W-:-:S04]  /*05b0*/  PRMT R27, R0, 0x7610, R27 ;  /* 0x00007610001b7816 */ /* 0x000fc8000000001b */
[----:B----4-:R-:W-:Y:S05]  /*05c0*/  @!P2 BRA `(.L_x_149) ;  /* 0x00000008002ca947 */ /* 0x010fea0003800000 */
[----:B------:R-:W-:Y:S01]  /*05d0*/  ISETP.NE.AND P0, PT, R26, RZ, PT ;  /* 0x000000ff1a00720c */ /* 0x000fe20003f05270 */
[----:B------:R-:W-:-:S04]  /*05e0*/  IMAD R29, R2, 0x3c, R25 ;  /* 0x0000003c021d7824 */ /* 0x000fc800078e0219 */
[----:B------:R-:W-:-:S08]  /*05f0*/  IMAD R24, R26, 0x4, R29 ;  /* 0x000000041a187824 */ /* 0x000fd000078e021d */
[----:B------:R0:W1:Y:S01]  /*0600*/  @!P0 LDS R3, [R29] ;  /* 0x000000001d038984 */ /* 0x0000620000000800 */
[----:B------:R-:W-:Y:S05]  /*0610*/  @!P0 BRA `(.L_x_150) ;  /* 0x0000000400c08947 */ /* 0x000fea0003800000 */
[----:B-1----:R1:W2:Y:S01]  /*0620*/  LDS R3, [R24] ;  /* 0x0000000018037984 */ /* 0x0022a20000000800 */
[C---:B------:R-:W-:Y:S01]  /*0630*/  ISETP.GE.U32.AND P0, PT, R26.reuse, 0x8, PT ;  /* 0x000000081a00780c */ /* 0x040fe20003f06070 */
[----:B------:R-:W-:Y:S01]  /*0640*/  IMAD.MOV.U32 R0, RZ, RZ, RZ ;  /* 0x000000ffff007224 */ /* 0x000fe200078e00ff */
[----:B------:R-:W-:-:S11]  /*0650*/  LOP3.LUT P1, RZ, R26, 0x7, RZ, 0xc0, !PT ;  /* 0x000000071aff7812 */ /* 0x000fd6000782c0ff */
[----:B------:R-:W-:Y:S05]  /*0660*/  @!P0 BRA `(.L_x_151) ;  /* 0x0000000000b88947 */ /* 0x000fea0003800000 */
[----:B------:R-:W3:Y:S01]  /*0670*/  S2R R31, SR_CgaCtaId ;  /* 0x00000000001f7919 */ /* 0x000ee20000008800 */
[----:B------:R-:W-:-:S04]  /*0680*/  MOV R0, 0x400 ;  /* 0x0000040000007802 */ /* 0x000fc80000000f00 */
[----:B---3--:R-:W-:Y:S02]  /*0690*/  LEA R33, R31, R0, 0x18 ;  /* 0x000000001f217211 */ /* 0x008fe400078ec0ff */
[----:B------:R-:W-:Y:S02]  /*06a0*/  LOP3.LUT R0, R26, 0x7ffffff8, RZ, 0xc0, !PT ;  /* 0x7ffffff81a007812 */ /* 0x000fe400078ec0ff */
[----:B------:R-:W-:Y:S01]  /*06b0*/  LEA R31, R2, R33, 0x6 ;  /* 0x00000021021f7211 */ /* 0x000fe200078e30ff */
[----:B------:R-:W-:Y:S02]  /*06c0*/  IMAD R33, R26, 0x4, R33 ;  /* 0x000000041a217824 */ /* 0x000fe400078e0221 */
[----:B------:R-:W-:Y:S02]  /*06d0*/  IMAD.MOV R32, RZ, RZ, -R0 ;  /* 0x000000ffff207224 */ /* 0x000fe400078e0a00 */
[----:B------:R-:W-:Y:S01]  /*06e0*/  VIADD R31, R31, 0x10 ;  /* 0x000000101f1f7836 */ /* 0x000fe20000000000 */
[----:B------:R-:W-:-:S07]  /*06f0*/  IADD3 R33, PT, PT, R33, 0x100, RZ ;  /* 0x0000010021217810 */ /* 0x000fce0007ffe0ff */
.L_x_152:
[----:B------:R-:W-:Y:S01]  /*0700*/  LDS R34, [R31+-0x10] ;  /* 0xfffff0001f227984 */ /* 0x000fe20000000800 */
[----:B------:R-:W-:-:S03]  /*0710*/  VIADD R32, R32, 0x8 ;  /* 0x0000000820207836 */ /* 0x000fc60000000000 */
[----:B------:R-:W2:Y:S02]  /*0720*/  LDS R35, [R33+-0x100] ;  /* 0xffff000021237984 */ /* 0x000ea40000000800 */
[----:B------:R-:W-:Y:S01]  /*0730*/  ISETP.NE.AND P0, PT, R32, RZ, PT ;  /* 0x000000ff2000720c */ /* 0x000fe20003f05270 */
[----:B--2---:R-:W-:-:S05]  /*0740*/  FFMA R35, -R34, R35, R3 ;  /* 0x0000002322237223 */ /* 0x004fca0000000103 */
[----:B------:R-:W-:Y:S04]  /*0750*/  STS [R24], R35 ;  /* 0x0000002318007388 */ /* 0x000fe80000000800 */
[----:B------:R-:W-:Y:S04]  /*0760*/  LDS R34, [R31+-0xc] ;  /* 0xfffff4001f227984 */ /* 0x000fe80000000800 */
[----:B---3--:R-:W2:Y:S02]  /*0770*/  LDS R3, [R33+-0xc0] ;  /* 0xffff400021037984 */ /* 0x008ea40000000800 */
[----:B--2---:R-:W-:-:S05]  /*0780*/  FFMA R3, -R34, R3, R35 ;  /* 0x0000000322037223 */ /* 0x004fca0000000123 */
[----:B------:R-:W-:Y:S04]  /*0790*/  STS [R24], R3 ;  /* 0x0000000318007388 */ /* 0x000fe80000000800 */
[----:B------:R-:W-:Y:S04]  /*07a0*/  LDS R34, [R31+-0x8] ;  /* 0xfffff8001f227984 */ /* 0x000fe80000000800 */
[----:B------:R-:W2:Y:S02]  /*07b0*/  LDS R36, [R33+-0x80] ;  /* 0xffff800021247984 */ /* 0x000ea40000000800 */
[----:B--2---:R-:W-:-:S05]  /*07c0*/  FFMA R37, -R34, R36, R3 ;  /* 0x0000002422257223 */ /* 0x004fca0000000103 */
[----:B------:R-:W-:Y:S04]  /*07d0*/  STS [R24], R37 ;  /* 0x0000002518007388 */ /* 0x000fe80000000800 */
[----:B------:R-:W-:Y:S04]  /*07e0*/  LDS R34, [R31+-0x4] ;  /* 0xfffffc001f227984 */ /* 0x000fe80000000800 */
[----:B------:R-:W2:Y:S02]  /*07f0*/  LDS R36, [R33+-0x40] ;  /* 0xffffc00021247984 */ /* 0x000ea40000000800 */
[----:B--2---:R-:W-:-:S05]  /*0800*/  FFMA R35, -R34, R36, R37 ;  /* 0x0000002422237223 */ /* 0x004fca0000000125 */
[----:B------:R-:W-:Y:S04]  /*0810*/  STS [R24], R35 ;  /* 0x0000002318007388 */ /* 0x000fe80000000800 */
[----:B------:R-:W-:Y:S04]  /*0820*/  LDS R34, [R31] ;  /* 0x000000001f227984 */ /* 0x000fe80000000800 */
[----:B------:R-:W2:Y:S02]  /*0830*/  LDS R36, [R33] ;  /* 0x0000000021247984 */ /* 0x000ea40000000800 */
[----:B--2---:R-:W-:-:S05]  /*0840*/  FFMA R3, -R34, R36, R35 ;  /* 0x0000002422037223 */ /* 0x004fca0000000123 */
[----:B------:R-:W-:Y:S04]  /*0850*/  STS [R24], R3 ;  /* 0x0000000318007388 */ /* 0x000fe80000000800 */
[----:B------:R-:W-:Y:S04]  /*0860*/  LDS R34, [R31+0x4] ;  /* 0x000004001f227984 */ /* 0x000fe80000000800 */
[----:B------:R-:W2:Y:S02]  /*0870*/  LDS R36, [R33+0x40] ;  /* 0x0000400021247984 */ /* 0x000ea40000000800 */
[----:B--2---:R-:W-:-:S05]  /*0880*/  FFMA R37, -R34, R36, R3 ;  /* 0x0000002422257223 */ /* 0x004fca0000000103 */
[----:B------:R-:W-:Y:S04]  /*0890*/  STS [R24], R37 ;  /* 0x0000002518007388 */ /* 0x000fe80000000800 */
[----:B------:R-:W-:Y:S04]  /*08a0*/  LDS R34, [R31+0x8] ;  /* 0x000008001f227984 */ /* 0x000fe80000000800 */
[----:B------:R-:W2:Y:S02]  /*08b0*/  LDS R36, [R33+0x80] ;  /* 0x0000800021247984 */ /* 0x000ea40000000800 */
[----:B--2---:R-:W-:-:S05]  /*08c0*/  FFMA R35, -R34, R36, R37 ;  /* 0x0000002422237223 */ /* 0x004fca0000000125 */
[----:B------:R-:W-:Y:S04]  /*08d0*/  STS [R24], R35 ;  /* 0x0000002318007388 */ /* 0x000fe80000000800 */
[----:B------:R2:W-:Y:S04]  /*08e0*/  LDS R34, [R31+0xc] ;  /* 0x00000c001f227984 */ /* 0x0005e80000000800 */
[----:B------:R3:W4:Y:S01]  /*08f0*/  LDS R36, [R33+0xc0] ;  /* 0x0000c00021247984 */ /* 0x0007220000000800 */
[----:B--2---:R-:W-:Y:S01]  /*0900*/  IADD3 R31, PT, PT, R31, 0x20, RZ ;  /* 0x000000201f1f7810 */ /* 0x004fe20007ffe0ff */
[----:B---3--:R-:W-:-:S02]  /*0910*/  VIADD R33, R33, 0x200 ;  /* 0x0000020021217836 */ /* 0x008fc40000000000 */
[----:B----4-:R-:W-:-:S05]  /*0920*/  FFMA R3, -R34, R36, R35 ;  /* 0x0000002422037223 */ /* 0x010fca0000000123 */
[----:B------:R3:W-:Y:S01]  /*0930*/  STS [R24], R3 ;  /* 0x0000000318007388 */ /* 0x0007e20000000800 */
[----:B------:R-:W-:Y:S05]  /*0940*/  @P0 BRA `(.L_x_152) ;  /* 0xfffffffc006c0947 */ /* 0x000fea000383ffff */
.L_x_151:
[----:B------:R-:W-:Y:S05]  /*0950*/  @!P1 BRA `(.L_x_150) ;  /* 0x0000000000f09947 */ /* 0x000fea0003800000 */
[----:B------:R-:W-:-:S04]  /*0960*/  LOP3.LUT R30, R30, 0x7, RZ, 0xc0, !PT ;  /* 0x000000071e1e7812 */ /* 0x000fc800078ec0ff */
[C---:B------:R-:W-:Y:S01]  /*0970*/  LOP3.LUT P1, RZ, R30.reuse, 0x3, RZ, 0xc0, !PT ;  /* 0x000000031eff7812 */ /* 0x040fe2000782c0ff */
[----:B------:R-:W-:-:S05]  /*0980*/  VIADD R31, R30, 0xffffffff ;  /* 0xffffffff1e1f7836 */ /* 0x000fca0000000000 */
[----:B------:R-:W-:-:S13]  /*0990*/  ISETP.GE.U32.AND P0, PT, R31, 0x3, PT ;  /* 0x000000031f00780c */ /* 0x000fda0003f06070 */
[----:B------:R-:W-:Y:S05]  /*09a0*/  @!P0 BRA `(.L_x_153) ;  /* 0x00000000005c8947 */ /* 0x000fea0003800000 */
[----:B------:R-:W4:Y:S01]  /*09b0*/  S2R R31, SR_CgaCtaId ;  /* 0x00000000001f7919 */ /* 0x000f220000008800 */
[----:B------:R-:W-:-:S04]  /*09c0*/  MOV R30, 0x400 ;  /* 0x00000400001e7802 */ /* 0x000fc80000000f00 */
[----:B----4-:R-:W-:-:S04]  /*09d0*/  LEA R31, R31, R30, 0x18 ;  /* 0x0000001e1f1f7211 */ /* 0x010fc800078ec0ff */
[----:B------:R-:W-:Y:S01]  /*09e0*/  LEA R33, R26, R31, 0x2 ;  /* 0x0000001f1a217211 */ /* 0x000fe200078e10ff */
[----:B------:R-:W-:-:S04]  /*09f0*/  IMAD R31, R0, 0x4, R29 ;  /* 0x00000004001f7824 */ /* 0x000fc800078e021d */
[C---:B------:R-:W-:Y:S01]  /*0a00*/  IMAD R30, R0.reuse, 0x40, R33 ;  /* 0x00000040001e7824 */ /* 0x040fe200078e0221 */
[----:B------:R-:W-:Y:S01]  /*0a10*/  LDS R32, [R31] ;  /* 0x000000001f207984 */ /* 0x000fe20000000800 */
[----:B------:R-:W-:-:S03]  /*0a20*/  IADD3 R0, PT, PT, R0, 0x4, RZ ;  /* 0x0000000400007810 */ /* 0x000fc60007ffe0ff */
[----:B------:R-:W2:Y:S02]  /*0a30*/  LDS R33, [R30] ;  /* 0x000000001e217984 */ /* 0x000ea40000000800 */
[----:B--2---:R-:W-:-:S05]  /*0a40*/  FFMA R33, -R32, R33, R3 ;  /* 0x0000002120217223 */ /* 0x004fca0000000103 */
[----:B------:R-:W-:Y:S04]  /*0a50*/  STS [R24], R33 ;  /* 0x0000002118007388 */ /* 0x000fe80000000800 */
[----:B------:R-:W-:Y:S04]  /*0a60*/  LDS R32, [R31+0x4] ;  /* 0x000004001f207984 */ /* 0x000fe80000000800 */
[----:B---3--:R-:W2:Y:S02]  /*0a70*/  LDS R3, [R30+0x40] ;  /* 0x000040001e037984 */ /* 0x008ea40000000800 */
        /* <DEDUP_REMOVED lines=9> */
[----:B------:R4:W-:Y:S02]  /*0b10*/  STS [R24], R3 ;  /* 0x0000000318007388 */ /* 0x0009e40000000800 */
.L_x_153:
[----:B------:R-:W-:Y:S05]  /*0b20*/  @!P1 BRA `(.L_x_150) ;  /* 0x00000000007c9947 */ /* 0x000fea0003800000 */
[C---:B------:R-:W-:Y:S02]  /*0b30*/  LOP3.LUT R30, R28.reuse, 0x3, RZ, 0xc0, !PT ;  /* 0x000000031c1e7812 */ /* 0x040fe400078ec0ff */
[----:B------:R-:W-:Y:S02]  /*0b40*/  LOP3.LUT R31, R28, 0x1, RZ, 0xc0, !PT ;  /* 0x000000011c1f7812 */ /* 0x000fe400078ec0ff */
[----:B------:R-:W-:Y:S02]  /*0b50*/  ISETP.NE.AND P0, PT, R30, 0x1, PT ;  /* 0x000000011e00780c */ /* 0x000fe40003f05270 */
[----:B------:R-:W-:-:S11]  /*0b60*/  ISETP.NE.U32.AND P1, PT, R31, 0x1, PT ;  /* 0x000000011f00780c */ /* 0x000fd60003f25070 */
[----:B------:R-:W-:Y:S05]  /*0b70*/  @!P0 BRA `(.L_x_154) ;  /* 0x00000000003c8947 */ /* 0x000fea0003800000 */
[----:B------:R-:W5:Y:S01]  /*0b80*/  S2R R31, SR_CgaCtaId ;  /* 0x00000000001f7919 */ /* 0x000f620000008800 */
[----:B------:R-:W-:Y:S01]  /*0b90*/  MOV R30, 0x400 ;  /* 0x00000400001e7802 */ /* 0x000fe20000000f00 */
[----:B------:R-:W-:-:S03]  /*0ba0*/  IMAD R32, R0, 0x4, R29 ;  /* 0x0000000400207824 */ /* 0x000fc600078e021d */
[----:B-----5:R-:W-:Y:S02]  /*0bb0*/  LEA R31, R31, R30, 0x18 ;  /* 0x0000001e1f1f7211 */ /* 0x020fe400078ec0ff */
[----:B------:R-:W-:Y:S03]  /*0bc0*/  LDS R30, [R32] ;  /* 0x00000000201e7984 */ /* 0x000fe60000000800 */
[----:B------:R-:W-:-:S05]  /*0bd0*/  IMAD R31, R26, 0x4, R31 ;  /* 0x000000041a1f7824 */ /* 0x000fca00078e021f */
[C---:B------:R-:W-:Y:S01]  /*0be0*/  LEA R33, R0.reuse, R31, 0x6 ;  /* 0x0000001f00217211 */ /* 0x040fe200078e30ff */
[----:B------:R-:W-:-:S04]  /*0bf0*/  VIADD R0, R0, 0x2 ;  /* 0x0000000200007836 */ /* 0x000fc80000000000 */
[----:B------:R-:W2:Y:S02]  /*0c00*/  LDS R31, [R33] ;  /* 0x00000000211f7984 */ /* 0x000ea40000000800 */
[----:B--2---:R-:W-:-:S05]  /*0c10*/  FFMA R31, -R30, R31, R3 ;  /* 0x0000001f1e1f7223 */ /* 0x004fca0000000103 */
[----:B------:R-:W-:Y:S04]  /*0c20*/  STS [R24], R31 ;  /* 0x0000001f18007388 */ /* 0x000fe80000000800 */
[----:B------:R-:W-:Y:S04]  /*0c30*/  LDS R30, [R32+0x4] ;  /* 0x00000400201e7984 */ /* 0x000fe80000000800 */
[----:B---34-:R-:W2:Y:S02]  /*0c40*/  LDS R3, [R33+0x40] ;  /* 0x0000400021037984 */ /* 0x018ea40000000800 */
[----:B--2---:R-:W-:-:S05]  /*0c50*/  FFMA R3, -R30, R3, R31 ;  /* 0x000000031e037223 */ /* 0x004fca000000011f */
[----:B------:R2:W-:Y:S02]  /*0c60*/  STS [R24], R3 ;  /* 0x0000000318007388 */ /* 0x0005e40000000800 */
.L_x_154:
[----:B------:R-:W-:Y:S05]  /*0c70*/  @P1 BRA `(.L_x_150) ;  /* 0x0000000000281947 */ /* 0x000fea0003800000 */
[----:B------:R-:W5:Y:S01]  /*0c80*/  S2R R31, SR_CgaCtaId ;  /* 0x00000000001f7919 */ /* 0x000f620000008800 */
[----:B------:R-:W-:Y:S02]  /*0c90*/  MOV R30, 0x400 ;  /* 0x00000400001e7802 */ /* 0x000fe40000000f00 */
[----:B0-----:R-:W-:Y:S02]  /*0ca0*/  LEA R29, R0, R29, 0x2 ;  /* 0x0000001d001d7211 */ /* 0x001fe400078e10ff */
[----:B-----5:R-:W-:-:S05]  /*0cb0*/  LEA R31, R31, R30, 0x18 ;  /* 0x0000001e1f1f7211 */ /* 0x020fca00078ec0ff */
[----:B------:R-:W-:-:S04]  /*0cc0*/  IMAD R31, R26, 0x4, R31 ;  /* 0x000000041a1f7824 */ /* 0x000fc800078e021f */
[----:B------:R-:W-:Y:S02]  /*0cd0*/  IMAD R30, R0, 0x40, R31 ;  /* 0x00000040001e7824 */ /* 0x000fe400078e021f */
[----:B------:R-:W-:Y:S04]  /*0ce0*/  LDS R0, [R29] ;  /* 0x000000001d007984 */ /* 0x000fe80000000800 */
[----:B------:R-:W2:Y:S02]  /*0cf0*/  LDS R30, [R30] ;  /* 0x000000001e1e7984 */ /* 0x000ea40000000800 */
[----:B--234-:R-:W-:-:S05]  /*0d00*/  FFMA R3, -R0, R30, R3 ;  /* 0x0000001e00037223 */ /* 0x01cfca0000000103 */
[----:B------:R0:W-:Y:S02]  /*0d10*/  STS [R24], R3 ;  /* 0x0000000318007388 */ /* 0x0001e40000000800 */
.L_x_150:
[----:B0-----:R-:W0:Y:S01]  /*0d20*/  S2R R29, SR_CgaCtaId ;  /* 0x00000000001d7919 */ /* 0x001e220000008800 */
[----:B------:R-:W-:Y:S01]  /*0d30*/  MOV R0, 0x400 ;  /* 0x0000040000007802 */ /* 0x000fe20000000f00 */
[----:B------:R-:W-:Y:S03]  /*0d40*/  BSSY.RECONVERGENT B1, `(.L_x_155) ;  /* 0x0000012000017945 */ /* 0x000fe60003800200 */
[----:B0-----:R-:W-:-:S04]  /*0d50*/  LEA R29, R29, R0, 0x18 ;  /* 0x000000001d1d7211 */ /* 0x001fc800078ec0ff */
[----:B------:R-:W-:-:S05]  /*0d60*/  LEA R29, R26, R29, 0x2 ;  /* 0x0000001d1a1d7211 */ /* 0x000fca00078e10ff */
[----:B------:R-:W-:-:S04]  /*0d70*/  IMAD R29, R26, 0x3c, R29 ;  /* 0x0000003c1a1d7824 */ /* 0x000fc800078e021d */
[----:B------:R-:W-:-:S05]  /*0d80*/  IMAD R29, R26, 0x4, R29 ;  /* 0x000000041a1d7824 */ /* 0x000fca00078e021d */
[----:B------:R-:W0:Y:S02]  /*0d90*/  LDS R32, [R29] ;  /* 0x000000001d207984 */ /* 0x000e240000000800 */
[----:B0-----:R-:W0:Y:S08]  /*0da0*/  MUFU.RCP R31, R32 ;  /* 0x00000020001f7308 */ /* 0x001e300000001000 */
[----:B-12---:R-:W1:Y:S01]  /*0db0*/  FCHK P0, R3, R32 ;  /* 0x0000002003007302 */ /* 0x006e620000000000 */
[----:B0-----:R-:W-:-:S04]  /*0dc0*/  FFMA R0, -R32, R31, 1 ;  /* 0x3f80000020007423 */ /* 0x001fc8000000011f */
[----:B------:R-:W-:-:S04]  /*0dd0*/  FFMA R0, R31, R0, R31 ;  /* 0x000000001f007223 */ /* 0x000fc8000000001f */
[----:B------:R-:W-:-:S04]  /*0de0*/  FFMA R31, R0, R3, RZ ;  /* 0x00000003001f7223 */ /* 0x000fc800000000ff */
[----:B------:R-:W-:-:S04]  /*0df0*/  FFMA R30, -R32, R31, R3 ;  /* 0x0000001f201e7223 */ /* 0x000fc80000000103 */
[----:B------:R-:W-:Y:S01]  /*0e00*/  FFMA R31, R0, R30, R31 ;  /* 0x0000001e001f7223 */ /* 0x000fe2000000001f */
[----:B-1----:R-:W-:Y:S06]  /*0e10*/  @!P0 BRA `(.L_x_156) ;  /* 0x0000000000108947 */ /* 0x002fec0003800000 */
[----:B------:R-:W-:Y:S02]  /*0e20*/  MOV R0, R3 ;  /* 0x0000000300007202 */ /* 0x000fe40000000f00 */
[----:B------:R-:W-:-:S07]  /*0e30*/  MOV R30, 0xe50 ;  /* 0x00000e50001e7802 */ /* 0x000fce0000000f00 */
[----:B---34-:R-:W-:Y:S05]  /*0e40*/  CALL.REL.NOINC `($__internal_2_$__cuda_sm3x_div_rn_noftz_f32_slowpath) ;  /* 0x00000008007c7944 */ /* 0x018fea0003c00000 */
[----:B------:R-:W-:-:S07]  /*0e50*/  IMAD.MOV.U32 R31, RZ, RZ, R0 ;  /* 0x000000ffff1f7224 */ /* 0x000fce00078e0000 */
.L_x_156:
[----:B------:R-:W-:Y:S05]  /*0e60*/  BSYNC.RECONVERGENT B1 ;  /* 0x0000000000017941 */ /* 0x000fea0003800200 */
.L_x_155:
[----:B------:R0:W-:Y:S02]  /*0e70*/  STS [R24], R31 ;  /* 0x0000001f18007388 */ /* 0x0001e40000000800 */
.L_x_149:
[----:B------:R-:W-:Y:S05]  /*0e80*/  BSYNC.RECONVERGENT B0 ;  /* 0x0000000000007941 */ /* 0x000fea0003800200 */
.L_x_148:
[----:B------:R-:W-:Y:S06]  /*0e90*/  BAR.SYNC.DEFER_BLOCKING 0x0 ;  /* 0x0000000000007b1d */ /* 0x000fec0000010000 */
[----:B------:R-:W-:Y:S04]  /*0ea0*/  BSSY.RECONVERGENT B0, `(.L_x_157) ;  /* 0x0000063000007945 */ /* 0x000fe80003800200 */
[----:B------:R-:W-:Y:S05]  /*0eb0*/  @!P2 BRA `(.L_x_158) ;  /* 0x000000040084a947 */ /* 0x000fea0003800000 */
[----:B---34-:R-:W1:Y:S01]  /*0ec0*/  S2R R3, SR_CgaCtaId ;  /* 0x0000000000037919 */ /* 0x018e620000008800 */
[----:B------:R-:W-:Y:S01]  /*0ed0*/  MOV R0, 0x400 ;  /* 0x0000040000007802 */ /* 0x000fe20000000f00 */
[----:B------:R-:W-:Y:S01]  /*0ee0*/  ULOP3.LUT UP0, URZ, UR5, 0x7, URZ, 0xc0, !UPT ;  /* 0x0000000705ff7892 */ /* 0x000fe2000f80c0ff */
[----:B------:R-:W-:Y:S01]  /*0ef0*/  ISETP.GE.U32.AND P0, PT, R26, 0x7, PT ;  /* 0x000000071a00780c */ /* 0x000fe20003f06070 */
[----:B0-----:R-:W-:Y:S01]  /*0f00*/  HFMA2 R24, -RZ, RZ, 0, 0 ;  /* 0x00000000ff187431 */ /* 0x001fe200000001ff */
[----:B-1----:R-:W-:-:S04]  /*0f10*/  LEA R3, R3, R0, 0x18 ;  /* 0x0000000003037211 */ /* 0x002fc800078ec0ff */
[----:B------:R-:W-:-:S05]  /*0f20*/  LEA R3, R26, R3, 0x6 ;  /* 0x000000031a037211 */ /* 0x000fca00078e30ff */
[----:B------:R-:W-:-:S05]  /*0f30*/  IMAD R0, R2, 0x4, R3 ;  /* 0x0000000402007824 */ /* 0x000fca00078e0203 */
[----:B------:R0:W1:Y:S01]  /*0f40*/  LDS R31, [R0+0x40] ;  /* 0x00004000001f7984 */ /* 0x0000620000000800 */
[----:B------:R-:W-:Y:S05]  /*0f50*/  @!P0 BRA `(.L_x_159) ;  /* 0x0000000000a08947 */ /* 0x000fea0003800000 */
[----:B------:R-:W-:Y:S01]  /*0f60*/  ULOP3.LUT UR6, UR5, 0x7ffffff8, URZ, 0xc0, !UPT ;  /* 0x7ffffff805067892 */ /* 0x000fe2000f8ec0ff */
[----:B------:R-:W-:-:S05]  /*0f70*/  IMAD.MOV.U32 R26, RZ, RZ, RZ ;  /* 0x000000ffff1a7224 */ /* 0x000fca00078e00ff */
[----:B------:R-:W-:-:S07]  /*0f80*/  MOV R24, UR6 ;  /* 0x0000000600187c02 */ /* 0x000fce0008000f00 */
.L_x_160:
[C---:B------:R-:W-:Y:S01]  /*0f90*/  IMAD R30, R26.reuse, 0x4, R3 ;  /* 0x000000041a1e7824 */ /* 0x040fe200078e0203 */
[C---:B------:R-:W-:Y:S01]  /*0fa0*/  LEA R29, R26.reuse, R25, 0x6 ;  /* 0x000000191a1d7211 */ /* 0x040fe200078e30ff */
[----:B------:R-:W-:-:S03]  /*0fb0*/  VIADD R26, R26, 0x8 ;  /* 0x000000081a1a7836 */ /* 0x000fc60000000000 */
[----:B------:R-:W-:Y:S02]  /*0fc0*/  LDS R32, [R30+0x40] ;  /* 0x000040001e207984 */ /* 0x000fe40000000800 */
[----:B------:R-:W-:Y:S02]  /*0fd0*/  ISETP.NE.AND P0, PT, R26, R24, PT ;  /* 0x000000181a00720c */ /* 0x000fe40003f05270 */
[----:B------:R-:W1:Y:S02]  /*0fe0*/  LDS R33, [R29] ;  /* 0x000000001d217984 */ /* 0x000e640000000800 */
[----:B-1----:R-:W-:-:S05]  /*0ff0*/  FFMA R33, -R32, R33, R31 ;  /* 0x0000002120217223 */ /* 0x002fca000000011f */
[----:B------:R-:W-:Y:S04]  /*1000*/  STS [R0+0x40], R33 ;  /* 0x0000402100007388 */ /* 0x000fe80000000800 */
[----:B------:R-:W-:Y:S04]  /*1010*/  LDS R32, [R30+0x44] ;  /* 0x000044001e207984 */ /* 0x000fe80000000800 */
[----:B--2---:R-:W1:Y:S02]  /*1020*/  LDS R31, [R29+0x40] ;  /* 0x000040001d1f7984 */ /* 0x004e640000000800 */
        /* <DEDUP_REMOVED lines=27> */
.L_x_159:
[----:B------:R-:W-:Y:S05]  /*11e0*/  BRA.U !UP0, `(.L_x_158) ;  /* 0x0000000108b87547 */ /* 0x000fea000b800000 */
[----:B------:R-:W-:-:S04]  /*11f0*/  LOP3.LUT R29, R27, 0x7, RZ, 0xc0, !PT ;  /* 0x000000071b1d7812 */ /* 0x000fc800078ec0ff */
[C---:B------:R-:W-:Y:S02]  /*1200*/  IADD3 R26, PT, PT, R29.reuse, -0x1, RZ ;  /* 0xffffffff1d1a7810 */ /* 0x040fe40007ffe0ff */
[----:B------:R-:W-:Y:S02]  /*1210*/  LOP3.LUT P1, RZ, R29, 0x3, RZ, 0xc0, !PT ;  /* 0x000000031dff7812 */ /* 0x000fe4000782c0ff */
[----:B------:R-:W-:-:S13]  /*1220*/  ISETP.GE.U32.AND P0, PT, R26, 0x3, PT ;  /* 0x000000031a00780c */ /* 0x000fda0003f06070 */
[----:B------:R-:W-:Y:S05]  /*1230*/  @!P0 BRA `(.L_x_161) ;  /* 0x00000000004c8947 */ /* 0x000fea0003800000 */
[C---:B------:R-:W-:Y:S01]  /*1240*/  IMAD R29, R24.reuse, 0x4, R3 ;  /* 0x00000004181d7824 */ /* 0x040fe200078e0203 */
[C---:B------:R-:W-:Y:S01]  /*1250*/  LEA R26, R24.reuse, R25, 0x6 ;  /* 0x00000019181a7211 */ /* 0x040fe200078e30ff */
[----:B------:R-:W-:-:S03]  /*1260*/  VIADD R24, R24, 0x4 ;  /* 0x0000000418187836 */ /* 0x000fc60000000000 */
[----:B------:R-:W-:Y:S04]  /*1270*/  LDS R30, [R29+0x40] ;  /* 0x000040001d1e7984 */ /* 0x000fe80000000800 */
[----:B------:R-:W1:Y:S02]  /*1280*/  LDS R32, [R26] ;  /* 0x000000001a207984 */ /* 0x000e640000000800 */
[----:B-12---:R-:W-:-:S05]  /*1290*/  FFMA R31, -R30, R32, R31 ;  /* 0x000000201e1f7223 */ /* 0x006fca000000011f */
        /* <DEDUP_REMOVED lines=13> */
.L_x_161:
[----:B------:R-:W-:Y:S05]  /*1370*/  @!P1 BRA `(.L_x_158) ;  /* 0x0000000000549947 */ /* 0x000fea0003800000 */
[C---:B------:R-:W-:Y:S02]  /*1380*/  LOP3.LUT P0, RZ, R28.reuse, 0x3, RZ, 0xc0, !PT ;  /* 0x000000031cff7812 */ /* 0x040fe4000780c0ff */
        /* <DEDUP_REMOVED lines=10> */
[----:B------:R-:W-:Y:S04]  /*1430*/  LDS R26, [R30+0x44] ;  /* 0x000044001e1a7984 */ /* 0x000fe80000000800 */
[----:B--23--:R-:W1:Y:S02]  /*1440*/  LDS R31, [R32+0x40] ;  /* 0x00004000201f7984 */ /* 0x00ce640000000800 */
[----:B-1----:R-:W-:-:S05]  /*1450*/  FFMA R31, -R26, R31, R29 ;  /* 0x0000001f1a1f7223 */ /* 0x002fca000000011d */
[----:B------:R4:W-:Y:S02]  /*1460*/  STS [R0+0x40], R31 ;  /* 0x0000401f00007388 */ /* 0x0009e40000000800 */
.L_x_162:
[C---:B------:R-:W-:Y:S01]  /*1470*/  @P1 LEA R26, R24.reuse, R25, 0x6 ;  /* 0x00000019181a1211 */ /* 0x040fe200078e30ff */
[----:B------:R-:W-:-:S05]  /*1480*/  @P1 IMAD R3, R24, 0x4, R3 ;  /* 0x0000000418031824 */ /* 0x000fca00078e0203 */
[----:B------:R-:W-:Y:S04]  /*1490*/  @P1 LDS R24, [R3+0x40] ;  /* 0x0000400003181984 */ /* 0x000fe80000000800 */
[----:B------:R-:W1:Y:S02]  /*14a0*/  @P1 LDS R26, [R26] ;  /* 0x000000001a1a1984 */ /* 0x000e640000000800 */
[----:B-1234-:R-:W-:-:S05]  /*14b0*/  @P1 FFMA R31, -R24, R26, R31 ;  /* 0x0000001a181f1223 */ /* 0x01efca000000011f */
[----:B------:R1:W-:Y:S02]  /*14c0*/  @P1 STS [R0+0x40], R31 ;  /* 0x0000401f00001388 */ /* 0x0003e40000000800 */
.L_x_158:
[----:B------:R-:W-:Y:S05]  /*14d0*/  BSYNC.RECONVERGENT B0 ;  /* 0x0000000000007941 */ /* 0x000fea0003800200 */
.L_x_157:
[----:B------:R-:W-:Y:S01]  /*14e0*/  BAR.SYNC.DEFER_BLOCKING 0x0 ;  /* 0x0000000000007b1d */ /* 0x000fe20000010000 */
[----:B------:R-:W-:-:S05]  /*14f0*/  VIADD R28, R28, 0x1 ;  /* 0x000000011c1c7836 */ /* 0x000fca0000000000 */
[----:B------:R-:W-:Y:S05]  /*1500*/  BRA.U UP1, `(.L_x_163) ;  /* 0xfffffff101087547 */ /* 0x000fea000b83ffff */
[----:B------:R-:W5:Y:S01]  /*1510*/  LDCU.64 UR6, c[0x0][0x388] ;  /* 0x00007100ff0677ac */ /* 0x000f620008000a00 */
[----:B------:R-:W5:Y:S01]  /*1520*/  LDS R32, [R25+0x40] ;  /* 0x0000400019207984 */ /* 0x000f620000000800 */
[----:B------:R-:W5:Y:S03]  /*1530*/  LDC.64 R26, c[0x0][0x380] ;  /* 0x0000e000ff1a7b82 */ /* 0x000f660000000a00 */
[----:B0--34-:R-:W0:Y:S04]  /*1540*/  LDS R24, [R25+0x80] ;  /* 0x0000800019187984 */ /* 0x019e280000000800 */
[----:B------:R-:W3:Y:S04]  /*1550*/  LDS R3, [R25+0xc0] ;  /* 0x0000c00019037984 */ /* 0x000ee80000000800 */
[----:B------:R-:W4:Y:S04]  /*1560*/  LDS R33, [R25+0x100] ;  /* 0x0001000019217984 */ /* 0x000f280000000800 */
[----:B-12---:R-:W1:Y:S01]  /*1570*/  LDS R0, [R25+0x140] ;  /* 0x0001400019007984 */ /* 0x006e620000000800 */
[----:B-----5:R-:W-:-:S02]  /*1580*/  ULEA UR5, UR4, UR7, 0x4 ;  /* 0x0000000704057291 */ /* 0x020fc4000f8e20ff */
[----:B------:R-:W-:Y:S02]  /*1590*/  UIADD3 UR4, UPT, UPT, UR4, 0x1, URZ ;  /* 0x0000000104047890 */ /* 0x000fe4000fffe0ff */
[----:B------:R-:W-:-:S06]  /*15a0*/  UIMAD UR5, UR5, UR6, UR5 ;  /* 0x00000006050572a4 */ /* 0x000fcc000f8e0205 */
[----:B------:R-:W-:-:S05]  /*15b0*/  IADD3 R28, PT, PT, R2, UR5, RZ ;  /* 0x00000005021c7c10 */ /* 0x000fca000fffe0ff */
[----:B------:R-:W-:Y:S01]  /*15c0*/  VIADD R29, R28, UR6 ;  /* 0x000000061c1d7c36 */ /* 0x000fe20008000000 */
[----:B------:R-:W2:Y:S03]  /*15d0*/  LDCU UR5, c[0x0][0x390] ;  /* 0x00007200ff0577ac */ /* 0x000ea60008000800 */
[C---:B------:R-:W-:Y:S01]  /*15e0*/  IMAD.WIDE.U32 R34, R29.reuse, 0x4, R26 ;  /* 0x000000041d227825 */ /* 0x040fe200078e001a */
[----:B------:R-:W-:-:S04]  /*15f0*/  IADD3 R29, PT, PT, R29, UR6, RZ ;  /* 0x000000061d1d7c10 */ /* 0x000fc8000fffe0ff */
[----:B------:R5:W-:Y:S01]  /*1600*/  STG.E desc[UR8][R34.64], R32 ;  /* 0x0000002022007986 */ /* 0x000be2000c101908 */
[C---:B------:R-:W-:Y:S02]  /*1610*/  VIADD R31, R29.reuse, UR6 ;  /* 0x000000061d1f7c36 */ /* 0x040fe40008000000 */
[--C-:B------:R-:W-:Y:S01]  /*1620*/  IMAD.WIDE.U32 R36, R29, 0x4, R26.reuse ;  /* 0x000000041d247825 */ /* 0x100fe200078e001a */
[----:B------:R-:W-:Y:S02]  /*1630*/  LDS R32, [R25+0x1c0] ;  /* 0x0001c00019207984 */ /* 0x000fe40000000800 */
[C---:B------:R-:W-:Y:S01]  /*1640*/  IADD3 R29, PT, PT, R31.reuse, UR6, RZ ;  /* 0x000000061f1d7c10 */ /* 0x040fe2000fffe0ff */
[--C-:B------:R-:W-:Y:S01]  /*1650*/  IMAD.WIDE.U32 R30, R31, 0x4, R26.reuse ;  /* 0x000000041f1e7825 */ /* 0x100fe200078e001a */
[----:B0-----:R-:W-:Y:S01]  /*1660*/  STG.E desc[UR8][R36.64], R24 ;  /* 0x0000001824007986 */ /* 0x001fe2000c101908 */
[----:B--2---:R-:W-:Y:S02]  /*1670*/  UISETP.NE.AND UP0, UPT, UR4, UR5, UPT ;  /* 0x000000050400728c */ /* 0x004fe4000bf05270 */
[C---:B-----5:R-:W-:Y:S01]  /*1680*/  VIADD R35, R29.reuse, UR6 ;  /* 0x000000061d237c36 */ /* 0x060fe20008000000 */
[----:B------:R-:W-:Y:S01]  /*1690*/  LDS R34, [R25+0x200] ;  /* 0x0002000019227984 */ /* 0x000fe20000000800 */
[----:B------:R-:W-:-:S03]  /*16a0*/  IMAD.WIDE.U32 R28, R29, 0x4, R26 ;  /* 0x000000041d1c7825 */ /* 0x000fc600078e001a */
[----:B------:R-:W-:Y:S01]  /*16b0*/  LDS R37, [R25+0x240] ;  /* 0x0002400019257984 */ /* 0x000fe20000000800 */
[----:B------:R-:W-:-:S03]  /*16c0*/  IMAD.WIDE.U32 R26, R35, 0x4, R26 ;  /* 0x00000004231a7825 */ /* 0x000fc600078e001a */
[----:B------:R-:W0:Y:S04]  /*16d0*/  LDS R35, [R25+0x180] ;  /* 0x0001800019237984 */ /* 0x000e280000000800 */
[----:B---3--:R-:W-:Y:S04]  /*16e0*/  STG.E desc[UR8][R30.64], R3 ;  /* 0x000000031e007986 */ /* 0x008fe8000c101908 */
[----:B------:R-:W2:Y:S04]  /*16f0*/  LDS R24, [R25+0x280] ;  /* 0x0002800019187984 */ /* 0x000ea80000000800 */
[----:B----4-:R-:W-:Y:S04]  /*1700*/  STG.E desc[UR8][R28.64], R33 ;  /* 0x000000211c007986 */ /* 0x010fe8000c101908 */
[----:B------:R-:W3:Y:S04]  /*1710*/  LDS R36, [R25+0x2c0] ;  /* 0x0002c00019247984 */ /* 0x000ee80000000800 */
[----:B-1----:R-:W-:Y:S04]  /*1720*/  STG.E desc[UR8][R26.64], R0 ;  /* 0x000000001a007986 */ /* 0x002fe8000c101908 */
[----:B------:R-:W1:Y:S04]  /*1730*/  LDS R3, [R25+0x300] ;  /* 0x0003000019037984 */ /* 0x000e680000000800 */
[----:B------:R-:W4:Y:S04]  /*1740*/  LDS R27, [R25+0x340] ;  /* 0x00034000191b7984 */ /* 0x000f280000000800 */
[----:B------:R-:W5:Y:S04]  /*1750*/  LDS R31, [R25+0x380] ;  /* 0x00038000191f7984 */ /* 0x000f680000000800 */
[----:B------:R-:W5:Y:S04]  /*1760*/  LDS R29, [R25+0x3c0] ;  /* 0x0003c000191d7984 */ /* 0x000f680000000800 */
[----:B0-----:R0:W-:Y:S04]  /*1770*/  STG.E desc[UR8][R20.64], R35 ;  /* 0x0000002314007986 */ /* 0x0011e8000c101908 */
[----:B------:R0:W-:Y:S04]  /*1780*/  STG.E desc[UR8][R18.64], R32 ;  /* 0x0000002012007986 */ /* 0x0001e8000c101908 */
[----:B------:R0:W-:Y:S04]  /*1790*/  STG.E desc[UR8][R16.64], R34 ;  /* 0x0000002210007986 */ /* 0x0001e8000c101908 */
[----:B------:R0:W-:Y:S04]  /*17a0*/  STG.E desc[UR8][R14.64], R37 ;  /* 0x000000250e007986 */ /* 0x0001e8000c101908 */
[----:B--2---:R0:W-:Y:S04]  /*17b0*/  STG.E desc[UR8][R12.64], R24 ;  /* 0x000000180c007986 */ /* 0x0041e8000c101908 */
[----:B---3--:R0:W-:Y:S04]  /*17c0*/  STG.E desc[UR8][R10.64], R36 ;  /* 0x000000240a007986 */ /* 0x0081e8000c101908 */
[----:B-1----:R0:W-:Y:S04]  /*17d0*/  STG.E desc[UR8][R8.64], R3 ;  /* 0x0000000308007986 */ /* 0x0021e8000c101908 */
[----:B----4-:R0:W-:Y:S04]  /*17e0*/  STG.E desc[UR8][R6.64], R27 ;  /* 0x0000001b06007986 */ /* 0x0101e8000c101908 */
[----:B-----5:R0:W-:Y:S04]  /*17f0*/  STG.E desc[UR8][R4.64], R31 ;  /* 0x0000001f04007986 */ /* 0x0201e8000c101908 */
[----:B------:R0:W-:Y:S01]  /*1800*/  STG.E desc[UR8][R22.64], R29 ;  /* 0x0000001d16007986 */ /* 0x0001e2000c101908 */
[----:B------:R-:W-:Y:S06]  /*1810*/  BAR.SYNC.DEFER_BLOCKING 0x0 ;  /* 0x0000000000007b1d */ /* 0x000fec0000010000 */
[----:B------:R-:W-:Y:S05]  /*1820*/  BRA.U UP0, `(.L_x_164) ;  /* 0xffffffe900207547 */ /* 0x000fea000b83ffff */
[----:B------:R-:W-:Y:S05]  /*1830*/  EXIT ;  /* 0x000000000000794d */ /* 0x000fea0003800000 */
        .weak           $__internal_2_$__cuda_sm3x_div_rn_noftz_f32_slowpath
        .type           $__internal_2_$__cuda_sm3x_div_rn_noftz_f32_slowpath,@function
        .size           $__internal_2_$__cuda_sm3x_div_rn_noftz_f32_slowpath,(.L_x_179 - $__internal_2_$__cuda_sm3x_div_rn_noftz_f32_slowpath)
$__internal_2_$__cuda_sm3x_div_rn_noftz_f32_slowpath:
[----:B------:R-:W-:Y:S01]  /*1840*/  SHF.R.U32.HI R29, RZ, 0x17, R32 ;  /* 0x00000017ff1d7819 */ /* 0x000fe20000011620 */
[----:B------:R-:W-:Y:S01]  /*1850*/  BSSY.RECONVERGENT B2, `(.L_x_165) ;  /* 0x0000063000027945 */ /* 0x000fe20003800200 */
[----:B------:R-:W-:Y:S02]  /*1860*/  SHF.R.U32.HI R33, RZ, 0x17, R0 ;  /* 0x00000017ff217819 */ /* 0x000fe40000011600 */
[----:B------:R-:W-:Y:S02]  /*1870*/  LOP3.LUT R29, R29, 0xff, RZ, 0xc0, !PT ;  /* 0x000000ff1d1d7812 */ /* 0x000fe400078ec0ff */
[----:B------:R-:W-:Y:S02]  /*1880*/  LOP3.LUT R33, R33, 0xff, RZ, 0xc0, !PT ;  /* 0x000000ff21217812 */ /* 0x000fe400078ec0ff */
[----:B------:R-:W-:-:S03]  /*1890*/  IADD3 R34, PT, PT, R29, -0x1, RZ ;  /* 0xffffffff1d227810 */ /* 0x000fc60007ffe0ff */
[----:B------:R-:W-:Y:S01]  /*18a0*/  VIADD R35, R33, 0xffffffff ;  /* 0xffffffff21237836 */ /* 0x000fe20000000000 */
[----:B------:R-:W-:-:S04]  /*18b0*/  ISETP.GT.U32.AND P0, PT, R34, 0xfd, PT ;  /* 0x000000fd2200780c */ /* 0x000fc80003f04070 */
[----:B------:R-:W-:-:S13]  /*18c0*/  ISETP.GT.U32.OR P0, PT, R35, 0xfd, P0 ;  /* 0x000000fd2300780c */ /* 0x000fda0000704470 */
[----:B------:R-:W-:Y:S01]  /*18d0*/  @!P0 MOV R31, RZ ;  /* 0x000000ff001f8202 */ /* 0x000fe20000000f00 */
        /* <DEDUP_REMOVED lines=25> */
.L_x_166:
[----:B------:R-:W-:Y:S01]  /*1a70*/  LEA R3, R29, 0xc0800000, 0x17 ;  /* 0xc08000001d037811 */ /* 0x000fe200078eb8ff */
[----:B------:R-:W-:Y:S01]  /*1a80*/  BSSY.RECONVERGENT B3, `(.L_x_171) ;  /* 0x0000036000037945 */ /* 0x000fe20003800200 */
[----:B------:R-:W-:-:S03]  /*1a90*/  IADD3 R33, PT, PT, R33, -0x7f, RZ ;  /* 0xffffff8121217810 */ /* 0x000fc60007ffe0ff */
[----:B------:R-:W-:Y:S02]  /*1aa0*/  IMAD.IADD R34, R32, 0x1, -R3 ;  /* 0x0000000120227824 */ /* 0x000fe400078e0a03 */
[----:B------:R-:W-:Y:S02]  /*1ab0*/  IMAD R0, R33, -0x800000, R0 ;  /* 0xff80000021007824 */ /* 0x000fe400078e0200 */
[----:B------:R-:W0:Y:S01]  /*1ac0*/  MUFU.RCP R32, R34 ;  /* 0x0000002200207308 */ /* 0x000e220000001000 */
[----:B------:R-:W-:-:S04]  /*1ad0*/  FADD.FTZ R35, -R34, -RZ ;  /* 0x800000ff22237221 */ /* 0x000fc80000010100 */
[----:B0-----:R-:W-:-:S04]  /*1ae0*/  FFMA R3, R32, R35, 1 ;  /* 0x3f80000020037423 */ /* 0x001fc80000000023 */
[----:B------:R-:W-:-:S04]  /*1af0*/  FFMA R3, R32, R3, R32 ;  /* 0x0000000320037223 */ /* 0x000fc80000000020 */
[----:B------:R-:W-:-:S04]  /*1b00*/  FFMA R32, R0, R3, RZ ;  /* 0x0000000300207223 */ /* 0x000fc800000000ff */
[----:B------:R-:W-:-:S04]  /*1b10*/  FFMA R36, R35, R32, R0 ;  /* 0x0000002023247223 */ /* 0x000fc80000000000 */
[----:B------:R-:W-:Y:S01]  /*1b20*/  FFMA R32, R3, R36, R32 ;  /* 0x0000002403207223 */ /* 0x000fe20000000020 */
[----:B------:R-:W-:-:S03]  /*1b30*/  IADD3 R36, PT, PT, R33, 0x7f, -R29 ;  /* 0x0000007f21247810 */ /* 0x000fc60007ffe81d */
[----:B------:R-:W-:Y:S02]  /*1b40*/  FFMA R35, R35, R32, R0 ;  /* 0x0000002023237223 */ /* 0x000fe40000000000 */
[----:B------:R-:W-:Y:S02]  /*1b50*/  IMAD.IADD R36, R36, 0x1, R31 ;  /* 0x0000000124247824 */ /* 0x000fe400078e021f */
[----:B------:R-:W-:-:S05]  /*1b60*/  FFMA R0, R3, R35, R32 ;  /* 0x0000002303007223 */ /* 0x000fca0000000020 */
[----:B------:R-:W-:-:S04]  /*1b70*/  SHF.R.U32.HI R29, RZ, 0x17, R0 ;  /* 0x00000017ff1d7819 */ /* 0x000fc80000011600 */
[----:B------:R-:W-:-:S04]  /*1b80*/  LOP3.LUT R29, R29, 0xff, RZ, 0xc0, !PT ;  /* 0x000000ff1d1d7812 */ /* 0x000fc800078ec0ff */
[----:B------:R-:W-:-:S05]  /*1b90*/  IADD3 R31, PT, PT, R29, R36, RZ ;  /* 0x000000241d1f7210 */ /* 0x000fca0007ffe0ff */
        /* <DEDUP_REMOVED lines=11> */
[----:B------:R-:W-:Y:S01]  /*1c50*/  IADD3 R34, PT, PT, R31, 0x20, RZ ;  /* 0x000000201f227810 */ /* 0x000fe20007ffe0ff */
[CCC-:B------:R-:W-:Y:S01]  /*1c60*/  FFMA.RP R29, R3.reuse, R35.reuse, R32.reuse ;  /* 0x00000023031d7223 */ /* 0x1c0fe20000008020 */
[----:B------:R-:W-:Y:S01]  /*1c70*/  FFMA.RM R32, R3, R35, R32 ;  /* 0x0000002303207223 */ /* 0x000fe20000004020 */
[----:B------:R-:W-:Y:S02]  /*1c80*/  ISETP.NE.AND P3, PT, R31, RZ, PT ;  /* 0x000000ff1f00720c */ /* 0x000fe40003f65270 */
[----:B------:R-:W-:Y:S02]  /*1c90*/  LOP3.LUT R33, R33, 0x7fffff, RZ, 0xc0, !PT ;  /* 0x007fffff21217812 */ /* 0x000fe400078ec0ff */
[----:B------:R-:W-:Y:S01]  /*1ca0*/  ISETP.NE.AND P1, PT, R31, RZ, PT ;  /* 0x000000ff1f00720c */ /* 0x000fe20003f25270 */
[----:B------:R-:W-:Y:S01]  /*1cb0*/  IMAD.MOV R31, RZ, RZ, -R31 ;  /* 0x000000ffff1f7224 */ /* 0x000fe200078e0a1f */
[----:B------:R-:W-:-:S02]  /*1cc0*/  LOP3.LUT R33, R33, 0x800000, RZ, 0xfc, !PT ;  /* 0x0080000021217812 */ /* 0x000fc400078efcff */
        /* <DEDUP_REMOVED lines=13> */
.L_x_173:
[----:B------:R-:W-:-:S04]  /*1da0*/  LOP3.LUT R0, R0, 0x80000000, RZ, 0xc0, !PT ;  /* 0x8000000000007812 */ /* 0x000fc800078ec0ff */
[----:B------:R-:W-:Y:S01]  /*1db0*/  LOP3.LUT R0, R0, 0x7f800000, RZ, 0xfc, !PT ;  /* 0x7f80000000007812 */ /* 0x000fe200078efcff */
[----:B------:R-:W-:Y:S06]  /*1dc0*/  BRA `(.L_x_174) ;  /* 0x0000000000047947 */ /* 0x000fec0003800000 */
.L_x_172:
[----:B------:R-:W-:-:S07]  /*1dd0*/  IMAD R0, R36, 0x800000, R0 ;  /* 0x0080000024007824 */ /* 0x000fce00078e0200 */
.L_x_174:
[----:B------:R-:W-:Y:S05]  /*1de0*/  BSYNC.RECONVERGENT B3 ;  /* 0x0000000000037941 */ /* 0x000fea0003800200 */
.L_x_171:
[----:B------:R-:W-:Y:S05]  /*1df0*/  BRA `(.L_x_175) ;  /* 0x0000000000207947 */ /* 0x000fea0003800000 */
.L_x_170:
[----:B------:R-:W-:-:S04]  /*1e00*/  LOP3.LUT R0, R32, 0x80000000, R0, 0x48, !PT ;  /* 0x8000000020007812 */ /* 0x000fc800078e4800 */
[----:B------:R-:W-:Y:S01]  /*1e10*/  LOP3.LUT R0, R0, 0x7f800000, RZ, 0xfc, !PT ;  /* 0x7f80000000007812 */ /* 0x000fe200078efcff */
[----:B------:R-:W-:Y:S06]  /*1e20*/  BRA `(.L_x_175) ;  /* 0x0000000000147947 */ /* 0x000fec0003800000 */
.L_x_169:
[----:B------:R-:W-:Y:S01]  /*1e30*/  LOP3.LUT R0, R32, 0x80000000, R0, 0x48, !PT ;  /* 0x8000000020007812 */ /* 0x000fe200078e4800 */
[----:B------:R-:W-:Y:S06]  /*1e40*/  BRA `(.L_x_175) ;  /* 0x00000000000c7947 */ /* 0x000fec0003800000 */
.L_x_168:
[----:B------:R-:W0:Y:S01]  /*1e50*/  MUFU.RSQ R0, -QNAN ;  /* 0xffc0000000007908 */ /* 0x000e220000001400 */
[----:B------:R-:W-:Y:S05]  /*1e60*/  BRA `(.L_x_175) ;  /* 0x0000000000047947 */ /* 0x000fea0003800000 */
.L_x_167:
[----:B------:R-:W-:-:S07]  /*1e70*/  FADD.FTZ R0, R0, R3 ;  /* 0x0000000300007221 */ /* 0x000fce0000010000 */
.L_x_175:
[----:B------:R-:W-:Y:S05]  /*1e80*/  BSYNC.RECONVERGENT B2 ;  /* 0x0000000000027941 */ /* 0x000fea0003800200 */
.L_x_165:
[----:B------:R-:W-:-:S04]  /*1e90*/  HFMA2 R31, -RZ, RZ, 0, 0 ;  /* 0x00000000ff1f7431 */ /* 0x000fc800000001ff */
[----:B0-----:R-:W-:Y:S05]  /*1ea0*/  RET.REL.NODEC R30 `(_Z12lud_diagonalPfiii) ;  /* 0xffffffe01e547950 */ /* 0x001fea0003c3ffff */
.L_x_176:
        /* <DEDUP_REMOVED lines=13> */
.L_x_179:


//--------------------- .nv.shared._Z7lud_allPfiii --------------------------
	.section	.nv.shared._Z7lud_allPfiii,"aw",@nobits
	.sectionflags	@""
	.align	4
.nv.shared._Z7lud_allPfiii:
	.zero		7168


//--------------------- .nv.shared.reserved.0     --------------------------
	.section	.nv.shared.reserved.0,"aw",@nobits
	.weak		__nv_reservedSMEM_offset_0_alias
	.size		__nv_reservedSMEM_offset_0_alias, 0, 64
	.other		__nv_reservedSMEM_offset_0_alias,@"STO_CUDA_RESERVED_SHARED STV_DEFAULT"
__nv_reservedSMEM_offset_0_alias:
	.zero		0
	.zero		64


//--------------------- .nv.shared._Z12lud_internalPfiii --------------------------
	.section	.nv.shared._Z12lud_internalPfiii,"aw",@nobits
	.sectionflags	@""
	.align	4
.nv.shared._Z12lud_internalPfiii:
	.zero		3072


//--------------------- .nv.shared._Z13lud_perimeterPfiii --------------------------
	.section	.nv.shared._Z13lud_perimeterPfiii,"aw",@nobits
	.sectionflags	@""
	.align	4
.nv.shared._Z13lud_perimeterPfiii:
	.zero		4096


//--------------------- .nv.shared._Z12lud_diagonalPfiii --------------------------
	.section	.nv.shared._Z12lud_diagonalPfiii,"aw",@nobits
	.sectionflags	@""
	.align	4
.nv.shared._Z12lud_diagonalPfiii:
	.zero		2048


//--------------------- .nv.constant0._Z7lud_allPfiii --------------------------
	.section	.nv.constant0._Z7lud_allPfiii,"a",@progbits
	.sectionflags	@""
	.align	4
.nv.constant0._Z7lud_allPfiii:
	.zero		916


//--------------------- .nv.constant0._Z12lud_internalPfiii --------------------------
	.section	.nv.constant0._Z12lud_internalPfiii,"a",@progbits
	.sectionflags	@""
	.align	4
.nv.constant0._Z12lud_internalPfiii:
	.zero		916


//--------------------- .nv.constant0._Z13lud_perimeterPfiii --------------------------
	.section	.nv.constant0._Z13lud_perimeterPfiii,"a",@progbits
	.sectionflags	@""
	.align	4
.nv.constant0._Z13lud_perimeterPfiii:
	.zero		916


//--------------------- .nv.constant0._Z12lud_diagonalPfiii --------------------------
	.section	.nv.constant0._Z12lud_diagonalPfiii,"a",@progbits
	.sectionflags	@""
	.align	4
.nv.constant0._Z12lud_diagonalPfiii:
	.zero		916


//--------------------- SYMBOLS --------------------------

	.type		.nv.reservedSmem.offset0,@object
	.size		.nv.reservedSmem.offset0,0x4
	.type		.nv.reservedSmem.cap,@object
	.size		.nv.reservedSmem.cap,0x4
